//
// Generated by NVIDIA NVVM Compiler
//
// Compiler Build ID: CL-36424714
// Cuda compilation tools, release 13.0, V13.0.88
// Based on NVVM 20.0.0
//

.version 9.0
.target sm_100
.address_size 64

	// .globl	_Z28compute_logistic_predictionsPKfS0_fPfii
.extern .shared .align 16 .b8 shared_scores[];
.extern .shared .align 16 .b8 shared_loss[];

.visible .entry _Z28compute_logistic_predictionsPKfS0_fPfii(
	.param .u64 .ptr .align 1 _Z28compute_logistic_predictionsPKfS0_fPfii_param_0,
	.param .u64 .ptr .align 1 _Z28compute_logistic_predictionsPKfS0_fPfii_param_1,
	.param .f32 _Z28compute_logistic_predictionsPKfS0_fPfii_param_2,
	.param .u64 .ptr .align 1 _Z28compute_logistic_predictionsPKfS0_fPfii_param_3,
	.param .u32 _Z28compute_logistic_predictionsPKfS0_fPfii_param_4,
	.param .u32 _Z28compute_logistic_predictionsPKfS0_fPfii_param_5
)
{
	.reg .pred 	%p<12>;
	.reg .b32 	%r<42>;
	.reg .b32 	%f<139>;
	.reg .b64 	%rd<31>;

	ld.param.u64 	%rd11, [_Z28compute_logistic_predictionsPKfS0_fPfii_param_0];
	ld.param.u64 	%rd12, [_Z28compute_logistic_predictionsPKfS0_fPfii_param_1];
	ld.param.f32 	%f137, [_Z28compute_logistic_predictionsPKfS0_fPfii_param_2];
	ld.param.u64 	%rd10, [_Z28compute_logistic_predictionsPKfS0_fPfii_param_3];
	ld.param.u32 	%r24, [_Z28compute_logistic_predictionsPKfS0_fPfii_param_4];
	ld.param.u32 	%r23, [_Z28compute_logistic_predictionsPKfS0_fPfii_param_5];
	cvta.to.global.u64 	%rd1, %rd12;
	cvta.to.global.u64 	%rd2, %rd11;
	mov.u32 	%r25, %ctaid.x;
	mov.u32 	%r26, %ntid.x;
	mov.u32 	%r27, %tid.x;
	mad.lo.s32 	%r1, %r25, %r26, %r27;
	setp.ge.s32 	%p1, %r1, %r24;
	@%p1 bra 	$L__BB0_18;
	setp.lt.s32 	%p2, %r23, 1;
	@%p2 bra 	$L__BB0_14;
	mul.lo.s32 	%r2, %r23, %r1;
	and.b32  	%r3, %r23, 15;
	setp.lt.u32 	%p3, %r23, 16;
	mov.b32 	%r38, 0;
	@%p3 bra 	$L__BB0_5;
	and.b32  	%r38, %r23, 2147483632;
	neg.s32 	%r36, %r38;
	add.s64 	%rd3, %rd2, 32;
	add.s64 	%rd29, %rd1, 32;
	mov.u32 	%r35, %r2;
$L__BB0_4:
	.pragma "nounroll";
	mul.wide.s32 	%rd13, %r35, 4;
	add.s64 	%rd14, %rd3, %rd13;
	ld.global.f32 	%f19, [%rd14+-32];
	ld.global.f32 	%f20, [%rd29+-32];
	fma.rn.f32 	%f21, %f19, %f20, %f137;
	ld.global.f32 	%f22, [%rd14+-28];
	ld.global.f32 	%f23, [%rd29+-28];
	fma.rn.f32 	%f24, %f22, %f23, %f21;
	ld.global.f32 	%f25, [%rd14+-24];
	ld.global.f32 	%f26, [%rd29+-24];
	fma.rn.f32 	%f27, %f25, %f26, %f24;
	ld.global.f32 	%f28, [%rd14+-20];
	ld.global.f32 	%f29, [%rd29+-20];
	fma.rn.f32 	%f30, %f28, %f29, %f27;
	ld.global.f32 	%f31, [%rd14+-16];
	ld.global.f32 	%f32, [%rd29+-16];
	fma.rn.f32 	%f33, %f31, %f32, %f30;
	ld.global.f32 	%f34, [%rd14+-12];
	ld.global.f32 	%f35, [%rd29+-12];
	fma.rn.f32 	%f36, %f34, %f35, %f33;
	ld.global.f32 	%f37, [%rd14+-8];
	ld.global.f32 	%f38, [%rd29+-8];
	fma.rn.f32 	%f39, %f37, %f38, %f36;
	ld.global.f32 	%f40, [%rd14+-4];
	ld.global.f32 	%f41, [%rd29+-4];
	fma.rn.f32 	%f42, %f40, %f41, %f39;
	ld.global.f32 	%f43, [%rd14];
	ld.global.f32 	%f44, [%rd29];
	fma.rn.f32 	%f45, %f43, %f44, %f42;
	ld.global.f32 	%f46, [%rd14+4];
	ld.global.f32 	%f47, [%rd29+4];
	fma.rn.f32 	%f48, %f46, %f47, %f45;
	ld.global.f32 	%f49, [%rd14+8];
	ld.global.f32 	%f50, [%rd29+8];
	fma.rn.f32 	%f51, %f49, %f50, %f48;
	ld.global.f32 	%f52, [%rd14+12];
	ld.global.f32 	%f53, [%rd29+12];
	fma.rn.f32 	%f54, %f52, %f53, %f51;
	ld.global.f32 	%f55, [%rd14+16];
	ld.global.f32 	%f56, [%rd29+16];
	fma.rn.f32 	%f57, %f55, %f56, %f54;
	ld.global.f32 	%f58, [%rd14+20];
	ld.global.f32 	%f59, [%rd29+20];
	fma.rn.f32 	%f60, %f58, %f59, %f57;
	ld.global.f32 	%f61, [%rd14+24];
	ld.global.f32 	%f62, [%rd29+24];
	fma.rn.f32 	%f63, %f61, %f62, %f60;
	ld.global.f32 	%f64, [%rd14+28];
	ld.global.f32 	%f65, [%rd29+28];
	fma.rn.f32 	%f137, %f64, %f65, %f63;
	add.s32 	%r36, %r36, 16;
	add.s32 	%r35, %r35, 16;
	add.s64 	%rd29, %rd29, 64;
	setp.ne.s32 	%p4, %r36, 0;
	@%p4 bra 	$L__BB0_4;
$L__BB0_5:
	setp.eq.s32 	%p5, %r3, 0;
	@%p5 bra 	$L__BB0_14;
	and.b32  	%r11, %r23, 7;
	setp.lt.u32 	%p6, %r3, 8;
	@%p6 bra 	$L__BB0_8;
	add.s32 	%r29, %r38, %r2;
	mul.wide.s32 	%rd15, %r29, 4;
	add.s64 	%rd16, %rd2, %rd15;
	ld.global.f32 	%f67, [%rd16];
	mul.wide.u32 	%rd17, %r38, 4;
	add.s64 	%rd18, %rd1, %rd17;
	ld.global.f32 	%f68, [%rd18];
	fma.rn.f32 	%f69, %f67, %f68, %f137;
	ld.global.f32 	%f70, [%rd16+4];
	ld.global.f32 	%f71, [%rd18+4];
	fma.rn.f32 	%f72, %f70, %f71, %f69;
	ld.global.f32 	%f73, [%rd16+8];
	ld.global.f32 	%f74, [%rd18+8];
	fma.rn.f32 	%f75, %f73, %f74, %f72;
	ld.global.f32 	%f76, [%rd16+12];
	ld.global.f32 	%f77, [%rd18+12];
	fma.rn.f32 	%f78, %f76, %f77, %f75;
	ld.global.f32 	%f79, [%rd16+16];
	ld.global.f32 	%f80, [%rd18+16];
	fma.rn.f32 	%f81, %f79, %f80, %f78;
	ld.global.f32 	%f82, [%rd16+20];
	ld.global.f32 	%f83, [%rd18+20];
	fma.rn.f32 	%f84, %f82, %f83, %f81;
	ld.global.f32 	%f85, [%rd16+24];
	ld.global.f32 	%f86, [%rd18+24];
	fma.rn.f32 	%f87, %f85, %f86, %f84;
	ld.global.f32 	%f88, [%rd16+28];
	ld.global.f32 	%f89, [%rd18+28];
	fma.rn.f32 	%f137, %f88, %f89, %f87;
	add.s32 	%r38, %r38, 8;
$L__BB0_8:
	setp.eq.s32 	%p7, %r11, 0;
	@%p7 bra 	$L__BB0_14;
	and.b32  	%r14, %r23, 3;
	setp.lt.u32 	%p8, %r11, 4;
	@%p8 bra 	$L__BB0_11;
	add.s32 	%r30, %r38, %r2;
	mul.wide.s32 	%rd19, %r30, 4;
	add.s64 	%rd20, %rd2, %rd19;
	ld.global.f32 	%f91, [%rd20];
	mul.wide.u32 	%rd21, %r38, 4;
	add.s64 	%rd22, %rd1, %rd21;
	ld.global.f32 	%f92, [%rd22];
	fma.rn.f32 	%f93, %f91, %f92, %f137;
	ld.global.f32 	%f94, [%rd20+4];
	ld.global.f32 	%f95, [%rd22+4];
	fma.rn.f32 	%f96, %f94, %f95, %f93;
	ld.global.f32 	%f97, [%rd20+8];
	ld.global.f32 	%f98, [%rd22+8];
	fma.rn.f32 	%f99, %f97, %f98, %f96;
	ld.global.f32 	%f100, [%rd20+12];
	ld.global.f32 	%f101, [%rd22+12];
	fma.rn.f32 	%f137, %f100, %f101, %f99;
	add.s32 	%r38, %r38, 4;
$L__BB0_11:
	setp.eq.s32 	%p9, %r14, 0;
	@%p9 bra 	$L__BB0_14;
	mul.wide.u32 	%rd23, %r38, 4;
	add.s64 	%rd30, %rd1, %rd23;
	add.s32 	%r41, %r38, %r2;
	neg.s32 	%r40, %r14;
$L__BB0_13:
	.pragma "nounroll";
	mul.wide.s32 	%rd24, %r41, 4;
	add.s64 	%rd25, %rd2, %rd24;
	ld.global.f32 	%f102, [%rd25];
	ld.global.f32 	%f103, [%rd30];
	fma.rn.f32 	%f137, %f102, %f103, %f137;
	add.s64 	%rd30, %rd30, 4;
	add.s32 	%r41, %r41, 1;
	add.s32 	%r40, %r40, 1;
	setp.ne.s32 	%p10, %r40, 0;
	@%p10 bra 	$L__BB0_13;
$L__BB0_14:
	setp.ltu.f32 	%p11, %f137, 0f00000000;
	@%p11 bra 	$L__BB0_16;
	fma.rn.f32 	%f104, %f137, 0fBBBB989D, 0f3F000000;
	cvt.sat.f32.f32 	%f105, %f104;
	mov.f32 	%f106, 0f4B400001;
	mov.f32 	%f107, 0f437C0000;
	fma.rm.f32 	%f108, %f105, %f107, %f106;
	add.f32 	%f109, %f108, 0fCB40007F;
	neg.f32 	%f110, %f109;
	fma.rn.f32 	%f111, %f137, 0fBFB8AA3B, %f110;
	fma.rn.f32 	%f112, %f137, 0fB2A57060, %f111;
	mov.b32 	%r31, %f108;
	shl.b32 	%r32, %r31, 23;
	mov.b32 	%f113, %r32;
	ex2.approx.ftz.f32 	%f114, %f112;
	fma.rn.f32 	%f115, %f114, %f113, 0f3F800000;
	rcp.rn.f32 	%f138, %f115;
	bra.uni 	$L__BB0_17;
$L__BB0_16:
	fma.rn.f32 	%f116, %f137, 0f3BBB989D, 0f3F000000;
	cvt.sat.f32.f32 	%f117, %f116;
	mov.f32 	%f118, 0f4B400001;
	mov.f32 	%f119, 0f437C0000;
	fma.rm.f32 	%f120, %f117, %f119, %f118;
	add.f32 	%f121, %f120, 0fCB40007F;
	neg.f32 	%f122, %f121;
	fma.rn.f32 	%f123, %f137, 0f3FB8AA3B, %f122;
	fma.rn.f32 	%f124, %f137, 0f32A57060, %f123;
	mov.b32 	%r33, %f120;
	shl.b32 	%r34, %r33, 23;
	mov.b32 	%f125, %r34;
	ex2.approx.ftz.f32 	%f126, %f124;
	mul.f32 	%f127, %f126, %f125;
	add.f32 	%f128, %f127, 0f3F800000;
	div.rn.f32 	%f138, %f127, %f128;
$L__BB0_17:
	cvta.to.global.u64 	%rd26, %rd10;
	mul.wide.s32 	%rd27, %r1, 4;
	add.s64 	%rd28, %rd26, %rd27;
	st.global.f32 	[%rd28], %f138;
$L__BB0_18:
	ret;

}
	// .globl	_Z27compute_softmax_predictionsPKfS0_S0_Pfiii
.visible .entry _Z27compute_softmax_predictionsPKfS0_S0_Pfiii(
	.param .u64 .ptr .align 1 _Z27compute_softmax_predictionsPKfS0_S0_Pfiii_param_0,
	.param .u64 .ptr .align 1 _Z27compute_softmax_predictionsPKfS0_S0_Pfiii_param_1,
	.param .u64 .ptr .align 1 _Z27compute_softmax_predictionsPKfS0_S0_Pfiii_param_2,
	.param .u64 .ptr .align 1 _Z27compute_softmax_predictionsPKfS0_S0_Pfiii_param_3,
	.param .u32 _Z27compute_softmax_predictionsPKfS0_S0_Pfiii_param_4,
	.param .u32 _Z27compute_softmax_predictionsPKfS0_S0_Pfiii_param_5,
	.param .u32 _Z27compute_softmax_predictionsPKfS0_S0_Pfiii_param_6
)
{
	.reg .pred 	%p<36>;
	.reg .b32 	%r<195>;
	.reg .b32 	%f<296>;
	.reg .b64 	%rd<70>;

	ld.param.u64 	%rd9, [_Z27compute_softmax_predictionsPKfS0_S0_Pfiii_param_0];
	ld.param.u64 	%rd10, [_Z27compute_softmax_predictionsPKfS0_S0_Pfiii_param_1];
	ld.param.u64 	%rd11, [_Z27compute_softmax_predictionsPKfS0_S0_Pfiii_param_2];
	ld.param.u64 	%rd12, [_Z27compute_softmax_predictionsPKfS0_S0_Pfiii_param_3];
	ld.param.u32 	%r95, [_Z27compute_softmax_predictionsPKfS0_S0_Pfiii_param_4];
	ld.param.u32 	%r93, [_Z27compute_softmax_predictionsPKfS0_S0_Pfiii_param_5];
	ld.param.u32 	%r94, [_Z27compute_softmax_predictionsPKfS0_S0_Pfiii_param_6];
	cvta.to.global.u64 	%rd1, %rd10;
	cvta.to.global.u64 	%rd2, %rd9;
	cvta.to.global.u64 	%rd3, %rd11;
	cvta.to.global.u64 	%rd4, %rd12;
	mov.u32 	%r96, %ctaid.x;
	mov.u32 	%r97, %ntid.x;
	mov.u32 	%r1, %tid.x;
	mad.lo.s32 	%r2, %r96, %r97, %r1;
	setp.ge.s32 	%p1, %r2, %r95;
	@%p1 bra 	$L__BB1_49;
	mul.lo.s32 	%r3, %r94, %r1;
	shl.b32 	%r98, %r3, 2;
	mov.u32 	%r99, shared_scores;
	add.s32 	%r4, %r99, %r98;
	setp.lt.s32 	%p2, %r94, 1;
	mov.f32 	%f288, 0fFF7FFFFF;
	@%p2 bra 	$L__BB1_28;
	setp.lt.s32 	%p3, %r93, 1;
	mul.lo.s32 	%r5, %r93, %r2;
	@%p3 bra 	$L__BB1_16;
	and.b32  	%r6, %r93, 7;
	and.b32  	%r7, %r93, 3;
	and.b32  	%r8, %r93, 2147483640;
	and.b32  	%r9, %r93, 1;
	neg.s32 	%r10, %r8;
	shl.b32 	%r11, %r94, 3;
	shl.b32 	%r12, %r94, 1;
	mul.lo.s32 	%r13, %r94, 3;
	shl.b32 	%r14, %r94, 2;
	mul.lo.s32 	%r15, %r94, 5;
	mul.lo.s32 	%r16, %r94, 6;
	mul.lo.s32 	%r17, %r94, 7;
	mov.f32 	%f288, 0fFF7FFFFF;
	mov.b32 	%r166, 0;
	mul.wide.u32 	%rd40, %r11, 4;
$L__BB1_4:
	setp.lt.u32 	%p12, %r93, 8;
	mul.wide.u32 	%rd21, %r166, 4;
	add.s64 	%rd22, %rd3, %rd21;
	ld.global.f32 	%f280, [%rd22];
	mov.b32 	%r177, 0;
	@%p12 bra 	$L__BB1_7;
	add.s32 	%r174, %r94, %r166;
	add.s32 	%r173, %r12, %r166;
	add.s32 	%r172, %r13, %r166;
	add.s32 	%r171, %r14, %r166;
	add.s32 	%r170, %r15, %r166;
	add.s32 	%r169, %r16, %r166;
	add.s32 	%r168, %r17, %r166;
	mul.wide.u32 	%rd23, %r166, 4;
	add.s64 	%rd69, %rd1, %rd23;
	mov.u32 	%r167, %r5;
	mov.u32 	%r175, %r10;
$L__BB1_6:
	.pragma "nounroll";
	mul.wide.s32 	%rd24, %r167, 4;
	add.s64 	%rd25, %rd2, %rd24;
	ld.global.f32 	%f100, [%rd25];
	ld.global.f32 	%f101, [%rd69];
	fma.rn.f32 	%f102, %f100, %f101, %f280;
	ld.global.f32 	%f103, [%rd25+4];
	mul.wide.u32 	%rd26, %r174, 4;
	add.s64 	%rd27, %rd1, %rd26;
	ld.global.f32 	%f104, [%rd27];
	fma.rn.f32 	%f105, %f103, %f104, %f102;
	ld.global.f32 	%f106, [%rd25+8];
	mul.wide.u32 	%rd28, %r173, 4;
	add.s64 	%rd29, %rd1, %rd28;
	ld.global.f32 	%f107, [%rd29];
	fma.rn.f32 	%f108, %f106, %f107, %f105;
	ld.global.f32 	%f109, [%rd25+12];
	mul.wide.u32 	%rd30, %r172, 4;
	add.s64 	%rd31, %rd1, %rd30;
	ld.global.f32 	%f110, [%rd31];
	fma.rn.f32 	%f111, %f109, %f110, %f108;
	ld.global.f32 	%f112, [%rd25+16];
	mul.wide.u32 	%rd32, %r171, 4;
	add.s64 	%rd33, %rd1, %rd32;
	ld.global.f32 	%f113, [%rd33];
	fma.rn.f32 	%f114, %f112, %f113, %f111;
	ld.global.f32 	%f115, [%rd25+20];
	mul.wide.u32 	%rd34, %r170, 4;
	add.s64 	%rd35, %rd1, %rd34;
	ld.global.f32 	%f116, [%rd35];
	fma.rn.f32 	%f117, %f115, %f116, %f114;
	ld.global.f32 	%f118, [%rd25+24];
	mul.wide.u32 	%rd36, %r169, 4;
	add.s64 	%rd37, %rd1, %rd36;
	ld.global.f32 	%f119, [%rd37];
	fma.rn.f32 	%f120, %f118, %f119, %f117;
	ld.global.f32 	%f121, [%rd25+28];
	mul.wide.u32 	%rd38, %r168, 4;
	add.s64 	%rd39, %rd1, %rd38;
	ld.global.f32 	%f122, [%rd39];
	fma.rn.f32 	%f280, %f121, %f122, %f120;
	add.s32 	%r175, %r175, 8;
	add.s32 	%r174, %r174, %r11;
	add.s32 	%r173, %r173, %r11;
	add.s32 	%r172, %r172, %r11;
	add.s32 	%r171, %r171, %r11;
	add.s32 	%r170, %r170, %r11;
	add.s32 	%r169, %r169, %r11;
	add.s32 	%r168, %r168, %r11;
	add.s64 	%rd69, %rd69, %rd40;
	add.s32 	%r167, %r167, 8;
	setp.ne.s32 	%p13, %r175, 0;
	mov.u32 	%r177, %r8;
	@%p13 bra 	$L__BB1_6;
$L__BB1_7:
	setp.eq.s32 	%p14, %r6, 0;
	@%p14 bra 	$L__BB1_15;
	add.s32 	%r114, %r6, -1;
	setp.lt.u32 	%p15, %r114, 3;
	@%p15 bra 	$L__BB1_10;
	add.s32 	%r115, %r177, %r5;
	mul.wide.s32 	%rd41, %r115, 4;
	add.s64 	%rd42, %rd2, %rd41;
	ld.global.f32 	%f124, [%rd42];
	mad.lo.s32 	%r116, %r177, %r94, %r166;
	mul.wide.u32 	%rd43, %r116, 4;
	add.s64 	%rd44, %rd1, %rd43;
	ld.global.f32 	%f125, [%rd44];
	fma.rn.f32 	%f126, %f124, %f125, %f280;
	ld.global.f32 	%f127, [%rd42+4];
	add.s32 	%r117, %r116, %r94;
	mul.wide.u32 	%rd45, %r117, 4;
	add.s64 	%rd46, %rd1, %rd45;
	ld.global.f32 	%f128, [%rd46];
	fma.rn.f32 	%f129, %f127, %f128, %f126;
	ld.global.f32 	%f130, [%rd42+8];
	add.s32 	%r118, %r117, %r94;
	mul.wide.u32 	%rd47, %r118, 4;
	add.s64 	%rd48, %rd1, %rd47;
	ld.global.f32 	%f131, [%rd48];
	fma.rn.f32 	%f132, %f130, %f131, %f129;
	ld.global.f32 	%f133, [%rd42+12];
	add.s32 	%r119, %r118, %r94;
	mul.wide.u32 	%rd49, %r119, 4;
	add.s64 	%rd50, %rd1, %rd49;
	ld.global.f32 	%f134, [%rd50];
	fma.rn.f32 	%f280, %f133, %f134, %f132;
	add.s32 	%r177, %r177, 4;
$L__BB1_10:
	setp.eq.s32 	%p16, %r7, 0;
	@%p16 bra 	$L__BB1_15;
	setp.eq.s32 	%p17, %r7, 1;
	@%p17 bra 	$L__BB1_13;
	add.s32 	%r120, %r177, %r5;
	mul.wide.s32 	%rd51, %r120, 4;
	add.s64 	%rd52, %rd2, %rd51;
	ld.global.f32 	%f136, [%rd52];
	mad.lo.s32 	%r121, %r177, %r94, %r166;
	mul.wide.u32 	%rd53, %r121, 4;
	add.s64 	%rd54, %rd1, %rd53;
	ld.global.f32 	%f137, [%rd54];
	fma.rn.f32 	%f138, %f136, %f137, %f280;
	ld.global.f32 	%f139, [%rd52+4];
	add.s32 	%r122, %r121, %r94;
	mul.wide.u32 	%rd55, %r122, 4;
	add.s64 	%rd56, %rd1, %rd55;
	ld.global.f32 	%f140, [%rd56];
	fma.rn.f32 	%f280, %f139, %f140, %f138;
	add.s32 	%r177, %r177, 2;
$L__BB1_13:
	setp.eq.s32 	%p18, %r9, 0;
	@%p18 bra 	$L__BB1_15;
	add.s32 	%r123, %r177, %r5;
	mul.wide.s32 	%rd57, %r123, 4;
	add.s64 	%rd58, %rd2, %rd57;
	ld.global.f32 	%f141, [%rd58];
	mad.lo.s32 	%r124, %r177, %r94, %r166;
	mul.wide.u32 	%rd59, %r124, 4;
	add.s64 	%rd60, %rd1, %rd59;
	ld.global.f32 	%f142, [%rd60];
	fma.rn.f32 	%f280, %f141, %f142, %f280;
$L__BB1_15:
	shl.b32 	%r125, %r166, 2;
	add.s32 	%r126, %r4, %r125;
	st.shared.f32 	[%r126], %f280;
	max.f32 	%f288, %f288, %f280;
	add.s32 	%r166, %r166, 1;
	setp.eq.s32 	%p19, %r166, %r94;
	@%p19 bra 	$L__BB1_28;
	bra.uni 	$L__BB1_4;
$L__BB1_16:
	add.s32 	%r101, %r94, -1;
	and.b32  	%r50, %r94, 15;
	setp.lt.u32 	%p4, %r101, 15;
	mov.f32 	%f288, 0fFF7FFFFF;
	mov.b32 	%r179, 0;
	@%p4 bra 	$L__BB1_19;
	and.b32  	%r179, %r94, 2147483632;
	mov.f32 	%f288, 0fFF7FFFFF;
	mov.b32 	%r184, 0;
$L__BB1_18:
	.pragma "nounroll";
	mul.wide.u32 	%rd13, %r184, 4;
	add.s64 	%rd14, %rd3, %rd13;
	ld.global.f32 	%f42, [%rd14];
	shl.b32 	%r103, %r184, 2;
	add.s32 	%r104, %r4, %r103;
	st.shared.f32 	[%r104], %f42;
	max.f32 	%f43, %f288, %f42;
	ld.global.f32 	%f44, [%rd14+4];
	st.shared.f32 	[%r104+4], %f44;
	max.f32 	%f45, %f43, %f44;
	ld.global.f32 	%f46, [%rd14+8];
	st.shared.f32 	[%r104+8], %f46;
	max.f32 	%f47, %f45, %f46;
	ld.global.f32 	%f48, [%rd14+12];
	st.shared.f32 	[%r104+12], %f48;
	max.f32 	%f49, %f47, %f48;
	ld.global.f32 	%f50, [%rd14+16];
	st.shared.f32 	[%r104+16], %f50;
	max.f32 	%f51, %f49, %f50;
	ld.global.f32 	%f52, [%rd14+20];
	st.shared.f32 	[%r104+20], %f52;
	max.f32 	%f53, %f51, %f52;
	ld.global.f32 	%f54, [%rd14+24];
	st.shared.f32 	[%r104+24], %f54;
	max.f32 	%f55, %f53, %f54;
	ld.global.f32 	%f56, [%rd14+28];
	st.shared.f32 	[%r104+28], %f56;
	max.f32 	%f57, %f55, %f56;
	ld.global.f32 	%f58, [%rd14+32];
	st.shared.f32 	[%r104+32], %f58;
	max.f32 	%f59, %f57, %f58;
	ld.global.f32 	%f60, [%rd14+36];
	st.shared.f32 	[%r104+36], %f60;
	max.f32 	%f61, %f59, %f60;
	ld.global.f32 	%f62, [%rd14+40];
	st.shared.f32 	[%r104+40], %f62;
	max.f32 	%f63, %f61, %f62;
	ld.global.f32 	%f64, [%rd14+44];
	st.shared.f32 	[%r104+44], %f64;
	max.f32 	%f65, %f63, %f64;
	ld.global.f32 	%f66, [%rd14+48];
	st.shared.f32 	[%r104+48], %f66;
	max.f32 	%f67, %f65, %f66;
	ld.global.f32 	%f68, [%rd14+52];
	st.shared.f32 	[%r104+52], %f68;
	max.f32 	%f69, %f67, %f68;
	ld.global.f32 	%f70, [%rd14+56];
	st.shared.f32 	[%r104+56], %f70;
	max.f32 	%f71, %f69, %f70;
	ld.global.f32 	%f72, [%rd14+60];
	st.shared.f32 	[%r104+60], %f72;
	max.f32 	%f288, %f71, %f72;
	add.s32 	%r184, %r184, 16;
	setp.eq.s32 	%p5, %r184, %r179;
	@%p5 bra 	$L__BB1_19;
	bra.uni 	$L__BB1_18;
$L__BB1_19:
	setp.eq.s32 	%p6, %r50, 0;
	@%p6 bra 	$L__BB1_28;
	and.b32  	%r53, %r94, 7;
	setp.lt.u32 	%p7, %r50, 8;
	@%p7 bra 	$L__BB1_22;
	mul.wide.u32 	%rd15, %r179, 4;
	add.s64 	%rd16, %rd3, %rd15;
	ld.global.f32 	%f74, [%rd16];
	shl.b32 	%r105, %r179, 2;
	add.s32 	%r106, %r4, %r105;
	st.shared.f32 	[%r106], %f74;
	max.f32 	%f75, %f288, %f74;
	ld.global.f32 	%f76, [%rd16+4];
	st.shared.f32 	[%r106+4], %f76;
	max.f32 	%f77, %f75, %f76;
	ld.global.f32 	%f78, [%rd16+8];
	st.shared.f32 	[%r106+8], %f78;
	max.f32 	%f79, %f77, %f78;
	ld.global.f32 	%f80, [%rd16+12];
	st.shared.f32 	[%r106+12], %f80;
	max.f32 	%f81, %f79, %f80;
	ld.global.f32 	%f82, [%rd16+16];
	st.shared.f32 	[%r106+16], %f82;
	max.f32 	%f83, %f81, %f82;
	ld.global.f32 	%f84, [%rd16+20];
	st.shared.f32 	[%r106+20], %f84;
	max.f32 	%f85, %f83, %f84;
	ld.global.f32 	%f86, [%rd16+24];
	st.shared.f32 	[%r106+24], %f86;
	max.f32 	%f87, %f85, %f86;
	ld.global.f32 	%f88, [%rd16+28];
	st.shared.f32 	[%r106+28], %f88;
	max.f32 	%f288, %f87, %f88;
	add.s32 	%r179, %r179, 8;
$L__BB1_22:
	setp.eq.s32 	%p8, %r53, 0;
	@%p8 bra 	$L__BB1_28;
	and.b32  	%r56, %r94, 3;
	setp.lt.u32 	%p9, %r53, 4;
	@%p9 bra 	$L__BB1_25;
	mul.wide.u32 	%rd17, %r179, 4;
	add.s64 	%rd18, %rd3, %rd17;
	ld.global.f32 	%f90, [%rd18];
	shl.b32 	%r107, %r179, 2;
	add.s32 	%r108, %r4, %r107;
	st.shared.f32 	[%r108], %f90;
	max.f32 	%f91, %f288, %f90;
	ld.global.f32 	%f92, [%rd18+4];
	st.shared.f32 	[%r108+4], %f92;
	max.f32 	%f93, %f91, %f92;
	ld.global.f32 	%f94, [%rd18+8];
	st.shared.f32 	[%r108+8], %f94;
	max.f32 	%f95, %f93, %f94;
	ld.global.f32 	%f96, [%rd18+12];
	st.shared.f32 	[%r108+12], %f96;
	max.f32 	%f288, %f95, %f96;
	add.s32 	%r179, %r179, 4;
$L__BB1_25:
	setp.eq.s32 	%p10, %r56, 0;
	@%p10 bra 	$L__BB1_28;
	mov.b32 	%r183, 0;
$L__BB1_27:
	.pragma "nounroll";
	mul.wide.u32 	%rd19, %r179, 4;
	add.s64 	%rd20, %rd3, %rd19;
	ld.global.f32 	%f97, [%rd20];
	shl.b32 	%r110, %r179, 2;
	add.s32 	%r111, %r4, %r110;
	st.shared.f32 	[%r111], %f97;
	max.f32 	%f288, %f288, %f97;
	add.s32 	%r179, %r179, 1;
	add.s32 	%r183, %r183, 1;
	setp.ne.s32 	%p11, %r183, %r56;
	@%p11 bra 	$L__BB1_27;
$L__BB1_28:
	setp.lt.s32 	%p20, %r94, 1;
	mov.f32 	%f294, 0f00000000;
	@%p20 bra 	$L__BB1_37;
	add.s32 	%r128, %r94, -1;
	and.b32  	%r63, %r94, 3;
	setp.lt.u32 	%p21, %r128, 3;
	mov.f32 	%f294, 0f00000000;
	mov.b32 	%r185, 0;
	@%p21 bra 	$L__BB1_32;
	and.b32  	%r185, %r94, 2147483644;
	neg.s32 	%r188, %r185;
	mov.u32 	%r130, shared_scores;
	add.s32 	%r131, %r98, %r130;
	add.s32 	%r187, %r131, 8;
	mov.f32 	%f294, 0f00000000;
$L__BB1_31:
	.pragma "nounroll";
	ld.shared.f32 	%f147, [%r187+-8];
	sub.f32 	%f148, %f147, %f288;
	fma.rn.f32 	%f149, %f148, 0f3BBB989D, 0f3F000000;
	cvt.sat.f32.f32 	%f150, %f149;
	mov.f32 	%f151, 0f4B400001;
	mov.f32 	%f152, 0f437C0000;
	fma.rm.f32 	%f153, %f150, %f152, %f151;
	add.f32 	%f154, %f153, 0fCB40007F;
	neg.f32 	%f155, %f154;
	fma.rn.f32 	%f156, %f148, 0f3FB8AA3B, %f155;
	fma.rn.f32 	%f157, %f148, 0f32A57060, %f156;
	mov.b32 	%r132, %f153;
	shl.b32 	%r133, %r132, 23;
	mov.b32 	%f158, %r133;
	ex2.approx.ftz.f32 	%f159, %f157;
	mul.f32 	%f160, %f159, %f158;
	st.shared.f32 	[%r187+-8], %f160;
	add.f32 	%f161, %f294, %f160;
	ld.shared.f32 	%f162, [%r187+-4];
	sub.f32 	%f163, %f162, %f288;
	fma.rn.f32 	%f164, %f163, 0f3BBB989D, 0f3F000000;
	cvt.sat.f32.f32 	%f165, %f164;
	fma.rm.f32 	%f166, %f165, %f152, %f151;
	add.f32 	%f167, %f166, 0fCB40007F;
	neg.f32 	%f168, %f167;
	fma.rn.f32 	%f169, %f163, 0f3FB8AA3B, %f168;
	fma.rn.f32 	%f170, %f163, 0f32A57060, %f169;
	mov.b32 	%r134, %f166;
	shl.b32 	%r135, %r134, 23;
	mov.b32 	%f171, %r135;
	ex2.approx.ftz.f32 	%f172, %f170;
	mul.f32 	%f173, %f172, %f171;
	st.shared.f32 	[%r187+-4], %f173;
	add.f32 	%f174, %f161, %f173;
	ld.shared.f32 	%f175, [%r187];
	sub.f32 	%f176, %f175, %f288;
	fma.rn.f32 	%f177, %f176, 0f3BBB989D, 0f3F000000;
	cvt.sat.f32.f32 	%f178, %f177;
	fma.rm.f32 	%f179, %f178, %f152, %f151;
	add.f32 	%f180, %f179, 0fCB40007F;
	neg.f32 	%f181, %f180;
	fma.rn.f32 	%f182, %f176, 0f3FB8AA3B, %f181;
	fma.rn.f32 	%f183, %f176, 0f32A57060, %f182;
	mov.b32 	%r136, %f179;
	shl.b32 	%r137, %r136, 23;
	mov.b32 	%f184, %r137;
	ex2.approx.ftz.f32 	%f185, %f183;
	mul.f32 	%f186, %f185, %f184;
	st.shared.f32 	[%r187], %f186;
	add.f32 	%f187, %f174, %f186;
	ld.shared.f32 	%f188, [%r187+4];
	sub.f32 	%f189, %f188, %f288;
	fma.rn.f32 	%f190, %f189, 0f3BBB989D, 0f3F000000;
	cvt.sat.f32.f32 	%f191, %f190;
	fma.rm.f32 	%f192, %f191, %f152, %f151;
	add.f32 	%f193, %f192, 0fCB40007F;
	neg.f32 	%f194, %f193;
	fma.rn.f32 	%f195, %f189, 0f3FB8AA3B, %f194;
	fma.rn.f32 	%f196, %f189, 0f32A57060, %f195;
	mov.b32 	%r138, %f192;
	shl.b32 	%r139, %r138, 23;
	mov.b32 	%f197, %r139;
	ex2.approx.ftz.f32 	%f198, %f196;
	mul.f32 	%f199, %f198, %f197;
	st.shared.f32 	[%r187+4], %f199;
	add.f32 	%f294, %f187, %f199;
	add.s32 	%r188, %r188, 4;
	add.s32 	%r187, %r187, 16;
	setp.eq.s32 	%p22, %r188, 0;
	@%p22 bra 	$L__BB1_32;
	bra.uni 	$L__BB1_31;
$L__BB1_32:
	setp.eq.s32 	%p23, %r63, 0;
	@%p23 bra 	$L__BB1_37;
	setp.eq.s32 	%p24, %r63, 1;
	@%p24 bra 	$L__BB1_35;
	shl.b32 	%r140, %r185, 2;
	add.s32 	%r141, %r4, %r140;
	ld.shared.f32 	%f201, [%r141];
	sub.f32 	%f202, %f201, %f288;
	fma.rn.f32 	%f203, %f202, 0f3BBB989D, 0f3F000000;
	cvt.sat.f32.f32 	%f204, %f203;
	mov.f32 	%f205, 0f4B400001;
	mov.f32 	%f206, 0f437C0000;
	fma.rm.f32 	%f207, %f204, %f206, %f205;
	add.f32 	%f208, %f207, 0fCB40007F;
	neg.f32 	%f209, %f208;
	fma.rn.f32 	%f210, %f202, 0f3FB8AA3B, %f209;
	fma.rn.f32 	%f211, %f202, 0f32A57060, %f210;
	mov.b32 	%r142, %f207;
	shl.b32 	%r143, %r142, 23;
	mov.b32 	%f212, %r143;
	ex2.approx.ftz.f32 	%f213, %f211;
	mul.f32 	%f214, %f213, %f212;
	st.shared.f32 	[%r141], %f214;
	add.f32 	%f215, %f294, %f214;
	ld.shared.f32 	%f216, [%r141+4];
	sub.f32 	%f217, %f216, %f288;
	fma.rn.f32 	%f218, %f217, 0f3BBB989D, 0f3F000000;
	cvt.sat.f32.f32 	%f219, %f218;
	fma.rm.f32 	%f220, %f219, %f206, %f205;
	add.f32 	%f221, %f220, 0fCB40007F;
	neg.f32 	%f222, %f221;
	fma.rn.f32 	%f223, %f217, 0f3FB8AA3B, %f222;
	fma.rn.f32 	%f224, %f217, 0f32A57060, %f223;
	mov.b32 	%r144, %f220;
	shl.b32 	%r145, %r144, 23;
	mov.b32 	%f225, %r145;
	ex2.approx.ftz.f32 	%f226, %f224;
	mul.f32 	%f227, %f226, %f225;
	st.shared.f32 	[%r141+4], %f227;
	add.f32 	%f294, %f215, %f227;
	add.s32 	%r185, %r185, 2;
$L__BB1_35:
	and.b32  	%r146, %r94, 1;
	setp.eq.b32 	%p25, %r146, 1;
	not.pred 	%p26, %p25;
	@%p26 bra 	$L__BB1_37;
	shl.b32 	%r147, %r185, 2;
	add.s32 	%r148, %r4, %r147;
	ld.shared.f32 	%f228, [%r148];
	sub.f32 	%f229, %f228, %f288;
	fma.rn.f32 	%f230, %f229, 0f3BBB989D, 0f3F000000;
	cvt.sat.f32.f32 	%f231, %f230;
	mov.f32 	%f232, 0f4B400001;
	mov.f32 	%f233, 0f437C0000;
	fma.rm.f32 	%f234, %f231, %f233, %f232;
	add.f32 	%f235, %f234, 0fCB40007F;
	neg.f32 	%f236, %f235;
	fma.rn.f32 	%f237, %f229, 0f3FB8AA3B, %f236;
	fma.rn.f32 	%f238, %f229, 0f32A57060, %f237;
	mov.b32 	%r149, %f234;
	shl.b32 	%r150, %r149, 23;
	mov.b32 	%f239, %r150;
	ex2.approx.ftz.f32 	%f240, %f238;
	mul.f32 	%f241, %f240, %f239;
	st.shared.f32 	[%r148], %f241;
	add.f32 	%f294, %f294, %f241;
$L__BB1_37:
	setp.lt.s32 	%p27, %r94, 1;
	@%p27 bra 	$L__BB1_49;
	mul.lo.s32 	%r72, %r94, %r2;
	add.s32 	%r152, %r94, -1;
	and.b32  	%r73, %r94, 7;
	setp.lt.u32 	%p28, %r152, 7;
	mov.b32 	%r192, 0;
	@%p28 bra 	$L__BB1_41;
	and.b32  	%r192, %r94, 2147483640;
	neg.s32 	%r191, %r192;
	mov.u32 	%r154, shared_scores;
	add.s32 	%r155, %r98, %r154;
	add.s32 	%r190, %r155, 16;
	add.s64 	%rd8, %rd4, 16;
	mov.u32 	%r189, %r72;
$L__BB1_40:
	.pragma "nounroll";
	mul.wide.s32 	%rd61, %r189, 4;
	add.s64 	%rd62, %rd8, %rd61;
	ld.shared.f32 	%f242, [%r190+-16];
	div.rn.f32 	%f243, %f242, %f294;
	st.global.f32 	[%rd62+-16], %f243;
	ld.shared.f32 	%f244, [%r190+-12];
	div.rn.f32 	%f245, %f244, %f294;
	st.global.f32 	[%rd62+-12], %f245;
	ld.shared.f32 	%f246, [%r190+-8];
	div.rn.f32 	%f247, %f246, %f294;
	st.global.f32 	[%rd62+-8], %f247;
	ld.shared.f32 	%f248, [%r190+-4];
	div.rn.f32 	%f249, %f248, %f294;
	st.global.f32 	[%rd62+-4], %f249;
	ld.shared.f32 	%f250, [%r190];
	div.rn.f32 	%f251, %f250, %f294;
	st.global.f32 	[%rd62], %f251;
	ld.shared.f32 	%f252, [%r190+4];
	div.rn.f32 	%f253, %f252, %f294;
	st.global.f32 	[%rd62+4], %f253;
	ld.shared.f32 	%f254, [%r190+8];
	div.rn.f32 	%f255, %f254, %f294;
	st.global.f32 	[%rd62+8], %f255;
	ld.shared.f32 	%f256, [%r190+12];
	div.rn.f32 	%f257, %f256, %f294;
	st.global.f32 	[%rd62+12], %f257;
	add.s32 	%r191, %r191, 8;
	add.s32 	%r190, %r190, 32;
	add.s32 	%r189, %r189, 8;
	setp.ne.s32 	%p29, %r191, 0;
	@%p29 bra 	$L__BB1_40;
$L__BB1_41:
	setp.eq.s32 	%p30, %r73, 0;
	@%p30 bra 	$L__BB1_49;
	and.b32  	%r88, %r94, 3;
	setp.lt.u32 	%p31, %r73, 4;
	@%p31 bra 	$L__BB1_44;
	shl.b32 	%r156, %r192, 2;
	add.s32 	%r157, %r4, %r156;
	ld.shared.f32 	%f258, [%r157];
	div.rn.f32 	%f259, %f258, %f294;
	add.s32 	%r158, %r192, %r72;
	mul.wide.s32 	%rd63, %r158, 4;
	add.s64 	%rd64, %rd4, %rd63;
	st.global.f32 	[%rd64], %f259;
	ld.shared.f32 	%f260, [%r157+4];
	div.rn.f32 	%f261, %f260, %f294;
	st.global.f32 	[%rd64+4], %f261;
	ld.shared.f32 	%f262, [%r157+8];
	div.rn.f32 	%f263, %f262, %f294;
	st.global.f32 	[%rd64+8], %f263;
	ld.shared.f32 	%f264, [%r157+12];
	div.rn.f32 	%f265, %f264, %f294;
	st.global.f32 	[%rd64+12], %f265;
	add.s32 	%r192, %r192, 4;
$L__BB1_44:
	setp.eq.s32 	%p32, %r88, 0;
	@%p32 bra 	$L__BB1_49;
	setp.eq.s32 	%p33, %r88, 1;
	@%p33 bra 	$L__BB1_47;
	shl.b32 	%r159, %r192, 2;
	add.s32 	%r160, %r4, %r159;
	ld.shared.f32 	%f266, [%r160];
	div.rn.f32 	%f267, %f266, %f294;
	add.s32 	%r161, %r192, %r72;
	mul.wide.s32 	%rd65, %r161, 4;
	add.s64 	%rd66, %rd4, %rd65;
	st.global.f32 	[%rd66], %f267;
	ld.shared.f32 	%f268, [%r160+4];
	div.rn.f32 	%f269, %f268, %f294;
	st.global.f32 	[%rd66+4], %f269;
	add.s32 	%r192, %r192, 2;
$L__BB1_47:
	and.b32  	%r162, %r94, 1;
	setp.eq.b32 	%p34, %r162, 1;
	not.pred 	%p35, %p34;
	@%p35 bra 	$L__BB1_49;
	shl.b32 	%r163, %r192, 2;
	add.s32 	%r164, %r4, %r163;
	ld.shared.f32 	%f270, [%r164];
	div.rn.f32 	%f271, %f270, %f294;
	add.s32 	%r165, %r192, %r72;
	mul.wide.s32 	%rd67, %r165, 4;
	add.s64 	%rd68, %rd4, %rd67;
	st.global.f32 	[%rd68], %f271;
$L__BB1_49:
	ret;

}
	// .globl	_Z33compute_binary_cross_entropy_lossPKfS0_S0_Pffii
.visible .entry _Z33compute_binary_cross_entropy_lossPKfS0_S0_Pffii(
	.param .u64 .ptr .align 1 _Z33compute_binary_cross_entropy_lossPKfS0_S0_Pffii_param_0,
	.param .u64 .ptr .align 1 _Z33compute_binary_cross_entropy_lossPKfS0_S0_Pffii_param_1,
	.param .u64 .ptr .align 1 _Z33compute_binary_cross_entropy_lossPKfS0_S0_Pffii_param_2,
	.param .u64 .ptr .align 1 _Z33compute_binary_cross_entropy_lossPKfS0_S0_Pffii_param_3,
	.param .f32 _Z33compute_binary_cross_entropy_lossPKfS0_S0_Pffii_param_4,
	.param .u32 _Z33compute_binary_cross_entropy_lossPKfS0_S0_Pffii_param_5,
	.param .u32 _Z33compute_binary_cross_entropy_lossPKfS0_S0_Pffii_param_6
)
{
	.reg .pred 	%p<20>;
	.reg .b32 	%r<45>;
	.reg .b32 	%f<145>;
	.reg .b64 	%rd<25>;

	ld.param.u64 	%rd8, [_Z33compute_binary_cross_entropy_lossPKfS0_S0_Pffii_param_0];
	ld.param.u64 	%rd9, [_Z33compute_binary_cross_entropy_lossPKfS0_S0_Pffii_param_1];
	ld.param.u64 	%rd11, [_Z33compute_binary_cross_entropy_lossPKfS0_S0_Pffii_param_2];
	ld.param.u64 	%rd10, [_Z33compute_binary_cross_entropy_lossPKfS0_S0_Pffii_param_3];
	ld.param.f32 	%f16, [_Z33compute_binary_cross_entropy_lossPKfS0_S0_Pffii_param_4];
	ld.param.u32 	%r23, [_Z33compute_binary_cross_entropy_lossPKfS0_S0_Pffii_param_5];
	ld.param.u32 	%r24, [_Z33compute_binary_cross_entropy_lossPKfS0_S0_Pffii_param_6];
	cvta.to.global.u64 	%rd1, %rd11;
	mov.u32 	%r1, %tid.x;
	mov.u32 	%r2, %ctaid.x;
	mov.u32 	%r39, %ntid.x;
	mad.lo.s32 	%r4, %r2, %r39, %r1;
	setp.ge.s32 	%p1, %r4, %r23;
	mov.f32 	%f135, 0f00000000;
	@%p1 bra 	$L__BB2_2;
	cvta.to.global.u64 	%rd12, %rd9;
	cvta.to.global.u64 	%rd13, %rd8;
	mul.wide.s32 	%rd14, %r4, 4;
	add.s64 	%rd15, %rd12, %rd14;
	ld.global.f32 	%f18, [%rd15];
	add.s64 	%rd16, %rd13, %rd14;
	ld.global.f32 	%f19, [%rd16];
	min.f32 	%f20, %f19, 0f3F7FFFFE;
	max.f32 	%f21, %f20, 0f33D6BF95;
	mov.b32 	%r25, %f21;
	add.s32 	%r26, %r25, -1059760811;
	and.b32  	%r27, %r26, -8388608;
	sub.s32 	%r28, %r25, %r27;
	mov.b32 	%f22, %r28;
	cvt.rn.f32.s32 	%f23, %r27;
	fma.rn.f32 	%f24, %f23, 0f34000000, 0f00000000;
	add.f32 	%f25, %f22, 0fBF800000;
	fma.rn.f32 	%f26, %f25, 0fBE055027, 0f3E1039F6;
	fma.rn.f32 	%f27, %f26, %f25, 0fBDF8CDCC;
	fma.rn.f32 	%f28, %f27, %f25, 0f3E0F2955;
	fma.rn.f32 	%f29, %f28, %f25, 0fBE2AD8B9;
	fma.rn.f32 	%f30, %f29, %f25, 0f3E4CED0B;
	fma.rn.f32 	%f31, %f30, %f25, 0fBE7FFF22;
	fma.rn.f32 	%f32, %f31, %f25, 0f3EAAAA78;
	fma.rn.f32 	%f33, %f32, %f25, 0fBF000000;
	mul.f32 	%f34, %f25, %f33;
	fma.rn.f32 	%f35, %f34, %f25, %f25;
	fma.rn.f32 	%f36, %f24, 0f3F317218, %f35;
	setp.gt.u32 	%p2, %r25, 2139095039;
	fma.rn.f32 	%f37, %f21, 0f7F800000, 0f7F800000;
	selp.f32 	%f38, %f37, %f36, %p2;
	mov.f32 	%f39, 0f3F800000;
	sub.f32 	%f40, %f39, %f18;
	sub.f32 	%f41, %f39, %f21;
	setp.lt.f32 	%p3, %f41, 0f00800000;
	mul.f32 	%f42, %f41, 0f4B000000;
	selp.f32 	%f43, %f42, %f41, %p3;
	selp.f32 	%f44, 0fC1B80000, 0f00000000, %p3;
	mov.b32 	%r29, %f43;
	add.s32 	%r30, %r29, -1059760811;
	and.b32  	%r31, %r30, -8388608;
	sub.s32 	%r32, %r29, %r31;
	mov.b32 	%f45, %r32;
	cvt.rn.f32.s32 	%f46, %r31;
	fma.rn.f32 	%f47, %f46, 0f34000000, %f44;
	add.f32 	%f48, %f45, 0fBF800000;
	fma.rn.f32 	%f49, %f48, 0fBE055027, 0f3E1039F6;
	fma.rn.f32 	%f50, %f49, %f48, 0fBDF8CDCC;
	fma.rn.f32 	%f51, %f50, %f48, 0f3E0F2955;
	fma.rn.f32 	%f52, %f51, %f48, 0fBE2AD8B9;
	fma.rn.f32 	%f53, %f52, %f48, 0f3E4CED0B;
	fma.rn.f32 	%f54, %f53, %f48, 0fBE7FFF22;
	fma.rn.f32 	%f55, %f54, %f48, 0f3EAAAA78;
	fma.rn.f32 	%f56, %f55, %f48, 0fBF000000;
	mul.f32 	%f57, %f48, %f56;
	fma.rn.f32 	%f58, %f57, %f48, %f48;
	fma.rn.f32 	%f59, %f47, 0f3F317218, %f58;
	setp.gt.u32 	%p4, %r29, 2139095039;
	fma.rn.f32 	%f60, %f43, 0f7F800000, 0f7F800000;
	selp.f32 	%f61, %f60, %f59, %p4;
	setp.eq.f32 	%p5, %f43, 0f00000000;
	selp.f32 	%f62, 0fFF800000, %f61, %p5;
	mul.f32 	%f63, %f40, %f62;
	fma.rn.f32 	%f64, %f18, %f38, %f63;
	neg.f32 	%f135, %f64;
$L__BB2_2:
	shl.b32 	%r33, %r1, 2;
	mov.u32 	%r34, shared_loss;
	add.s32 	%r5, %r34, %r33;
	st.shared.f32 	[%r5], %f135;
	bar.sync 	0;
	setp.lt.u32 	%p6, %r39, 2;
	@%p6 bra 	$L__BB2_6;
$L__BB2_3:
	shr.u32 	%r7, %r39, 1;
	setp.ge.u32 	%p7, %r1, %r7;
	@%p7 bra 	$L__BB2_5;
	shl.b32 	%r35, %r7, 2;
	add.s32 	%r36, %r5, %r35;
	ld.shared.f32 	%f65, [%r36];
	ld.shared.f32 	%f66, [%r5];
	add.f32 	%f67, %f65, %f66;
	st.shared.f32 	[%r5], %f67;
$L__BB2_5:
	bar.sync 	0;
	setp.gt.u32 	%p8, %r39, 3;
	mov.u32 	%r39, %r7;
	@%p8 bra 	$L__BB2_3;
$L__BB2_6:
	or.b32  	%r37, %r2, %r1;
	setp.ne.s32 	%p9, %r37, 0;
	@%p9 bra 	$L__BB2_21;
	setp.lt.s32 	%p10, %r24, 1;
	mov.f32 	%f144, 0f00000000;
	@%p10 bra 	$L__BB2_20;
	and.b32  	%r8, %r24, 15;
	setp.lt.u32 	%p11, %r24, 16;
	mov.f32 	%f144, 0f00000000;
	mov.b32 	%r42, 0;
	@%p11 bra 	$L__BB2_11;
	and.b32  	%r42, %r24, 2147483632;
	neg.s32 	%r40, %r42;
	add.s64 	%rd23, %rd1, 32;
	mov.f32 	%f144, 0f00000000;
$L__BB2_10:
	.pragma "nounroll";
	ld.global.f32 	%f72, [%rd23+-32];
	fma.rn.f32 	%f73, %f72, %f72, %f144;
	ld.global.f32 	%f74, [%rd23+-28];
	fma.rn.f32 	%f75, %f74, %f74, %f73;
	ld.global.f32 	%f76, [%rd23+-24];
	fma.rn.f32 	%f77, %f76, %f76, %f75;
	ld.global.f32 	%f78, [%rd23+-20];
	fma.rn.f32 	%f79, %f78, %f78, %f77;
	ld.global.f32 	%f80, [%rd23+-16];
	fma.rn.f32 	%f81, %f80, %f80, %f79;
	ld.global.f32 	%f82, [%rd23+-12];
	fma.rn.f32 	%f83, %f82, %f82, %f81;
	ld.global.f32 	%f84, [%rd23+-8];
	fma.rn.f32 	%f85, %f84, %f84, %f83;
	ld.global.f32 	%f86, [%rd23+-4];
	fma.rn.f32 	%f87, %f86, %f86, %f85;
	ld.global.f32 	%f88, [%rd23];
	fma.rn.f32 	%f89, %f88, %f88, %f87;
	ld.global.f32 	%f90, [%rd23+4];
	fma.rn.f32 	%f91, %f90, %f90, %f89;
	ld.global.f32 	%f92, [%rd23+8];
	fma.rn.f32 	%f93, %f92, %f92, %f91;
	ld.global.f32 	%f94, [%rd23+12];
	fma.rn.f32 	%f95, %f94, %f94, %f93;
	ld.global.f32 	%f96, [%rd23+16];
	fma.rn.f32 	%f97, %f96, %f96, %f95;
	ld.global.f32 	%f98, [%rd23+20];
	fma.rn.f32 	%f99, %f98, %f98, %f97;
	ld.global.f32 	%f100, [%rd23+24];
	fma.rn.f32 	%f101, %f100, %f100, %f99;
	ld.global.f32 	%f102, [%rd23+28];
	fma.rn.f32 	%f144, %f102, %f102, %f101;
	add.s32 	%r40, %r40, 16;
	add.s64 	%rd23, %rd23, 64;
	setp.ne.s32 	%p12, %r40, 0;
	@%p12 bra 	$L__BB2_10;
$L__BB2_11:
	setp.eq.s32 	%p13, %r8, 0;
	@%p13 bra 	$L__BB2_20;
	and.b32  	%r14, %r24, 7;
	setp.lt.u32 	%p14, %r8, 8;
	@%p14 bra 	$L__BB2_14;
	mul.wide.u32 	%rd17, %r42, 4;
	add.s64 	%rd18, %rd1, %rd17;
	ld.global.f32 	%f104, [%rd18];
	fma.rn.f32 	%f105, %f104, %f104, %f144;
	ld.global.f32 	%f106, [%rd18+4];
	fma.rn.f32 	%f107, %f106, %f106, %f105;
	ld.global.f32 	%f108, [%rd18+8];
	fma.rn.f32 	%f109, %f108, %f108, %f107;
	ld.global.f32 	%f110, [%rd18+12];
	fma.rn.f32 	%f111, %f110, %f110, %f109;
	ld.global.f32 	%f112, [%rd18+16];
	fma.rn.f32 	%f113, %f112, %f112, %f111;
	ld.global.f32 	%f114, [%rd18+20];
	fma.rn.f32 	%f115, %f114, %f114, %f113;
	ld.global.f32 	%f116, [%rd18+24];
	fma.rn.f32 	%f117, %f116, %f116, %f115;
	ld.global.f32 	%f118, [%rd18+28];
	fma.rn.f32 	%f144, %f118, %f118, %f117;
	add.s32 	%r42, %r42, 8;
$L__BB2_14:
	setp.eq.s32 	%p15, %r14, 0;
	@%p15 bra 	$L__BB2_20;
	and.b32  	%r17, %r24, 3;
	setp.lt.u32 	%p16, %r14, 4;
	@%p16 bra 	$L__BB2_17;
	mul.wide.u32 	%rd19, %r42, 4;
	add.s64 	%rd20, %rd1, %rd19;
	ld.global.f32 	%f120, [%rd20];
	fma.rn.f32 	%f121, %f120, %f120, %f144;
	ld.global.f32 	%f122, [%rd20+4];
	fma.rn.f32 	%f123, %f122, %f122, %f121;
	ld.global.f32 	%f124, [%rd20+8];
	fma.rn.f32 	%f125, %f124, %f124, %f123;
	ld.global.f32 	%f126, [%rd20+12];
	fma.rn.f32 	%f144, %f126, %f126, %f125;
	add.s32 	%r42, %r42, 4;
$L__BB2_17:
	setp.eq.s32 	%p17, %r17, 0;
	@%p17 bra 	$L__BB2_20;
	mul.wide.u32 	%rd21, %r42, 4;
	add.s64 	%rd24, %rd1, %rd21;
	neg.s32 	%r44, %r17;
$L__BB2_19:
	.pragma "nounroll";
	ld.global.f32 	%f127, [%rd24];
	fma.rn.f32 	%f144, %f127, %f127, %f144;
	add.s64 	%rd24, %rd24, 4;
	add.s32 	%r44, %r44, 1;
	setp.ne.s32 	%p18, %r44, 0;
	@%p18 bra 	$L__BB2_19;
$L__BB2_20:
	ld.shared.f32 	%f128, [shared_loss];
	cvt.rn.f32.s32 	%f129, %r23;
	div.rn.f32 	%f130, %f128, %f129;
	mul.f32 	%f131, %f16, 0f3F000000;
	fma.rn.f32 	%f132, %f131, %f144, %f130;
	st.shared.f32 	[shared_loss], %f132;
$L__BB2_21:
	setp.ne.s32 	%p19, %r1, 0;
	@%p19 bra 	$L__BB2_23;
	ld.shared.f32 	%f133, [shared_loss];
	cvta.to.global.u64 	%rd22, %rd10;
	atom.global.add.f32 	%f134, [%rd22], %f133;
$L__BB2_23:
	ret;

}
	// .globl	_Z38compute_categorical_cross_entropy_lossPKfS0_S0_Pffiii
.visible .entry _Z38compute_categorical_cross_entropy_lossPKfS0_S0_Pffiii(
	.param .u64 .ptr .align 1 _Z38compute_categorical_cross_entropy_lossPKfS0_S0_Pffiii_param_0,
	.param .u64 .ptr .align 1 _Z38compute_categorical_cross_entropy_lossPKfS0_S0_Pffiii_param_1,
	.param .u64 .ptr .align 1 _Z38compute_categorical_cross_entropy_lossPKfS0_S0_Pffiii_param_2,
	.param .u64 .ptr .align 1 _Z38compute_categorical_cross_entropy_lossPKfS0_S0_Pffiii_param_3,
	.param .f32 _Z38compute_categorical_cross_entropy_lossPKfS0_S0_Pffiii_param_4,
	.param .u32 _Z38compute_categorical_cross_entropy_lossPKfS0_S0_Pffiii_param_5,
	.param .u32 _Z38compute_categorical_cross_entropy_lossPKfS0_S0_Pffiii_param_6,
	.param .u32 _Z38compute_categorical_cross_entropy_lossPKfS0_S0_Pffiii_param_7
)
{
	.reg .pred 	%p<32>;
	.reg .b32 	%r<90>;
	.reg .b32 	%f<267>;
	.reg .b64 	%rd<45>;

	ld.param.u64 	%rd10, [_Z38compute_categorical_cross_entropy_lossPKfS0_S0_Pffiii_param_0];
	ld.param.u64 	%rd11, [_Z38compute_categorical_cross_entropy_lossPKfS0_S0_Pffiii_param_1];
	ld.param.u64 	%rd12, [_Z38compute_categorical_cross_entropy_lossPKfS0_S0_Pffiii_param_2];
	ld.param.u64 	%rd9, [_Z38compute_categorical_cross_entropy_lossPKfS0_S0_Pffiii_param_3];
	ld.param.f32 	%f28, [_Z38compute_categorical_cross_entropy_lossPKfS0_S0_Pffiii_param_4];
	ld.param.u32 	%r33, [_Z38compute_categorical_cross_entropy_lossPKfS0_S0_Pffiii_param_5];
	ld.param.u32 	%r34, [_Z38compute_categorical_cross_entropy_lossPKfS0_S0_Pffiii_param_6];
	ld.param.u32 	%r35, [_Z38compute_categorical_cross_entropy_lossPKfS0_S0_Pffiii_param_7];
	cvta.to.global.u64 	%rd1, %rd10;
	cvta.to.global.u64 	%rd2, %rd11;
	cvta.to.global.u64 	%rd3, %rd12;
	mov.u32 	%r1, %tid.x;
	mov.u32 	%r2, %ctaid.x;
	mov.u32 	%r84, %ntid.x;
	mad.lo.s32 	%r4, %r2, %r84, %r1;
	setp.ge.s32 	%p1, %r4, %r33;
	mov.f32 	%f256, 0f00000000;
	@%p1 bra 	$L__BB3_11;
	setp.lt.s32 	%p2, %r35, 1;
	mov.f32 	%f255, 0f00000000;
	@%p2 bra 	$L__BB3_10;
	mul.lo.s32 	%r5, %r35, %r4;
	and.b32  	%r6, %r35, 3;
	setp.lt.u32 	%p3, %r35, 4;
	mov.f32 	%f255, 0f00000000;
	mov.b32 	%r83, 0;
	@%p3 bra 	$L__BB3_5;
	and.b32  	%r83, %r35, 2147483644;
	mov.f32 	%f255, 0f00000000;
	mov.b32 	%r81, 0;
$L__BB3_4:
	.pragma "nounroll";
	add.s32 	%r38, %r81, %r5;
	mul.wide.s32 	%rd13, %r38, 4;
	add.s64 	%rd14, %rd2, %rd13;
	ld.global.f32 	%f34, [%rd14];
	add.s64 	%rd15, %rd1, %rd13;
	ld.global.f32 	%f35, [%rd15];
	max.f32 	%f36, %f35, 0f33D6BF95;
	mov.b32 	%r39, %f36;
	add.s32 	%r40, %r39, -1059760811;
	and.b32  	%r41, %r40, -8388608;
	sub.s32 	%r42, %r39, %r41;
	mov.b32 	%f37, %r42;
	cvt.rn.f32.s32 	%f38, %r41;
	fma.rn.f32 	%f39, %f38, 0f34000000, 0f00000000;
	add.f32 	%f40, %f37, 0fBF800000;
	fma.rn.f32 	%f41, %f40, 0fBE055027, 0f3E1039F6;
	fma.rn.f32 	%f42, %f41, %f40, 0fBDF8CDCC;
	fma.rn.f32 	%f43, %f42, %f40, 0f3E0F2955;
	fma.rn.f32 	%f44, %f43, %f40, 0fBE2AD8B9;
	fma.rn.f32 	%f45, %f44, %f40, 0f3E4CED0B;
	fma.rn.f32 	%f46, %f45, %f40, 0fBE7FFF22;
	fma.rn.f32 	%f47, %f46, %f40, 0f3EAAAA78;
	fma.rn.f32 	%f48, %f47, %f40, 0fBF000000;
	mul.f32 	%f49, %f40, %f48;
	fma.rn.f32 	%f50, %f49, %f40, %f40;
	fma.rn.f32 	%f51, %f39, 0f3F317218, %f50;
	setp.gt.u32 	%p4, %r39, 2139095039;
	fma.rn.f32 	%f52, %f36, 0f7F800000, 0f7F800000;
	selp.f32 	%f53, %f52, %f51, %p4;
	fma.rn.f32 	%f54, %f34, %f53, %f255;
	ld.global.f32 	%f55, [%rd14+4];
	ld.global.f32 	%f56, [%rd15+4];
	max.f32 	%f57, %f56, 0f33D6BF95;
	mov.b32 	%r43, %f57;
	add.s32 	%r44, %r43, -1059760811;
	and.b32  	%r45, %r44, -8388608;
	sub.s32 	%r46, %r43, %r45;
	mov.b32 	%f58, %r46;
	cvt.rn.f32.s32 	%f59, %r45;
	fma.rn.f32 	%f60, %f59, 0f34000000, 0f00000000;
	add.f32 	%f61, %f58, 0fBF800000;
	fma.rn.f32 	%f62, %f61, 0fBE055027, 0f3E1039F6;
	fma.rn.f32 	%f63, %f62, %f61, 0fBDF8CDCC;
	fma.rn.f32 	%f64, %f63, %f61, 0f3E0F2955;
	fma.rn.f32 	%f65, %f64, %f61, 0fBE2AD8B9;
	fma.rn.f32 	%f66, %f65, %f61, 0f3E4CED0B;
	fma.rn.f32 	%f67, %f66, %f61, 0fBE7FFF22;
	fma.rn.f32 	%f68, %f67, %f61, 0f3EAAAA78;
	fma.rn.f32 	%f69, %f68, %f61, 0fBF000000;
	mul.f32 	%f70, %f61, %f69;
	fma.rn.f32 	%f71, %f70, %f61, %f61;
	fma.rn.f32 	%f72, %f60, 0f3F317218, %f71;
	setp.gt.u32 	%p5, %r43, 2139095039;
	fma.rn.f32 	%f73, %f57, 0f7F800000, 0f7F800000;
	selp.f32 	%f74, %f73, %f72, %p5;
	fma.rn.f32 	%f75, %f55, %f74, %f54;
	ld.global.f32 	%f76, [%rd14+8];
	ld.global.f32 	%f77, [%rd15+8];
	max.f32 	%f78, %f77, 0f33D6BF95;
	mov.b32 	%r47, %f78;
	add.s32 	%r48, %r47, -1059760811;
	and.b32  	%r49, %r48, -8388608;
	sub.s32 	%r50, %r47, %r49;
	mov.b32 	%f79, %r50;
	cvt.rn.f32.s32 	%f80, %r49;
	fma.rn.f32 	%f81, %f80, 0f34000000, 0f00000000;
	add.f32 	%f82, %f79, 0fBF800000;
	fma.rn.f32 	%f83, %f82, 0fBE055027, 0f3E1039F6;
	fma.rn.f32 	%f84, %f83, %f82, 0fBDF8CDCC;
	fma.rn.f32 	%f85, %f84, %f82, 0f3E0F2955;
	fma.rn.f32 	%f86, %f85, %f82, 0fBE2AD8B9;
	fma.rn.f32 	%f87, %f86, %f82, 0f3E4CED0B;
	fma.rn.f32 	%f88, %f87, %f82, 0fBE7FFF22;
	fma.rn.f32 	%f89, %f88, %f82, 0f3EAAAA78;
	fma.rn.f32 	%f90, %f89, %f82, 0fBF000000;
	mul.f32 	%f91, %f82, %f90;
	fma.rn.f32 	%f92, %f91, %f82, %f82;
	fma.rn.f32 	%f93, %f81, 0f3F317218, %f92;
	setp.gt.u32 	%p6, %r47, 2139095039;
	fma.rn.f32 	%f94, %f78, 0f7F800000, 0f7F800000;
	selp.f32 	%f95, %f94, %f93, %p6;
	fma.rn.f32 	%f96, %f76, %f95, %f75;
	ld.global.f32 	%f97, [%rd14+12];
	ld.global.f32 	%f98, [%rd15+12];
	max.f32 	%f99, %f98, 0f33D6BF95;
	mov.b32 	%r51, %f99;
	add.s32 	%r52, %r51, -1059760811;
	and.b32  	%r53, %r52, -8388608;
	sub.s32 	%r54, %r51, %r53;
	mov.b32 	%f100, %r54;
	cvt.rn.f32.s32 	%f101, %r53;
	fma.rn.f32 	%f102, %f101, 0f34000000, 0f00000000;
	add.f32 	%f103, %f100, 0fBF800000;
	fma.rn.f32 	%f104, %f103, 0fBE055027, 0f3E1039F6;
	fma.rn.f32 	%f105, %f104, %f103, 0fBDF8CDCC;
	fma.rn.f32 	%f106, %f105, %f103, 0f3E0F2955;
	fma.rn.f32 	%f107, %f106, %f103, 0fBE2AD8B9;
	fma.rn.f32 	%f108, %f107, %f103, 0f3E4CED0B;
	fma.rn.f32 	%f109, %f108, %f103, 0fBE7FFF22;
	fma.rn.f32 	%f110, %f109, %f103, 0f3EAAAA78;
	fma.rn.f32 	%f111, %f110, %f103, 0fBF000000;
	mul.f32 	%f112, %f103, %f111;
	fma.rn.f32 	%f113, %f112, %f103, %f103;
	fma.rn.f32 	%f114, %f102, 0f3F317218, %f113;
	setp.gt.u32 	%p7, %r51, 2139095039;
	fma.rn.f32 	%f115, %f99, 0f7F800000, 0f7F800000;
	selp.f32 	%f116, %f115, %f114, %p7;
	fma.rn.f32 	%f255, %f97, %f116, %f96;
	add.s32 	%r81, %r81, 4;
	setp.ne.s32 	%p8, %r81, %r83;
	@%p8 bra 	$L__BB3_4;
$L__BB3_5:
	setp.eq.s32 	%p9, %r6, 0;
	@%p9 bra 	$L__BB3_10;
	setp.eq.s32 	%p10, %r6, 1;
	@%p10 bra 	$L__BB3_8;
	add.s32 	%r55, %r83, %r5;
	mul.wide.s32 	%rd16, %r55, 4;
	add.s64 	%rd17, %rd2, %rd16;
	ld.global.f32 	%f118, [%rd17];
	add.s64 	%rd18, %rd1, %rd16;
	ld.global.f32 	%f119, [%rd18];
	max.f32 	%f120, %f119, 0f33D6BF95;
	mov.b32 	%r56, %f120;
	add.s32 	%r57, %r56, -1059760811;
	and.b32  	%r58, %r57, -8388608;
	sub.s32 	%r59, %r56, %r58;
	mov.b32 	%f121, %r59;
	cvt.rn.f32.s32 	%f122, %r58;
	fma.rn.f32 	%f123, %f122, 0f34000000, 0f00000000;
	add.f32 	%f124, %f121, 0fBF800000;
	fma.rn.f32 	%f125, %f124, 0fBE055027, 0f3E1039F6;
	fma.rn.f32 	%f126, %f125, %f124, 0fBDF8CDCC;
	fma.rn.f32 	%f127, %f126, %f124, 0f3E0F2955;
	fma.rn.f32 	%f128, %f127, %f124, 0fBE2AD8B9;
	fma.rn.f32 	%f129, %f128, %f124, 0f3E4CED0B;
	fma.rn.f32 	%f130, %f129, %f124, 0fBE7FFF22;
	fma.rn.f32 	%f131, %f130, %f124, 0f3EAAAA78;
	fma.rn.f32 	%f132, %f131, %f124, 0fBF000000;
	mul.f32 	%f133, %f124, %f132;
	fma.rn.f32 	%f134, %f133, %f124, %f124;
	fma.rn.f32 	%f135, %f123, 0f3F317218, %f134;
	setp.gt.u32 	%p11, %r56, 2139095039;
	fma.rn.f32 	%f136, %f120, 0f7F800000, 0f7F800000;
	selp.f32 	%f137, %f136, %f135, %p11;
	fma.rn.f32 	%f138, %f118, %f137, %f255;
	ld.global.f32 	%f139, [%rd17+4];
	ld.global.f32 	%f140, [%rd18+4];
	max.f32 	%f141, %f140, 0f33D6BF95;
	mov.b32 	%r60, %f141;
	add.s32 	%r61, %r60, -1059760811;
	and.b32  	%r62, %r61, -8388608;
	sub.s32 	%r63, %r60, %r62;
	mov.b32 	%f142, %r63;
	cvt.rn.f32.s32 	%f143, %r62;
	fma.rn.f32 	%f144, %f143, 0f34000000, 0f00000000;
	add.f32 	%f145, %f142, 0fBF800000;
	fma.rn.f32 	%f146, %f145, 0fBE055027, 0f3E1039F6;
	fma.rn.f32 	%f147, %f146, %f145, 0fBDF8CDCC;
	fma.rn.f32 	%f148, %f147, %f145, 0f3E0F2955;
	fma.rn.f32 	%f149, %f148, %f145, 0fBE2AD8B9;
	fma.rn.f32 	%f150, %f149, %f145, 0f3E4CED0B;
	fma.rn.f32 	%f151, %f150, %f145, 0fBE7FFF22;
	fma.rn.f32 	%f152, %f151, %f145, 0f3EAAAA78;
	fma.rn.f32 	%f153, %f152, %f145, 0fBF000000;
	mul.f32 	%f154, %f145, %f153;
	fma.rn.f32 	%f155, %f154, %f145, %f145;
	fma.rn.f32 	%f156, %f144, 0f3F317218, %f155;
	setp.gt.u32 	%p12, %r60, 2139095039;
	fma.rn.f32 	%f157, %f141, 0f7F800000, 0f7F800000;
	selp.f32 	%f158, %f157, %f156, %p12;
	fma.rn.f32 	%f255, %f139, %f158, %f138;
	add.s32 	%r83, %r83, 2;
$L__BB3_8:
	and.b32  	%r64, %r35, 1;
	setp.eq.b32 	%p13, %r64, 1;
	not.pred 	%p14, %p13;
	@%p14 bra 	$L__BB3_10;
	add.s32 	%r65, %r83, %r5;
	mul.wide.s32 	%rd19, %r65, 4;
	add.s64 	%rd20, %rd2, %rd19;
	ld.global.f32 	%f159, [%rd20];
	add.s64 	%rd21, %rd1, %rd19;
	ld.global.f32 	%f160, [%rd21];
	max.f32 	%f161, %f160, 0f33D6BF95;
	mov.b32 	%r66, %f161;
	add.s32 	%r67, %r66, -1059760811;
	and.b32  	%r68, %r67, -8388608;
	sub.s32 	%r69, %r66, %r68;
	mov.b32 	%f162, %r69;
	cvt.rn.f32.s32 	%f163, %r68;
	fma.rn.f32 	%f164, %f163, 0f34000000, 0f00000000;
	add.f32 	%f165, %f162, 0fBF800000;
	fma.rn.f32 	%f166, %f165, 0fBE055027, 0f3E1039F6;
	fma.rn.f32 	%f167, %f166, %f165, 0fBDF8CDCC;
	fma.rn.f32 	%f168, %f167, %f165, 0f3E0F2955;
	fma.rn.f32 	%f169, %f168, %f165, 0fBE2AD8B9;
	fma.rn.f32 	%f170, %f169, %f165, 0f3E4CED0B;
	fma.rn.f32 	%f171, %f170, %f165, 0fBE7FFF22;
	fma.rn.f32 	%f172, %f171, %f165, 0f3EAAAA78;
	fma.rn.f32 	%f173, %f172, %f165, 0fBF000000;
	mul.f32 	%f174, %f165, %f173;
	fma.rn.f32 	%f175, %f174, %f165, %f165;
	fma.rn.f32 	%f176, %f164, 0f3F317218, %f175;
	setp.gt.u32 	%p15, %r66, 2139095039;
	fma.rn.f32 	%f177, %f161, 0f7F800000, 0f7F800000;
	selp.f32 	%f178, %f177, %f176, %p15;
	fma.rn.f32 	%f255, %f159, %f178, %f255;
$L__BB3_10:
	neg.f32 	%f256, %f255;
$L__BB3_11:
	shl.b32 	%r70, %r1, 2;
	mov.u32 	%r71, shared_loss;
	add.s32 	%r13, %r71, %r70;
	st.shared.f32 	[%r13], %f256;
	bar.sync 	0;
	setp.lt.u32 	%p16, %r84, 2;
	@%p16 bra 	$L__BB3_15;
$L__BB3_12:
	shr.u32 	%r15, %r84, 1;
	setp.ge.u32 	%p17, %r1, %r15;
	@%p17 bra 	$L__BB3_14;
	shl.b32 	%r72, %r15, 2;
	add.s32 	%r73, %r13, %r72;
	ld.shared.f32 	%f179, [%r73];
	ld.shared.f32 	%f180, [%r13];
	add.f32 	%f181, %f179, %f180;
	st.shared.f32 	[%r13], %f181;
$L__BB3_14:
	bar.sync 	0;
	setp.gt.u32 	%p18, %r84, 3;
	mov.u32 	%r84, %r15;
	@%p18 bra 	$L__BB3_12;
$L__BB3_15:
	or.b32  	%r74, %r2, %r1;
	setp.ne.s32 	%p19, %r74, 0;
	@%p19 bra 	$L__BB3_33;
	mov.f32 	%f265, 0f00000000;
	min.s32 	%r75, %r34, %r35;
	setp.lt.s32 	%p20, %r75, 1;
	@%p20 bra 	$L__BB3_32;
	and.b32  	%r16, %r35, 15;
	add.s32 	%r17, %r16, -1;
	and.b32  	%r18, %r35, 7;
	add.s32 	%r19, %r18, -1;
	and.b32  	%r20, %r35, 2147483632;
	and.b32  	%r21, %r35, 3;
	neg.s32 	%r22, %r20;
	add.s64 	%rd4, %rd3, 32;
	mov.f32 	%f265, 0f00000000;
	mov.b32 	%r85, 0;
$L__BB3_18:
	setp.lt.u32 	%p21, %r35, 16;
	mul.lo.s32 	%r24, %r85, %r35;
	mov.b32 	%r88, 0;
	@%p21 bra 	$L__BB3_21;
	mul.wide.u32 	%rd22, %r24, 4;
	add.s64 	%rd44, %rd4, %rd22;
	mov.u32 	%r86, %r22;
$L__BB3_20:
	.pragma "nounroll";
	ld.global.f32 	%f185, [%rd44+-32];
	fma.rn.f32 	%f186, %f185, %f185, %f265;
	ld.global.f32 	%f187, [%rd44+-28];
	fma.rn.f32 	%f188, %f187, %f187, %f186;
	ld.global.f32 	%f189, [%rd44+-24];
	fma.rn.f32 	%f190, %f189, %f189, %f188;
	ld.global.f32 	%f191, [%rd44+-20];
	fma.rn.f32 	%f192, %f191, %f191, %f190;
	ld.global.f32 	%f193, [%rd44+-16];
	fma.rn.f32 	%f194, %f193, %f193, %f192;
	ld.global.f32 	%f195, [%rd44+-12];
	fma.rn.f32 	%f196, %f195, %f195, %f194;
	ld.global.f32 	%f197, [%rd44+-8];
	fma.rn.f32 	%f198, %f197, %f197, %f196;
	ld.global.f32 	%f199, [%rd44+-4];
	fma.rn.f32 	%f200, %f199, %f199, %f198;
	ld.global.f32 	%f201, [%rd44];
	fma.rn.f32 	%f202, %f201, %f201, %f200;
	ld.global.f32 	%f203, [%rd44+4];
	fma.rn.f32 	%f204, %f203, %f203, %f202;
	ld.global.f32 	%f205, [%rd44+8];
	fma.rn.f32 	%f206, %f205, %f205, %f204;
	ld.global.f32 	%f207, [%rd44+12];
	fma.rn.f32 	%f208, %f207, %f207, %f206;
	ld.global.f32 	%f209, [%rd44+16];
	fma.rn.f32 	%f210, %f209, %f209, %f208;
	ld.global.f32 	%f211, [%rd44+20];
	fma.rn.f32 	%f212, %f211, %f211, %f210;
	ld.global.f32 	%f213, [%rd44+24];
	fma.rn.f32 	%f214, %f213, %f213, %f212;
	ld.global.f32 	%f215, [%rd44+28];
	fma.rn.f32 	%f265, %f215, %f215, %f214;
	add.s32 	%r86, %r86, 16;
	add.s64 	%rd44, %rd44, 64;
	setp.ne.s32 	%p22, %r86, 0;
	mov.u32 	%r88, %r20;
	@%p22 bra 	$L__BB3_20;
$L__BB3_21:
	setp.eq.s32 	%p23, %r16, 0;
	@%p23 bra 	$L__BB3_31;
	setp.lt.u32 	%p24, %r17, 7;
	@%p24 bra 	$L__BB3_24;
	add.s32 	%r78, %r88, %r24;
	mul.wide.u32 	%rd23, %r78, 4;
	add.s64 	%rd24, %rd3, %rd23;
	ld.global.f32 	%f217, [%rd24];
	fma.rn.f32 	%f218, %f217, %f217, %f265;
	cvt.u64.u32 	%rd25, %r24;
	cvt.u64.u32 	%rd26, %r88;
	add.s64 	%rd27, %rd26, %rd25;
	shl.b64 	%rd28, %rd27, 2;
	add.s64 	%rd29, %rd3, %rd28;
	ld.global.f32 	%f219, [%rd29+4];
	fma.rn.f32 	%f220, %f219, %f219, %f218;
	ld.global.f32 	%f221, [%rd29+8];
	fma.rn.f32 	%f222, %f221, %f221, %f220;
	ld.global.f32 	%f223, [%rd29+12];
	fma.rn.f32 	%f224, %f223, %f223, %f222;
	ld.global.f32 	%f225, [%rd29+16];
	fma.rn.f32 	%f226, %f225, %f225, %f224;
	ld.global.f32 	%f227, [%rd29+20];
	fma.rn.f32 	%f228, %f227, %f227, %f226;
	ld.global.f32 	%f229, [%rd29+24];
	fma.rn.f32 	%f230, %f229, %f229, %f228;
	ld.global.f32 	%f231, [%rd29+28];
	fma.rn.f32 	%f265, %f231, %f231, %f230;
	add.s32 	%r88, %r88, 8;
$L__BB3_24:
	setp.eq.s32 	%p25, %r18, 0;
	@%p25 bra 	$L__BB3_31;
	setp.lt.u32 	%p26, %r19, 3;
	@%p26 bra 	$L__BB3_27;
	add.s32 	%r79, %r88, %r24;
	mul.wide.u32 	%rd30, %r79, 4;
	add.s64 	%rd31, %rd3, %rd30;
	ld.global.f32 	%f233, [%rd31];
	fma.rn.f32 	%f234, %f233, %f233, %f265;
	cvt.u64.u32 	%rd32, %r24;
	cvt.u64.u32 	%rd33, %r88;
	add.s64 	%rd34, %rd33, %rd32;
	shl.b64 	%rd35, %rd34, 2;
	add.s64 	%rd36, %rd3, %rd35;
	ld.global.f32 	%f235, [%rd36+4];
	fma.rn.f32 	%f236, %f235, %f235, %f234;
	ld.global.f32 	%f237, [%rd36+8];
	fma.rn.f32 	%f238, %f237, %f237, %f236;
	ld.global.f32 	%f239, [%rd36+12];
	fma.rn.f32 	%f265, %f239, %f239, %f238;
	add.s32 	%r88, %r88, 4;
$L__BB3_27:
	setp.eq.s32 	%p27, %r21, 0;
	@%p27 bra 	$L__BB3_31;
	setp.eq.s32 	%p28, %r21, 1;
	add.s32 	%r80, %r88, %r24;
	mul.wide.u32 	%rd37, %r80, 4;
	add.s64 	%rd38, %rd3, %rd37;
	ld.global.f32 	%f240, [%rd38];
	fma.rn.f32 	%f265, %f240, %f240, %f265;
	@%p28 bra 	$L__BB3_31;
	setp.eq.s32 	%p29, %r21, 2;
	cvt.u64.u32 	%rd39, %r24;
	cvt.u64.u32 	%rd40, %r88;
	add.s64 	%rd41, %rd40, %rd39;
	shl.b64 	%rd42, %rd41, 2;
	add.s64 	%rd8, %rd3, %rd42;
	ld.global.f32 	%f241, [%rd8+4];
	fma.rn.f32 	%f265, %f241, %f241, %f265;
	@%p29 bra 	$L__BB3_31;
	ld.global.f32 	%f242, [%rd8+8];
	fma.rn.f32 	%f265, %f242, %f242, %f265;
$L__BB3_31:
	add.s32 	%r85, %r85, 1;
	setp.ne.s32 	%p30, %r85, %r34;
	@%p30 bra 	$L__BB3_18;
$L__BB3_32:
	ld.shared.f32 	%f243, [shared_loss];
	cvt.rn.f32.s32 	%f244, %r33;
	div.rn.f32 	%f245, %f243, %f244;
	mul.f32 	%f246, %f28, 0f3F000000;
	fma.rn.f32 	%f247, %f246, %f265, %f245;
	st.shared.f32 	[shared_loss], %f247;
$L__BB3_33:
	setp.ne.s32 	%p31, %r1, 0;
	@%p31 bra 	$L__BB3_35;
	ld.shared.f32 	%f248, [shared_loss];
	cvta.to.global.u64 	%rd43, %rd9;
	atom.global.add.f32 	%f249, [%rd43], %f248;
$L__BB3_35:
	ret;

}
	// .globl	_Z23compute_binary_gradientPKfS0_S0_S0_PfS1_fii
.visible .entry _Z23compute_binary_gradientPKfS0_S0_S0_PfS1_fii(
	.param .u64 .ptr .align 1 _Z23compute_binary_gradientPKfS0_S0_S0_PfS1_fii_param_0,
	.param .u64 .ptr .align 1 _Z23compute_binary_gradientPKfS0_S0_S0_PfS1_fii_param_1,
	.param .u64 .ptr .align 1 _Z23compute_binary_gradientPKfS0_S0_S0_PfS1_fii_param_2,
	.param .u64 .ptr .align 1 _Z23compute_binary_gradientPKfS0_S0_S0_PfS1_fii_param_3,
	.param .u64 .ptr .align 1 _Z23compute_binary_gradientPKfS0_S0_S0_PfS1_fii_param_4,
	.param .u64 .ptr .align 1 _Z23compute_binary_gradientPKfS0_S0_S0_PfS1_fii_param_5,
	.param .f32 _Z23compute_binary_gradientPKfS0_S0_S0_PfS1_fii_param_6,
	.param .u32 _Z23compute_binary_gradientPKfS0_S0_S0_PfS1_fii_param_7,
	.param .u32 _Z23compute_binary_gradientPKfS0_S0_S0_PfS1_fii_param_8
)
{
	.reg .pred 	%p<21>;
	.reg .b32 	%r<53>;
	.reg .b32 	%f<245>;
	.reg .b64 	%rd<80>;

	ld.param.u64 	%rd25, [_Z23compute_binary_gradientPKfS0_S0_S0_PfS1_fii_param_0];
	ld.param.u64 	%rd26, [_Z23compute_binary_gradientPKfS0_S0_S0_PfS1_fii_param_1];
	ld.param.u64 	%rd27, [_Z23compute_binary_gradientPKfS0_S0_S0_PfS1_fii_param_2];
	ld.param.u64 	%rd23, [_Z23compute_binary_gradientPKfS0_S0_S0_PfS1_fii_param_4];
	ld.param.f32 	%f26, [_Z23compute_binary_gradientPKfS0_S0_S0_PfS1_fii_param_6];
	ld.param.u32 	%r33, [_Z23compute_binary_gradientPKfS0_S0_S0_PfS1_fii_param_7];
	ld.param.u32 	%r34, [_Z23compute_binary_gradientPKfS0_S0_S0_PfS1_fii_param_8];
	cvta.to.global.u64 	%rd1, %rd25;
	cvta.to.global.u64 	%rd2, %rd27;
	cvta.to.global.u64 	%rd3, %rd26;
	mov.u32 	%r1, %ctaid.x;
	mov.u32 	%r35, %ntid.x;
	mov.u32 	%r2, %tid.x;
	mad.lo.s32 	%r3, %r1, %r35, %r2;
	setp.ge.s32 	%p1, %r3, %r34;
	@%p1 bra 	$L__BB4_14;
	setp.lt.s32 	%p2, %r33, 1;
	mov.f32 	%f235, 0f00000000;
	@%p2 bra 	$L__BB4_13;
	and.b32  	%r4, %r33, 7;
	setp.lt.u32 	%p3, %r33, 8;
	mov.f32 	%f235, 0f00000000;
	mov.b32 	%r46, 0;
	@%p3 bra 	$L__BB4_5;
	and.b32  	%r46, %r33, 2147483640;
	neg.s32 	%r44, %r46;
	shl.b32 	%r7, %r34, 3;
	add.s64 	%rd75, %rd3, 16;
	add.s64 	%rd74, %rd2, 16;
	mov.f32 	%f235, 0f00000000;
	mul.wide.s32 	%rd30, %r34, 4;
	mov.u32 	%r43, %r3;
$L__BB4_4:
	.pragma "nounroll";
	ld.global.f32 	%f31, [%rd75+-16];
	ld.global.f32 	%f32, [%rd74+-16];
	sub.f32 	%f33, %f31, %f32;
	mul.wide.s32 	%rd28, %r43, 4;
	add.s64 	%rd29, %rd1, %rd28;
	ld.global.f32 	%f34, [%rd29];
	fma.rn.f32 	%f35, %f34, %f33, %f235;
	ld.global.f32 	%f36, [%rd75+-12];
	ld.global.f32 	%f37, [%rd74+-12];
	sub.f32 	%f38, %f36, %f37;
	add.s64 	%rd31, %rd29, %rd30;
	ld.global.f32 	%f39, [%rd31];
	fma.rn.f32 	%f40, %f39, %f38, %f35;
	ld.global.f32 	%f41, [%rd75+-8];
	ld.global.f32 	%f42, [%rd74+-8];
	sub.f32 	%f43, %f41, %f42;
	add.s64 	%rd32, %rd31, %rd30;
	ld.global.f32 	%f44, [%rd32];
	fma.rn.f32 	%f45, %f44, %f43, %f40;
	ld.global.f32 	%f46, [%rd75+-4];
	ld.global.f32 	%f47, [%rd74+-4];
	sub.f32 	%f48, %f46, %f47;
	add.s64 	%rd33, %rd32, %rd30;
	ld.global.f32 	%f49, [%rd33];
	fma.rn.f32 	%f50, %f49, %f48, %f45;
	ld.global.f32 	%f51, [%rd75];
	ld.global.f32 	%f52, [%rd74];
	sub.f32 	%f53, %f51, %f52;
	add.s64 	%rd34, %rd33, %rd30;
	ld.global.f32 	%f54, [%rd34];
	fma.rn.f32 	%f55, %f54, %f53, %f50;
	ld.global.f32 	%f56, [%rd75+4];
	ld.global.f32 	%f57, [%rd74+4];
	sub.f32 	%f58, %f56, %f57;
	add.s64 	%rd35, %rd34, %rd30;
	ld.global.f32 	%f59, [%rd35];
	fma.rn.f32 	%f60, %f59, %f58, %f55;
	ld.global.f32 	%f61, [%rd75+8];
	ld.global.f32 	%f62, [%rd74+8];
	sub.f32 	%f63, %f61, %f62;
	add.s64 	%rd36, %rd35, %rd30;
	ld.global.f32 	%f64, [%rd36];
	fma.rn.f32 	%f65, %f64, %f63, %f60;
	ld.global.f32 	%f66, [%rd75+12];
	ld.global.f32 	%f67, [%rd74+12];
	sub.f32 	%f68, %f66, %f67;
	add.s64 	%rd37, %rd36, %rd30;
	ld.global.f32 	%f69, [%rd37];
	fma.rn.f32 	%f235, %f69, %f68, %f65;
	add.s32 	%r44, %r44, 8;
	add.s32 	%r43, %r43, %r7;
	add.s64 	%rd75, %rd75, 32;
	add.s64 	%rd74, %rd74, 32;
	setp.ne.s32 	%p4, %r44, 0;
	@%p4 bra 	$L__BB4_4;
$L__BB4_5:
	setp.eq.s32 	%p5, %r4, 0;
	@%p5 bra 	$L__BB4_13;
	and.b32  	%r13, %r33, 3;
	setp.lt.u32 	%p6, %r4, 4;
	@%p6 bra 	$L__BB4_8;
	mul.wide.u32 	%rd38, %r46, 4;
	add.s64 	%rd39, %rd3, %rd38;
	ld.global.f32 	%f71, [%rd39];
	add.s64 	%rd40, %rd2, %rd38;
	ld.global.f32 	%f72, [%rd40];
	sub.f32 	%f73, %f71, %f72;
	mad.lo.s32 	%r37, %r46, %r34, %r3;
	mul.wide.s32 	%rd41, %r37, 4;
	add.s64 	%rd42, %rd1, %rd41;
	ld.global.f32 	%f74, [%rd42];
	fma.rn.f32 	%f75, %f74, %f73, %f235;
	ld.global.f32 	%f76, [%rd39+4];
	ld.global.f32 	%f77, [%rd40+4];
	sub.f32 	%f78, %f76, %f77;
	mul.wide.s32 	%rd43, %r34, 4;
	add.s64 	%rd44, %rd42, %rd43;
	ld.global.f32 	%f79, [%rd44];
	fma.rn.f32 	%f80, %f79, %f78, %f75;
	ld.global.f32 	%f81, [%rd39+8];
	ld.global.f32 	%f82, [%rd40+8];
	sub.f32 	%f83, %f81, %f82;
	add.s64 	%rd45, %rd44, %rd43;
	ld.global.f32 	%f84, [%rd45];
	fma.rn.f32 	%f85, %f84, %f83, %f80;
	ld.global.f32 	%f86, [%rd39+12];
	ld.global.f32 	%f87, [%rd40+12];
	sub.f32 	%f88, %f86, %f87;
	add.s64 	%rd46, %rd45, %rd43;
	ld.global.f32 	%f89, [%rd46];
	fma.rn.f32 	%f235, %f89, %f88, %f85;
	add.s32 	%r46, %r46, 4;
$L__BB4_8:
	setp.eq.s32 	%p7, %r13, 0;
	@%p7 bra 	$L__BB4_13;
	setp.eq.s32 	%p8, %r13, 1;
	@%p8 bra 	$L__BB4_11;
	mul.wide.u32 	%rd47, %r46, 4;
	add.s64 	%rd48, %rd3, %rd47;
	ld.global.f32 	%f91, [%rd48];
	add.s64 	%rd49, %rd2, %rd47;
	ld.global.f32 	%f92, [%rd49];
	sub.f32 	%f93, %f91, %f92;
	mad.lo.s32 	%r38, %r46, %r34, %r3;
	mul.wide.s32 	%rd50, %r38, 4;
	add.s64 	%rd51, %rd1, %rd50;
	ld.global.f32 	%f94, [%rd51];
	fma.rn.f32 	%f95, %f94, %f93, %f235;
	ld.global.f32 	%f96, [%rd48+4];
	ld.global.f32 	%f97, [%rd49+4];
	sub.f32 	%f98, %f96, %f97;
	mul.wide.s32 	%rd52, %r34, 4;
	add.s64 	%rd53, %rd51, %rd52;
	ld.global.f32 	%f99, [%rd53];
	fma.rn.f32 	%f235, %f99, %f98, %f95;
	add.s32 	%r46, %r46, 2;
$L__BB4_11:
	and.b32  	%r39, %r33, 1;
	setp.eq.b32 	%p9, %r39, 1;
	not.pred 	%p10, %p9;
	@%p10 bra 	$L__BB4_13;
	mul.wide.u32 	%rd54, %r46, 4;
	add.s64 	%rd55, %rd3, %rd54;
	ld.global.f32 	%f100, [%rd55];
	add.s64 	%rd56, %rd2, %rd54;
	ld.global.f32 	%f101, [%rd56];
	sub.f32 	%f102, %f100, %f101;
	mad.lo.s32 	%r40, %r46, %r34, %r3;
	mul.wide.s32 	%rd57, %r40, 4;
	add.s64 	%rd58, %rd1, %rd57;
	ld.global.f32 	%f103, [%rd58];
	fma.rn.f32 	%f235, %f103, %f102, %f235;
$L__BB4_13:
	ld.param.u64 	%rd72, [_Z23compute_binary_gradientPKfS0_S0_S0_PfS1_fii_param_3];
	cvt.rn.f32.s32 	%f104, %r33;
	div.rn.f32 	%f105, %f235, %f104;
	cvta.to.global.u64 	%rd59, %rd72;
	mul.wide.s32 	%rd60, %r3, 4;
	add.s64 	%rd61, %rd59, %rd60;
	ld.global.f32 	%f106, [%rd61];
	fma.rn.f32 	%f107, %f26, %f106, %f105;
	cvta.to.global.u64 	%rd62, %rd23;
	add.s64 	%rd63, %rd62, %rd60;
	st.global.f32 	[%rd63], %f107;
$L__BB4_14:
	or.b32  	%r41, %r2, %r1;
	setp.ne.s32 	%p11, %r41, 0;
	@%p11 bra 	$L__BB4_29;
	setp.lt.s32 	%p12, %r33, 1;
	mov.f32 	%f244, 0f00000000;
	@%p12 bra 	$L__BB4_28;
	and.b32  	%r18, %r33, 15;
	setp.lt.u32 	%p13, %r33, 16;
	mov.f32 	%f244, 0f00000000;
	mov.b32 	%r50, 0;
	@%p13 bra 	$L__BB4_19;
	and.b32  	%r50, %r33, 2147483632;
	neg.s32 	%r48, %r50;
	add.s64 	%rd77, %rd3, 32;
	add.s64 	%rd76, %rd2, 32;
	mov.f32 	%f244, 0f00000000;
$L__BB4_18:
	.pragma "nounroll";
	ld.global.f32 	%f112, [%rd77+-32];
	ld.global.f32 	%f113, [%rd76+-32];
	sub.f32 	%f114, %f112, %f113;
	add.f32 	%f115, %f244, %f114;
	ld.global.f32 	%f116, [%rd77+-28];
	ld.global.f32 	%f117, [%rd76+-28];
	sub.f32 	%f118, %f116, %f117;
	add.f32 	%f119, %f115, %f118;
	ld.global.f32 	%f120, [%rd77+-24];
	ld.global.f32 	%f121, [%rd76+-24];
	sub.f32 	%f122, %f120, %f121;
	add.f32 	%f123, %f119, %f122;
	ld.global.f32 	%f124, [%rd77+-20];
	ld.global.f32 	%f125, [%rd76+-20];
	sub.f32 	%f126, %f124, %f125;
	add.f32 	%f127, %f123, %f126;
	ld.global.f32 	%f128, [%rd77+-16];
	ld.global.f32 	%f129, [%rd76+-16];
	sub.f32 	%f130, %f128, %f129;
	add.f32 	%f131, %f127, %f130;
	ld.global.f32 	%f132, [%rd77+-12];
	ld.global.f32 	%f133, [%rd76+-12];
	sub.f32 	%f134, %f132, %f133;
	add.f32 	%f135, %f131, %f134;
	ld.global.f32 	%f136, [%rd77+-8];
	ld.global.f32 	%f137, [%rd76+-8];
	sub.f32 	%f138, %f136, %f137;
	add.f32 	%f139, %f135, %f138;
	ld.global.f32 	%f140, [%rd77+-4];
	ld.global.f32 	%f141, [%rd76+-4];
	sub.f32 	%f142, %f140, %f141;
	add.f32 	%f143, %f139, %f142;
	ld.global.f32 	%f144, [%rd77];
	ld.global.f32 	%f145, [%rd76];
	sub.f32 	%f146, %f144, %f145;
	add.f32 	%f147, %f143, %f146;
	ld.global.f32 	%f148, [%rd77+4];
	ld.global.f32 	%f149, [%rd76+4];
	sub.f32 	%f150, %f148, %f149;
	add.f32 	%f151, %f147, %f150;
	ld.global.f32 	%f152, [%rd77+8];
	ld.global.f32 	%f153, [%rd76+8];
	sub.f32 	%f154, %f152, %f153;
	add.f32 	%f155, %f151, %f154;
	ld.global.f32 	%f156, [%rd77+12];
	ld.global.f32 	%f157, [%rd76+12];
	sub.f32 	%f158, %f156, %f157;
	add.f32 	%f159, %f155, %f158;
	ld.global.f32 	%f160, [%rd77+16];
	ld.global.f32 	%f161, [%rd76+16];
	sub.f32 	%f162, %f160, %f161;
	add.f32 	%f163, %f159, %f162;
	ld.global.f32 	%f164, [%rd77+20];
	ld.global.f32 	%f165, [%rd76+20];
	sub.f32 	%f166, %f164, %f165;
	add.f32 	%f167, %f163, %f166;
	ld.global.f32 	%f168, [%rd77+24];
	ld.global.f32 	%f169, [%rd76+24];
	sub.f32 	%f170, %f168, %f169;
	add.f32 	%f171, %f167, %f170;
	ld.global.f32 	%f172, [%rd77+28];
	ld.global.f32 	%f173, [%rd76+28];
	sub.f32 	%f174, %f172, %f173;
	add.f32 	%f244, %f171, %f174;
	add.s32 	%r48, %r48, 16;
	add.s64 	%rd77, %rd77, 64;
	add.s64 	%rd76, %rd76, 64;
	setp.ne.s32 	%p14, %r48, 0;
	@%p14 bra 	$L__BB4_18;
$L__BB4_19:
	setp.eq.s32 	%p15, %r18, 0;
	@%p15 bra 	$L__BB4_28;
	and.b32  	%r24, %r33, 7;
	setp.lt.u32 	%p16, %r18, 8;
	@%p16 bra 	$L__BB4_22;
	mul.wide.u32 	%rd64, %r50, 4;
	add.s64 	%rd65, %rd3, %rd64;
	ld.global.f32 	%f176, [%rd65];
	add.s64 	%rd66, %rd2, %rd64;
	ld.global.f32 	%f177, [%rd66];
	sub.f32 	%f178, %f176, %f177;
	add.f32 	%f179, %f244, %f178;
	ld.global.f32 	%f180, [%rd65+4];
	ld.global.f32 	%f181, [%rd66+4];
	sub.f32 	%f182, %f180, %f181;
	add.f32 	%f183, %f179, %f182;
	ld.global.f32 	%f184, [%rd65+8];
	ld.global.f32 	%f185, [%rd66+8];
	sub.f32 	%f186, %f184, %f185;
	add.f32 	%f187, %f183, %f186;
	ld.global.f32 	%f188, [%rd65+12];
	ld.global.f32 	%f189, [%rd66+12];
	sub.f32 	%f190, %f188, %f189;
	add.f32 	%f191, %f187, %f190;
	ld.global.f32 	%f192, [%rd65+16];
	ld.global.f32 	%f193, [%rd66+16];
	sub.f32 	%f194, %f192, %f193;
	add.f32 	%f195, %f191, %f194;
	ld.global.f32 	%f196, [%rd65+20];
	ld.global.f32 	%f197, [%rd66+20];
	sub.f32 	%f198, %f196, %f197;
	add.f32 	%f199, %f195, %f198;
	ld.global.f32 	%f200, [%rd65+24];
	ld.global.f32 	%f201, [%rd66+24];
	sub.f32 	%f202, %f200, %f201;
	add.f32 	%f203, %f199, %f202;
	ld.global.f32 	%f204, [%rd65+28];
	ld.global.f32 	%f205, [%rd66+28];
	sub.f32 	%f206, %f204, %f205;
	add.f32 	%f244, %f203, %f206;
	add.s32 	%r50, %r50, 8;
$L__BB4_22:
	setp.eq.s32 	%p17, %r24, 0;
	@%p17 bra 	$L__BB4_28;
	and.b32  	%r27, %r33, 3;
	setp.lt.u32 	%p18, %r24, 4;
	@%p18 bra 	$L__BB4_25;
	mul.wide.u32 	%rd67, %r50, 4;
	add.s64 	%rd68, %rd3, %rd67;
	ld.global.f32 	%f208, [%rd68];
	add.s64 	%rd69, %rd2, %rd67;
	ld.global.f32 	%f209, [%rd69];
	sub.f32 	%f210, %f208, %f209;
	add.f32 	%f211, %f244, %f210;
	ld.global.f32 	%f212, [%rd68+4];
	ld.global.f32 	%f213, [%rd69+4];
	sub.f32 	%f214, %f212, %f213;
	add.f32 	%f215, %f211, %f214;
	ld.global.f32 	%f216, [%rd68+8];
	ld.global.f32 	%f217, [%rd69+8];
	sub.f32 	%f218, %f216, %f217;
	add.f32 	%f219, %f215, %f218;
	ld.global.f32 	%f220, [%rd68+12];
	ld.global.f32 	%f221, [%rd69+12];
	sub.f32 	%f222, %f220, %f221;
	add.f32 	%f244, %f219, %f222;
	add.s32 	%r50, %r50, 4;
$L__BB4_25:
	setp.eq.s32 	%p19, %r27, 0;
	@%p19 bra 	$L__BB4_28;
	mul.wide.u32 	%rd70, %r50, 4;
	add.s64 	%rd79, %rd2, %rd70;
	add.s64 	%rd78, %rd3, %rd70;
	neg.s32 	%r52, %r27;
$L__BB4_27:
	.pragma "nounroll";
	ld.global.f32 	%f223, [%rd78];
	ld.global.f32 	%f224, [%rd79];
	sub.f32 	%f225, %f223, %f224;
	add.f32 	%f244, %f244, %f225;
	add.s64 	%rd79, %rd79, 4;
	add.s64 	%rd78, %rd78, 4;
	add.s32 	%r52, %r52, 1;
	setp.ne.s32 	%p20, %r52, 0;
	@%p20 bra 	$L__BB4_27;
$L__BB4_28:
	ld.param.u64 	%rd73, [_Z23compute_binary_gradientPKfS0_S0_S0_PfS1_fii_param_5];
	cvt.rn.f32.s32 	%f226, %r33;
	div.rn.f32 	%f227, %f244, %f226;
	cvta.to.global.u64 	%rd71, %rd73;
	st.global.f32 	[%rd71], %f227;
$L__BB4_29:
	ret;

}
	// .globl	_Z27compute_multiclass_gradientPKfS0_S0_S0_PfS1_fiii
.visible .entry _Z27compute_multiclass_gradientPKfS0_S0_S0_PfS1_fiii(
	.param .u64 .ptr .align 1 _Z27compute_multiclass_gradientPKfS0_S0_S0_PfS1_fiii_param_0,
	.param .u64 .ptr .align 1 _Z27compute_multiclass_gradientPKfS0_S0_S0_PfS1_fiii_param_1,
	.param .u64 .ptr .align 1 _Z27compute_multiclass_gradientPKfS0_S0_S0_PfS1_fiii_param_2,
	.param .u64 .ptr .align 1 _Z27compute_multiclass_gradientPKfS0_S0_S0_PfS1_fiii_param_3,
	.param .u64 .ptr .align 1 _Z27compute_multiclass_gradientPKfS0_S0_S0_PfS1_fiii_param_4,
	.param .u64 .ptr .align 1 _Z27compute_multiclass_gradientPKfS0_S0_S0_PfS1_fiii_param_5,
	.param .f32 _Z27compute_multiclass_gradientPKfS0_S0_S0_PfS1_fiii_param_6,
	.param .u32 _Z27compute_multiclass_gradientPKfS0_S0_S0_PfS1_fiii_param_7,
	.param .u32 _Z27compute_multiclass_gradientPKfS0_S0_S0_PfS1_fiii_param_8,
	.param .u32 _Z27compute_multiclass_gradientPKfS0_S0_S0_PfS1_fiii_param_9
)
{
	.reg .pred 	%p<25>;
	.reg .b32 	%r<69>;
	.reg .b32 	%f<246>;
	.reg .b64 	%rd<145>;

	ld.param.u64 	%rd7, [_Z27compute_multiclass_gradientPKfS0_S0_S0_PfS1_fiii_param_0];
	ld.param.u64 	%rd8, [_Z27compute_multiclass_gradientPKfS0_S0_S0_PfS1_fiii_param_1];
	ld.param.u64 	%rd9, [_Z27compute_multiclass_gradientPKfS0_S0_S0_PfS1_fiii_param_2];
	ld.param.u32 	%r41, [_Z27compute_multiclass_gradientPKfS0_S0_S0_PfS1_fiii_param_7];
	ld.param.u32 	%r42, [_Z27compute_multiclass_gradientPKfS0_S0_S0_PfS1_fiii_param_8];
	ld.param.u32 	%r43, [_Z27compute_multiclass_gradientPKfS0_S0_S0_PfS1_fiii_param_9];
	cvta.to.global.u64 	%rd1, %rd7;
	cvta.to.global.u64 	%rd2, %rd9;
	cvta.to.global.u64 	%rd3, %rd8;
	mov.u32 	%r1, %ctaid.x;
	mov.u32 	%r2, %tid.x;
	setp.ge.s32 	%p1, %r1, %r42;
	setp.ge.s32 	%p2, %r2, %r43;
	or.pred  	%p3, %p1, %p2;
	@%p3 bra 	$L__BB5_14;
	setp.lt.s32 	%p4, %r41, 1;
	mov.f32 	%f236, 0f00000000;
	@%p4 bra 	$L__BB5_13;
	and.b32  	%r3, %r41, 7;
	setp.lt.u32 	%p5, %r41, 8;
	mov.f32 	%f236, 0f00000000;
	mov.b32 	%r60, 0;
	@%p5 bra 	$L__BB5_5;
	and.b32  	%r60, %r41, 2147483640;
	neg.s32 	%r58, %r60;
	shl.b32 	%r6, %r42, 3;
	shl.b32 	%r7, %r43, 3;
	mov.f32 	%f236, 0f00000000;
	mul.wide.s32 	%rd15, %r43, 4;
	mul.wide.s32 	%rd18, %r42, 4;
	mov.u32 	%r56, %r2;
	mov.u32 	%r57, %r1;
$L__BB5_4:
	.pragma "nounroll";
	mul.wide.s32 	%rd10, %r56, 4;
	add.s64 	%rd11, %rd3, %rd10;
	ld.global.f32 	%f31, [%rd11];
	add.s64 	%rd12, %rd2, %rd10;
	ld.global.f32 	%f32, [%rd12];
	sub.f32 	%f33, %f31, %f32;
	mul.wide.s32 	%rd13, %r57, 4;
	add.s64 	%rd14, %rd1, %rd13;
	ld.global.f32 	%f34, [%rd14];
	fma.rn.f32 	%f35, %f34, %f33, %f236;
	add.s64 	%rd16, %rd11, %rd15;
	ld.global.f32 	%f36, [%rd16];
	add.s64 	%rd17, %rd12, %rd15;
	ld.global.f32 	%f37, [%rd17];
	sub.f32 	%f38, %f36, %f37;
	add.s64 	%rd19, %rd14, %rd18;
	ld.global.f32 	%f39, [%rd19];
	fma.rn.f32 	%f40, %f39, %f38, %f35;
	add.s64 	%rd20, %rd16, %rd15;
	ld.global.f32 	%f41, [%rd20];
	add.s64 	%rd21, %rd17, %rd15;
	ld.global.f32 	%f42, [%rd21];
	sub.f32 	%f43, %f41, %f42;
	add.s64 	%rd22, %rd19, %rd18;
	ld.global.f32 	%f44, [%rd22];
	fma.rn.f32 	%f45, %f44, %f43, %f40;
	add.s64 	%rd23, %rd20, %rd15;
	ld.global.f32 	%f46, [%rd23];
	add.s64 	%rd24, %rd21, %rd15;
	ld.global.f32 	%f47, [%rd24];
	sub.f32 	%f48, %f46, %f47;
	add.s64 	%rd25, %rd22, %rd18;
	ld.global.f32 	%f49, [%rd25];
	fma.rn.f32 	%f50, %f49, %f48, %f45;
	add.s64 	%rd26, %rd23, %rd15;
	ld.global.f32 	%f51, [%rd26];
	add.s64 	%rd27, %rd24, %rd15;
	ld.global.f32 	%f52, [%rd27];
	sub.f32 	%f53, %f51, %f52;
	add.s64 	%rd28, %rd25, %rd18;
	ld.global.f32 	%f54, [%rd28];
	fma.rn.f32 	%f55, %f54, %f53, %f50;
	add.s64 	%rd29, %rd26, %rd15;
	ld.global.f32 	%f56, [%rd29];
	add.s64 	%rd30, %rd27, %rd15;
	ld.global.f32 	%f57, [%rd30];
	sub.f32 	%f58, %f56, %f57;
	add.s64 	%rd31, %rd28, %rd18;
	ld.global.f32 	%f59, [%rd31];
	fma.rn.f32 	%f60, %f59, %f58, %f55;
	add.s64 	%rd32, %rd29, %rd15;
	ld.global.f32 	%f61, [%rd32];
	add.s64 	%rd33, %rd30, %rd15;
	ld.global.f32 	%f62, [%rd33];
	sub.f32 	%f63, %f61, %f62;
	add.s64 	%rd34, %rd31, %rd18;
	ld.global.f32 	%f64, [%rd34];
	fma.rn.f32 	%f65, %f64, %f63, %f60;
	add.s64 	%rd35, %rd32, %rd15;
	ld.global.f32 	%f66, [%rd35];
	add.s64 	%rd36, %rd33, %rd15;
	ld.global.f32 	%f67, [%rd36];
	sub.f32 	%f68, %f66, %f67;
	add.s64 	%rd37, %rd34, %rd18;
	ld.global.f32 	%f69, [%rd37];
	fma.rn.f32 	%f236, %f69, %f68, %f65;
	add.s32 	%r58, %r58, 8;
	add.s32 	%r57, %r57, %r6;
	add.s32 	%r56, %r56, %r7;
	setp.ne.s32 	%p6, %r58, 0;
	@%p6 bra 	$L__BB5_4;
$L__BB5_5:
	setp.eq.s32 	%p7, %r3, 0;
	@%p7 bra 	$L__BB5_13;
	and.b32  	%r15, %r41, 3;
	setp.lt.u32 	%p8, %r3, 4;
	@%p8 bra 	$L__BB5_8;
	mad.lo.s32 	%r45, %r60, %r43, %r2;
	mul.wide.s32 	%rd38, %r45, 4;
	add.s64 	%rd39, %rd3, %rd38;
	ld.global.f32 	%f71, [%rd39];
	add.s64 	%rd40, %rd2, %rd38;
	ld.global.f32 	%f72, [%rd40];
	sub.f32 	%f73, %f71, %f72;
	mad.lo.s32 	%r46, %r60, %r42, %r1;
	mul.wide.s32 	%rd41, %r46, 4;
	add.s64 	%rd42, %rd1, %rd41;
	ld.global.f32 	%f74, [%rd42];
	fma.rn.f32 	%f75, %f74, %f73, %f236;
	mul.wide.s32 	%rd43, %r43, 4;
	add.s64 	%rd44, %rd39, %rd43;
	ld.global.f32 	%f76, [%rd44];
	add.s64 	%rd45, %rd40, %rd43;
	ld.global.f32 	%f77, [%rd45];
	sub.f32 	%f78, %f76, %f77;
	mul.wide.s32 	%rd46, %r42, 4;
	add.s64 	%rd47, %rd42, %rd46;
	ld.global.f32 	%f79, [%rd47];
	fma.rn.f32 	%f80, %f79, %f78, %f75;
	add.s64 	%rd48, %rd44, %rd43;
	ld.global.f32 	%f81, [%rd48];
	add.s64 	%rd49, %rd45, %rd43;
	ld.global.f32 	%f82, [%rd49];
	sub.f32 	%f83, %f81, %f82;
	add.s64 	%rd50, %rd47, %rd46;
	ld.global.f32 	%f84, [%rd50];
	fma.rn.f32 	%f85, %f84, %f83, %f80;
	add.s64 	%rd51, %rd48, %rd43;
	ld.global.f32 	%f86, [%rd51];
	add.s64 	%rd52, %rd49, %rd43;
	ld.global.f32 	%f87, [%rd52];
	sub.f32 	%f88, %f86, %f87;
	add.s64 	%rd53, %rd50, %rd46;
	ld.global.f32 	%f89, [%rd53];
	fma.rn.f32 	%f236, %f89, %f88, %f85;
	add.s32 	%r60, %r60, 4;
$L__BB5_8:
	setp.eq.s32 	%p9, %r15, 0;
	@%p9 bra 	$L__BB5_13;
	setp.eq.s32 	%p10, %r15, 1;
	@%p10 bra 	$L__BB5_11;
	mad.lo.s32 	%r47, %r60, %r43, %r2;
	mul.wide.s32 	%rd54, %r47, 4;
	add.s64 	%rd55, %rd3, %rd54;
	ld.global.f32 	%f91, [%rd55];
	add.s64 	%rd56, %rd2, %rd54;
	ld.global.f32 	%f92, [%rd56];
	sub.f32 	%f93, %f91, %f92;
	mad.lo.s32 	%r48, %r60, %r42, %r1;
	mul.wide.s32 	%rd57, %r48, 4;
	add.s64 	%rd58, %rd1, %rd57;
	ld.global.f32 	%f94, [%rd58];
	fma.rn.f32 	%f95, %f94, %f93, %f236;
	mul.wide.s32 	%rd59, %r43, 4;
	add.s64 	%rd60, %rd55, %rd59;
	ld.global.f32 	%f96, [%rd60];
	add.s64 	%rd61, %rd56, %rd59;
	ld.global.f32 	%f97, [%rd61];
	sub.f32 	%f98, %f96, %f97;
	mul.wide.s32 	%rd62, %r42, 4;
	add.s64 	%rd63, %rd58, %rd62;
	ld.global.f32 	%f99, [%rd63];
	fma.rn.f32 	%f236, %f99, %f98, %f95;
	add.s32 	%r60, %r60, 2;
$L__BB5_11:
	and.b32  	%r49, %r41, 1;
	setp.eq.b32 	%p11, %r49, 1;
	not.pred 	%p12, %p11;
	@%p12 bra 	$L__BB5_13;
	mad.lo.s32 	%r50, %r60, %r43, %r2;
	mul.wide.s32 	%rd64, %r50, 4;
	add.s64 	%rd65, %rd3, %rd64;
	ld.global.f32 	%f100, [%rd65];
	add.s64 	%rd66, %rd2, %rd64;
	ld.global.f32 	%f101, [%rd66];
	sub.f32 	%f102, %f100, %f101;
	mad.lo.s32 	%r51, %r60, %r42, %r1;
	mul.wide.s32 	%rd67, %r51, 4;
	add.s64 	%rd68, %rd1, %rd67;
	ld.global.f32 	%f103, [%rd68];
	fma.rn.f32 	%f236, %f103, %f102, %f236;
$L__BB5_13:
	ld.param.f32 	%f228, [_Z27compute_multiclass_gradientPKfS0_S0_S0_PfS1_fiii_param_6];
	ld.param.u64 	%rd143, [_Z27compute_multiclass_gradientPKfS0_S0_S0_PfS1_fiii_param_4];
	ld.param.u64 	%rd142, [_Z27compute_multiclass_gradientPKfS0_S0_S0_PfS1_fiii_param_3];
	mad.lo.s32 	%r52, %r43, %r1, %r2;
	cvt.rn.f32.s32 	%f104, %r41;
	div.rn.f32 	%f105, %f236, %f104;
	cvta.to.global.u64 	%rd69, %rd142;
	mul.wide.u32 	%rd70, %r52, 4;
	add.s64 	%rd71, %rd69, %rd70;
	ld.global.f32 	%f106, [%rd71];
	fma.rn.f32 	%f107, %f228, %f106, %f105;
	cvta.to.global.u64 	%rd72, %rd143;
	add.s64 	%rd73, %rd72, %rd70;
	st.global.f32 	[%rd73], %f107;
$L__BB5_14:
	setp.ge.s32 	%p13, %r2, %r43;
	setp.ne.s32 	%p14, %r1, 0;
	or.pred  	%p15, %p14, %p13;
	@%p15 bra 	$L__BB5_29;
	setp.lt.s32 	%p16, %r41, 1;
	mov.f32 	%f245, 0f00000000;
	@%p16 bra 	$L__BB5_28;
	and.b32  	%r20, %r41, 15;
	setp.lt.u32 	%p17, %r41, 16;
	mov.f32 	%f245, 0f00000000;
	mov.b32 	%r65, 0;
	@%p17 bra 	$L__BB5_19;
	and.b32  	%r65, %r41, 2147483632;
	neg.s32 	%r63, %r65;
	shl.b32 	%r23, %r43, 4;
	mov.f32 	%f245, 0f00000000;
	mul.wide.s32 	%rd77, %r43, 4;
	mov.u32 	%r62, %r2;
$L__BB5_18:
	.pragma "nounroll";
	mul.wide.s32 	%rd74, %r62, 4;
	add.s64 	%rd75, %rd3, %rd74;
	ld.global.f32 	%f112, [%rd75];
	add.s64 	%rd76, %rd2, %rd74;
	ld.global.f32 	%f113, [%rd76];
	sub.f32 	%f114, %f112, %f113;
	add.f32 	%f115, %f245, %f114;
	add.s64 	%rd78, %rd75, %rd77;
	ld.global.f32 	%f116, [%rd78];
	add.s64 	%rd79, %rd76, %rd77;
	ld.global.f32 	%f117, [%rd79];
	sub.f32 	%f118, %f116, %f117;
	add.f32 	%f119, %f115, %f118;
	add.s64 	%rd80, %rd78, %rd77;
	ld.global.f32 	%f120, [%rd80];
	add.s64 	%rd81, %rd79, %rd77;
	ld.global.f32 	%f121, [%rd81];
	sub.f32 	%f122, %f120, %f121;
	add.f32 	%f123, %f119, %f122;
	add.s64 	%rd82, %rd80, %rd77;
	ld.global.f32 	%f124, [%rd82];
	add.s64 	%rd83, %rd81, %rd77;
	ld.global.f32 	%f125, [%rd83];
	sub.f32 	%f126, %f124, %f125;
	add.f32 	%f127, %f123, %f126;
	add.s64 	%rd84, %rd82, %rd77;
	ld.global.f32 	%f128, [%rd84];
	add.s64 	%rd85, %rd83, %rd77;
	ld.global.f32 	%f129, [%rd85];
	sub.f32 	%f130, %f128, %f129;
	add.f32 	%f131, %f127, %f130;
	add.s64 	%rd86, %rd84, %rd77;
	ld.global.f32 	%f132, [%rd86];
	add.s64 	%rd87, %rd85, %rd77;
	ld.global.f32 	%f133, [%rd87];
	sub.f32 	%f134, %f132, %f133;
	add.f32 	%f135, %f131, %f134;
	add.s64 	%rd88, %rd86, %rd77;
	ld.global.f32 	%f136, [%rd88];
	add.s64 	%rd89, %rd87, %rd77;
	ld.global.f32 	%f137, [%rd89];
	sub.f32 	%f138, %f136, %f137;
	add.f32 	%f139, %f135, %f138;
	add.s64 	%rd90, %rd88, %rd77;
	ld.global.f32 	%f140, [%rd90];
	add.s64 	%rd91, %rd89, %rd77;
	ld.global.f32 	%f141, [%rd91];
	sub.f32 	%f142, %f140, %f141;
	add.f32 	%f143, %f139, %f142;
	add.s64 	%rd92, %rd90, %rd77;
	ld.global.f32 	%f144, [%rd92];
	add.s64 	%rd93, %rd91, %rd77;
	ld.global.f32 	%f145, [%rd93];
	sub.f32 	%f146, %f144, %f145;
	add.f32 	%f147, %f143, %f146;
	add.s64 	%rd94, %rd92, %rd77;
	ld.global.f32 	%f148, [%rd94];
	add.s64 	%rd95, %rd93, %rd77;
	ld.global.f32 	%f149, [%rd95];
	sub.f32 	%f150, %f148, %f149;
	add.f32 	%f151, %f147, %f150;
	add.s64 	%rd96, %rd94, %rd77;
	ld.global.f32 	%f152, [%rd96];
	add.s64 	%rd97, %rd95, %rd77;
	ld.global.f32 	%f153, [%rd97];
	sub.f32 	%f154, %f152, %f153;
	add.f32 	%f155, %f151, %f154;
	add.s64 	%rd98, %rd96, %rd77;
	ld.global.f32 	%f156, [%rd98];
	add.s64 	%rd99, %rd97, %rd77;
	ld.global.f32 	%f157, [%rd99];
	sub.f32 	%f158, %f156, %f157;
	add.f32 	%f159, %f155, %f158;
	add.s64 	%rd100, %rd98, %rd77;
	ld.global.f32 	%f160, [%rd100];
	add.s64 	%rd101, %rd99, %rd77;
	ld.global.f32 	%f161, [%rd101];
	sub.f32 	%f162, %f160, %f161;
	add.f32 	%f163, %f159, %f162;
	add.s64 	%rd102, %rd100, %rd77;
	ld.global.f32 	%f164, [%rd102];
	add.s64 	%rd103, %rd101, %rd77;
	ld.global.f32 	%f165, [%rd103];
	sub.f32 	%f166, %f164, %f165;
	add.f32 	%f167, %f163, %f166;
	add.s64 	%rd104, %rd102, %rd77;
	ld.global.f32 	%f168, [%rd104];
	add.s64 	%rd105, %rd103, %rd77;
	ld.global.f32 	%f169, [%rd105];
	sub.f32 	%f170, %f168, %f169;
	add.f32 	%f171, %f167, %f170;
	add.s64 	%rd106, %rd104, %rd77;
	ld.global.f32 	%f172, [%rd106];
	add.s64 	%rd107, %rd105, %rd77;
	ld.global.f32 	%f173, [%rd107];
	sub.f32 	%f174, %f172, %f173;
	add.f32 	%f245, %f171, %f174;
	add.s32 	%r63, %r63, 16;
	add.s32 	%r62, %r62, %r23;
	setp.ne.s32 	%p18, %r63, 0;
	@%p18 bra 	$L__BB5_18;
$L__BB5_19:
	setp.eq.s32 	%p19, %r20, 0;
	@%p19 bra 	$L__BB5_28;
	and.b32  	%r29, %r41, 7;
	setp.lt.u32 	%p20, %r20, 8;
	@%p20 bra 	$L__BB5_22;
	mad.lo.s32 	%r54, %r65, %r43, %r2;
	mul.wide.s32 	%rd108, %r54, 4;
	add.s64 	%rd109, %rd3, %rd108;
	ld.global.f32 	%f176, [%rd109];
	add.s64 	%rd110, %rd2, %rd108;
	ld.global.f32 	%f177, [%rd110];
	sub.f32 	%f178, %f176, %f177;
	add.f32 	%f179, %f245, %f178;
	mul.wide.s32 	%rd111, %r43, 4;
	add.s64 	%rd112, %rd109, %rd111;
	ld.global.f32 	%f180, [%rd112];
	add.s64 	%rd113, %rd110, %rd111;
	ld.global.f32 	%f181, [%rd113];
	sub.f32 	%f182, %f180, %f181;
	add.f32 	%f183, %f179, %f182;
	add.s64 	%rd114, %rd112, %rd111;
	ld.global.f32 	%f184, [%rd114];
	add.s64 	%rd115, %rd113, %rd111;
	ld.global.f32 	%f185, [%rd115];
	sub.f32 	%f186, %f184, %f185;
	add.f32 	%f187, %f183, %f186;
	add.s64 	%rd116, %rd114, %rd111;
	ld.global.f32 	%f188, [%rd116];
	add.s64 	%rd117, %rd115, %rd111;
	ld.global.f32 	%f189, [%rd117];
	sub.f32 	%f190, %f188, %f189;
	add.f32 	%f191, %f187, %f190;
	add.s64 	%rd118, %rd116, %rd111;
	ld.global.f32 	%f192, [%rd118];
	add.s64 	%rd119, %rd117, %rd111;
	ld.global.f32 	%f193, [%rd119];
	sub.f32 	%f194, %f192, %f193;
	add.f32 	%f195, %f191, %f194;
	add.s64 	%rd120, %rd118, %rd111;
	ld.global.f32 	%f196, [%rd120];
	add.s64 	%rd121, %rd119, %rd111;
	ld.global.f32 	%f197, [%rd121];
	sub.f32 	%f198, %f196, %f197;
	add.f32 	%f199, %f195, %f198;
	add.s64 	%rd122, %rd120, %rd111;
	ld.global.f32 	%f200, [%rd122];
	add.s64 	%rd123, %rd121, %rd111;
	ld.global.f32 	%f201, [%rd123];
	sub.f32 	%f202, %f200, %f201;
	add.f32 	%f203, %f199, %f202;
	add.s64 	%rd124, %rd122, %rd111;
	ld.global.f32 	%f204, [%rd124];
	add.s64 	%rd125, %rd123, %rd111;
	ld.global.f32 	%f205, [%rd125];
	sub.f32 	%f206, %f204, %f205;
	add.f32 	%f245, %f203, %f206;
	add.s32 	%r65, %r65, 8;
$L__BB5_22:
	setp.eq.s32 	%p21, %r29, 0;
	@%p21 bra 	$L__BB5_28;
	and.b32  	%r32, %r41, 3;
	setp.lt.u32 	%p22, %r29, 4;
	@%p22 bra 	$L__BB5_25;
	mad.lo.s32 	%r55, %r65, %r43, %r2;
	mul.wide.s32 	%rd126, %r55, 4;
	add.s64 	%rd127, %rd3, %rd126;
	ld.global.f32 	%f208, [%rd127];
	add.s64 	%rd128, %rd2, %rd126;
	ld.global.f32 	%f209, [%rd128];
	sub.f32 	%f210, %f208, %f209;
	add.f32 	%f211, %f245, %f210;
	mul.wide.s32 	%rd129, %r43, 4;
	add.s64 	%rd130, %rd127, %rd129;
	ld.global.f32 	%f212, [%rd130];
	add.s64 	%rd131, %rd128, %rd129;
	ld.global.f32 	%f213, [%rd131];
	sub.f32 	%f214, %f212, %f213;
	add.f32 	%f215, %f211, %f214;
	add.s64 	%rd132, %rd130, %rd129;
	ld.global.f32 	%f216, [%rd132];
	add.s64 	%rd133, %rd131, %rd129;
	ld.global.f32 	%f217, [%rd133];
	sub.f32 	%f218, %f216, %f217;
	add.f32 	%f219, %f215, %f218;
	add.s64 	%rd134, %rd132, %rd129;
	ld.global.f32 	%f220, [%rd134];
	add.s64 	%rd135, %rd133, %rd129;
	ld.global.f32 	%f221, [%rd135];
	sub.f32 	%f222, %f220, %f221;
	add.f32 	%f245, %f219, %f222;
	add.s32 	%r65, %r65, 4;
$L__BB5_25:
	setp.eq.s32 	%p23, %r32, 0;
	@%p23 bra 	$L__BB5_28;
	mad.lo.s32 	%r68, %r65, %r43, %r2;
	neg.s32 	%r67, %r32;
$L__BB5_27:
	.pragma "nounroll";
	mul.wide.s32 	%rd136, %r68, 4;
	add.s64 	%rd137, %rd3, %rd136;
	ld.global.f32 	%f223, [%rd137];
	add.s64 	%rd138, %rd2, %rd136;
	ld.global.f32 	%f224, [%rd138];
	sub.f32 	%f225, %f223, %f224;
	add.f32 	%f245, %f245, %f225;
	add.s32 	%r68, %r68, %r43;
	add.s32 	%r67, %r67, 1;
	setp.ne.s32 	%p24, %r67, 0;
	@%p24 bra 	$L__BB5_27;
$L__BB5_28:
	ld.param.u64 	%rd144, [_Z27compute_multiclass_gradientPKfS0_S0_S0_PfS1_fiii_param_5];
	cvt.rn.f32.s32 	%f226, %r41;
	div.rn.f32 	%f227, %f245, %f226;
	cvta.to.global.u64 	%rd139, %rd144;
	mul.wide.u32 	%rd140, %r2, 4;
	add.s64 	%rd141, %rd139, %rd140;
	st.global.f32 	[%rd141], %f227;
$L__BB5_29:
	ret;

}
	// .globl	_Z24update_parameters_binaryPfS_PKfS1_fi
.visible .entry _Z24update_parameters_binaryPfS_PKfS1_fi(
	.param .u64 .ptr .align 1 _Z24update_parameters_binaryPfS_PKfS1_fi_param_0,
	.param .u64 .ptr .align 1 _Z24update_parameters_binaryPfS_PKfS1_fi_param_1,
	.param .u64 .ptr .align 1 _Z24update_parameters_binaryPfS_PKfS1_fi_param_2,
	.param .u64 .ptr .align 1 _Z24update_parameters_binaryPfS_PKfS1_fi_param_3,
	.param .f32 _Z24update_parameters_binaryPfS_PKfS1_fi_param_4,
	.param .u32 _Z24update_parameters_binaryPfS_PKfS1_fi_param_5
)
{
	.reg .pred 	%p<3>;
	.reg .b32 	%r<7>;
	.reg .b32 	%f<10>;
	.reg .b64 	%rd<12>;

	ld.param.u64 	%rd1, [_Z24update_parameters_binaryPfS_PKfS1_fi_param_0];
	ld.param.u64 	%rd2, [_Z24update_parameters_binaryPfS_PKfS1_fi_param_1];
	ld.param.u64 	%rd3, [_Z24update_parameters_binaryPfS_PKfS1_fi_param_2];
	ld.param.u64 	%rd4, [_Z24update_parameters_binaryPfS_PKfS1_fi_param_3];
	ld.param.f32 	%f1, [_Z24update_parameters_binaryPfS_PKfS1_fi_param_4];
	ld.param.u32 	%r4, [_Z24update_parameters_binaryPfS_PKfS1_fi_param_5];
	mov.u32 	%r1, %ctaid.x;
	mov.u32 	%r5, %ntid.x;
	mov.u32 	%r2, %tid.x;
	mad.lo.s32 	%r3, %r1, %r5, %r2;
	setp.ge.s32 	%p1, %r3, %r4;
	@%p1 bra 	$L__BB6_2;
	cvta.to.global.u64 	%rd5, %rd3;
	cvta.to.global.u64 	%rd6, %rd1;
	mul.wide.s32 	%rd7, %r3, 4;
	add.s64 	%rd8, %rd5, %rd7;
	ld.global.f32 	%f2, [%rd8];
	mul.f32 	%f3, %f1, %f2;
	add.s64 	%rd9, %rd6, %rd7;
	ld.global.f32 	%f4, [%rd9];
	sub.f32 	%f5, %f4, %f3;
	st.global.f32 	[%rd9], %f5;
$L__BB6_2:
	or.b32  	%r6, %r2, %r1;
	setp.ne.s32 	%p2, %r6, 0;
	@%p2 bra 	$L__BB6_4;
	cvta.to.global.u64 	%rd10, %rd2;
	cvta.to.global.u64 	%rd11, %rd4;
	ld.global.f32 	%f6, [%rd11];
	mul.f32 	%f7, %f1, %f6;
	ld.global.f32 	%f8, [%rd10];
	sub.f32 	%f9, %f8, %f7;
	st.global.f32 	[%rd10], %f9;
$L__BB6_4:
	ret;

}


// ===== COMPILED SASS (sm_100) =====

	.target	sm_100

	.elftype	@"ET_EXEC"


//--------------------- .note.nv.tkinfo           --------------------------
	.section	.note.nv.tkinfo,"",@"SHT_NOTE"
	.sectionflags	@"SHF_NOTE_NV_TKINFO"
	.tkinfo
        /*0018*/ 	.word	0x00000002
        /*0030*/ 	.string	""
        /*0030*/ 	.string	"ptxas"
        /*0030*/ 	.string	"Cuda compilation tools, release 13.0, V13.0.88"
        /*0030*/ 	.string	"Build cuda_13.0.r13.0/compiler.36424714_0"
        /*0030*/ 	.string	"-arch sm_100 -m 64 "



//--------------------- .note.nv.cuinfo           --------------------------
	.section	.note.nv.cuinfo,"",@"SHT_NOTE"
	.sectionflags	@"SHF_NOTE_NV_CUINFO"
        /*0018*/ 	.short	0x0002
        /*001a*/ 	.short	0x0064
        /*001c*/ 	.short	0x0082
	.zero		2


//--------------------- .nv.info                  --------------------------
	.section	.nv.info,"",@"SHT_CUDA_INFO"
	.align	4


	//----- nvinfo : EIATTR_REGCOUNT
	.align		4
        /*0000*/ 	.byte	0x04, 0x2f
        /*0002*/ 	.short	(.L_1 - .L_0)
	.align		4
.L_0:
        /*0004*/ 	.word	index@(_Z28compute_logistic_predictionsPKfS0_fPfii)
        /*0008*/ 	.word	0x0000001e


	//----- nvinfo : EIATTR_FRAME_SIZE
	.align		4
.L_1:
        /*000c*/ 	.byte	0x04, 0x11
        /*000e*/ 	.short	(.L_3 - .L_2)
	.align		4
.L_2:
        /*0010*/ 	.word	index@($__internal_6_$__cuda_sm3x_div_rn_noftz_f32_slowpath)
        /*0014*/ 	.word	0x00000000


	//----- nvinfo : EIATTR_FRAME_SIZE
	.align		4
.L_3:
        /*0018*/ 	.byte	0x04, 0x11
        /*001a*/ 	.short	(.L_5 - .L_4)
	.align		4
.L_4:
        /*001c*/ 	.word	index@($__internal_5_$__cuda_sm20_rcp_rn_f32_slowpath)
        /*0020*/ 	.word	0x00000000


	//----- nvinfo : EIATTR_FRAME_SIZE
	.align		4
.L_5:
        /*0024*/ 	.byte	0x04, 0x11
        /*0026*/ 	.short	(.L_7 - .L_6)
	.align		4
.L_6:
        /*0028*/ 	.word	index@(_Z28compute_logistic_predictionsPKfS0_fPfii)
        /*002c*/ 	.word	0x00000000


	//----- nvinfo : EIATTR_REGCOUNT
	.align		4
.L_7:
        /*0030*/ 	.byte	0x04, 0x2f
        /*0032*/ 	.short	(.L_9 - .L_8)
	.align		4
.L_8:
        /*0034*/ 	.word	index@(_Z27compute_softmax_predictionsPKfS0_S0_Pfiii)
        /*0038*/ 	.word	0x00000020


	//----- nvinfo : EIATTR_FRAME_SIZE
	.align		4
.L_9:
        /*003c*/ 	.byte	0x04, 0x11
        /*003e*/ 	.short	(.L_11 - .L_10)
	.align		4
.L_10:
        /*0040*/ 	.word	index@($__internal_4_$__cuda_sm3x_div_rn_noftz_f32_slowpath)
        /*0044*/ 	.word	0x00000000


	//----- nvinfo : EIATTR_FRAME_SIZE
	.align		4
.L_11:
        /*0048*/ 	.byte	0x04, 0x11
        /*004a*/ 	.short	(.L_13 - .L_12)
	.align		4
.L_12:
        /*004c*/ 	.word	index@(_Z27compute_softmax_predictionsPKfS0_S0_Pfiii)
        /*0050*/ 	.word	0x00000000


	//----- nvinfo : EIATTR_REGCOUNT
	.align		4
.L_13:
        /*0054*/ 	.byte	0x04, 0x2f
        /*0056*/ 	.short	(.L_15 - .L_14)
	.align		4
.L_14:
        /*0058*/ 	.word	index@(_Z33compute_binary_cross_entropy_lossPKfS0_S0_Pffii)
        /*005c*/ 	.word	0x00000020


	//----- nvinfo : EIATTR_FRAME_SIZE
	.align		4
.L_15:
        /*0060*/ 	.byte	0x04, 0x11
        /*0062*/ 	.short	(.L_17 - .L_16)
	.align		4
.L_16:
        /*0064*/ 	.word	index@($__internal_3_$__cuda_sm3x_div_rn_noftz_f32_slowpath)
        /*0068*/ 	.word	0x00000000


	//----- nvinfo : EIATTR_FRAME_SIZE
	.align		4
.L_17:
        /*006c*/ 	.byte	0x04, 0x11
        /*006e*/ 	.short	(.L_19 - .L_18)
	.align		4
.L_18:
        /*0070*/ 	.word	index@(_Z33compute_binary_cross_entropy_lossPKfS0_S0_Pffii)
        /*0074*/ 	.word	0x00000000


	//----- nvinfo : EIATTR_REGCOUNT
	.align		4
.L_19:
        /*0078*/ 	.byte	0x04, 0x2f
        /*007a*/ 	.short	(.L_21 - .L_20)
	.align		4
.L_20:
        /*007c*/ 	.word	index@(_Z38compute_categorical_cross_entropy_lossPKfS0_S0_Pffiii)
        /*0080*/ 	.word	0x00000020


	//----- nvinfo : EIATTR_FRAME_SIZE
	.align		4
.L_21:
        /*0084*/ 	.byte	0x04, 0x11
        /*0086*/ 	.short	(.L_23 - .L_22)
	.align		4
.L_22:
        /*0088*/ 	.word	index@($__internal_2_$__cuda_sm3x_div_rn_noftz_f32_slowpath)
        /*008c*/ 	.word	0x00000000


	//----- nvinfo : EIATTR_FRAME_SIZE
	.align		4
.L_23:
        /*0090*/ 	.byte	0x04, 0x11
        /*0092*/ 	.short	(.L_25 - .L_24)
	.align		4
.L_24:
        /*0094*/ 	.word	index@(_Z38compute_categorical_cross_entropy_lossPKfS0_S0_Pffiii)
        /*0098*/ 	.word	0x00000000


	//----- nvinfo : EIATTR_REGCOUNT
	.align		4
.L_25:
        /*009c*/ 	.byte	0x04, 0x2f
        /*009e*/ 	.short	(.L_27 - .L_26)
	.align		4
.L_26:
        /*00a0*/ 	.word	index@(_Z23compute_binary_gradientPKfS0_S0_S0_PfS1_fii)
        /*00a4*/ 	.word	0x00000020


	//----- nvinfo : EIATTR_FRAME_SIZE
	.align		4
.L_27:
        /*00a8*/ 	.byte	0x04, 0x11
        /*00aa*/ 	.short	(.L_29 - .L_28)
	.align		4
.L_28:
        /*00ac*/ 	.word	index@($__internal_1_$__cuda_sm3x_div_rn_noftz_f32_slowpath)
        /*00b0*/ 	.word	0x00000000


	//----- nvinfo : EIATTR_FRAME_SIZE
	.align		4
.L_29:
        /*00b4*/ 	.byte	0x04, 0x11
        /*00b6*/ 	.short	(.L_31 - .L_30)
	.align		4
.L_30:
        /*00b8*/ 	.word	index@(_Z23compute_binary_gradientPKfS0_S0_S0_PfS1_fii)
        /*00bc*/ 	.word	0x00000000


	//----- nvinfo : EIATTR_REGCOUNT
	.align		4
.L_31:
        /*00c0*/ 	.byte	0x04, 0x2f
        /*00c2*/ 	.short	(.L_33 - .L_32)
	.align		4
.L_32:
        /*00c4*/ 	.word	index@(_Z27compute_multiclass_gradientPKfS0_S0_S0_PfS1_fiii)
        /*00c8*/ 	.word	0x00000020


	//----- nvinfo : EIATTR_FRAME_SIZE
	.align		4
.L_33:
        /*00cc*/ 	.byte	0x04, 0x11
        /*00ce*/ 	.short	(.L_35 - .L_34)
	.align		4
.L_34:
        /*00d0*/ 	.word	index@($__internal_0_$__cuda_sm3x_div_rn_noftz_f32_slowpath)
        /*00d4*/ 	.word	0x00000000


	//----- nvinfo : EIATTR_FRAME_SIZE
	.align		4
.L_35:
        /*00d8*/ 	.byte	0x04, 0x11
        /*00da*/ 	.short	(.L_37 - .L_36)
	.align		4
.L_36:
        /*00dc*/ 	.word	index@(_Z27compute_multiclass_gradientPKfS0_S0_S0_PfS1_fiii)
        /*00e0*/ 	.word	0x00000000


	//----- nvinfo : EIATTR_REGCOUNT
	.align		4
.L_37:
        /*00e4*/ 	.byte	0x04, 0x2f
        /*00e6*/ 	.short	(.L_39 - .L_38)
	.align		4
.L_38:
        /*00e8*/ 	.word	index@(_Z24update_parameters_binaryPfS_PKfS1_fi)
        /*00ec*/ 	.word	0x0000000a


	//----- nvinfo : EIATTR_FRAME_SIZE
	.align		4
.L_39:
        /*00f0*/ 	.byte	0x04, 0x11
        /*00f2*/ 	.short	(.L_41 - .L_40)
	.align		4
.L_40:
        /*00f4*/ 	.word	index@(_Z24update_parameters_binaryPfS_PKfS1_fi)
        /*00f8*/ 	.word	0x00000000


	//----- nvinfo : EIATTR_MIN_STACK_SIZE
	.align		4
.L_41:
        /*00fc*/ 	.byte	0x04, 0x12
        /*00fe*/ 	.short	(.L_43 - .L_42)
	.align		4
.L_42:
        /*0100*/ 	.word	index@(_Z24update_parameters_binaryPfS_PKfS1_fi)
        /*0104*/ 	.word	0x00000000


	//----- nvinfo : EIATTR_MIN_STACK_SIZE
	.align		4
.L_43:
        /*0108*/ 	.byte	0x04, 0x12
        /*010a*/ 	.short	(.L_45 - .L_44)
	.align		4
.L_44:
        /*010c*/ 	.word	index@(_Z27compute_multiclass_gradientPKfS0_S0_S0_PfS1_fiii)
        /*0110*/ 	.word	0x00000000


	//----- nvinfo : EIATTR_MIN_STACK_SIZE
	.align		4
.L_45:
        /*0114*/ 	.byte	0x04, 0x12
        /*0116*/ 	.short	(.L_47 - .L_46)
	.align		4
.L_46:
        /*0118*/ 	.word	index@(_Z23compute_binary_gradientPKfS0_S0_S0_PfS1_fii)
        /*011c*/ 	.word	0x00000000


	//----- nvinfo : EIATTR_MIN_STACK_SIZE
	.align		4
.L_47:
        /*0120*/ 	.byte	0x04, 0x12
        /*0122*/ 	.short	(.L_49 - .L_48)
	.align		4
.L_48:
        /*0124*/ 	.word	index@(_Z38compute_categorical_cross_entropy_lossPKfS0_S0_Pffiii)
        /*0128*/ 	.word	0x00000000


	//----- nvinfo : EIATTR_MIN_STACK_SIZE
	.align		4
.L_49:
        /*012c*/ 	.byte	0x04, 0x12
        /*012e*/ 	.short	(.L_51 - .L_50)
	.align		4
.L_50:
        /*0130*/ 	.word	index@(_Z33compute_binary_cross_entropy_lossPKfS0_S0_Pffii)
        /*0134*/ 	.word	0x00000000


	//----- nvinfo : EIATTR_MIN_STACK_SIZE
	.align		4
.L_51:
        /*0138*/ 	.byte	0x04, 0x12
        /*013a*/ 	.short	(.L_53 - .L_52)
	.align		4
.L_52:
        /*013c*/ 	.word	index@(_Z27compute_softmax_predictionsPKfS0_S0_Pfiii)
        /*0140*/ 	.word	0x00000000


	//----- nvinfo : EIATTR_MIN_STACK_SIZE
	.align		4
.L_53:
        /*0144*/ 	.byte	0x04, 0x12
        /*0146*/ 	.short	(.L_55 - .L_54)
	.align		4
.L_54:
        /*0148*/ 	.word	index@(_Z28compute_logistic_predictionsPKfS0_fPfii)
        /*014c*/ 	.word	0x00000000
.L_55:


//--------------------- .nv.compat                --------------------------
	.section	.nv.compat,"",@"SHT_CUDA_COMPAT_INFO"
	.align	4
        /*0000*/ 	.byte	0x02, 0x09, 0x00, 0x00, 0x02, 0x02, 0x01, 0x00, 0x02, 0x05, 0x05, 0x00, 0x03, 0x07, 0x01, 0x01
        /*0010*/ 	.byte	0x02, 0x03, 0x00, 0x00, 0x02, 0x06, 0x01, 0x00, 0x04, 0x0b, 0x08, 0x00, 0x01, 0x00, 0x00, 0x00
        /*0020*/ 	.byte	0x00, 0x00, 0x00, 0x00


//--------------------- .nv.info._Z24update_parameters_binaryPfS_PKfS1_fi --------------------------
	.section	.nv.info._Z24update_parameters_binaryPfS_PKfS1_fi,"",@"SHT_CUDA_INFO"
	.sectionflags	@""
	.align	4


	//----- nvinfo : EIATTR_CUDA_API_VERSION
	.align		4
        /*0000*/ 	.byte	0x04, 0x37
        /*0002*/ 	.short	(.L_57 - .L_56)
.L_56:
        /*0004*/ 	.word	0x00000082


	//----- nvinfo : EIATTR_KPARAM_INFO
	.align		4
.L_57:
        /*0008*/ 	.byte	0x04, 0x17
        /*000a*/ 	.short	(.L_59 - .L_58)
.L_58:
        /*000c*/ 	.word	0x00000000
        /*0010*/ 	.short	0x0005
        /*0012*/ 	.short	0x0024
        /*0014*/ 	.byte	0x00, 0xf0, 0x11, 0x00


	//----- nvinfo : EIATTR_KPARAM_INFO
	.align		4
.L_59:
        /*0018*/ 	.byte	0x04, 0x17
        /*001a*/ 	.short	(.L_61 - .L_60)
.L_60:
        /*001c*/ 	.word	0x00000000
        /*0020*/ 	.short	0x0004
        /*0022*/ 	.short	0x0020
        /*0024*/ 	.byte	0x00, 0xf0, 0x11, 0x00


	//----- nvinfo : EIATTR_KPARAM_INFO
	.align		4
.L_61:
        /*0028*/ 	.byte	0x04, 0x17
        /*002a*/ 	.short	(.L_63 - .L_62)
.L_62:
        /*002c*/ 	.word	0x00000000
        /*0030*/ 	.short	0x0003
        /*0032*/ 	.short	0x0018
        /*0034*/ 	.byte	0x00, 0xf5, 0x21, 0x00


	//----- nvinfo : EIATTR_KPARAM_INFO
	.align		4
.L_63:
        /*0038*/ 	.byte	0x04, 0x17
        /*003a*/ 	.short	(.L_65 - .L_64)
.L_64:
        /*003c*/ 	.word	0x00000000
        /*0040*/ 	.short	0x0002
        /*0042*/ 	.short	0x0010
        /*0044*/ 	.byte	0x00, 0xf5, 0x21, 0x00


	//----- nvinfo : EIATTR_KPARAM_INFO
	.align		4
.L_65:
        /*0048*/ 	.byte	0x04, 0x17
        /*004a*/ 	.short	(.L_67 - .L_66)
.L_66:
        /*004c*/ 	.word	0x00000000
        /*0050*/ 	.short	0x0001
        /*0052*/ 	.short	0x0008
        /*0054*/ 	.byte	0x00, 0xf5, 0x21, 0x00


	//----- nvinfo : EIATTR_KPARAM_INFO
	.align		4
.L_67:
        /*0058*/ 	.byte	0x04, 0x17
        /*005a*/ 	.short	(.L_69 - .L_68)
.L_68:
        /*005c*/ 	.word	0x00000000
        /*0060*/ 	.short	0x0000
        /*0062*/ 	.short	0x0000
        /*0064*/ 	.byte	0x00, 0xf5, 0x21, 0x00


	//----- nvinfo : EIATTR_SPARSE_MMA_MASK
	.align		4
.L_69:
        /*0068*/ 	.byte	0x03, 0x50
        /*006a*/ 	.short	0x0000


	//----- nvinfo : EIATTR_MAXREG_COUNT
	.align		4
        /*006c*/ 	.byte	0x03, 0x1b
        /*006e*/ 	.short	0x00ff


	//----- nvinfo : EIATTR_MERCURY_ISA_VERSION
	.align		4
        /*0070*/ 	.byte	0x03, 0x5f
        /*0072*/ 	.short	0x0101


	//----- nvinfo : EIATTR_VRC_CTA_INIT_COUNT
	.align		4
        /*0074*/ 	.byte	0x02, 0x4a
	.zero		1
	.zero		1


	//----- nvinfo : EIATTR_EXIT_INSTR_OFFSETS
	.align		4
        /*0078*/ 	.byte	0x04, 0x1c
        /*007a*/ 	.short	(.L_71 - .L_70)


	//   ....[0]....
.L_70:
        /*007c*/ 	.word	0x00000150


	//   ....[1]....
        /*0080*/ 	.word	0x000001d0


	//----- nvinfo : EIATTR_CRS_STACK_SIZE
	.align		4
.L_71:
        /*0084*/ 	.byte	0x04, 0x1e
        /*0086*/ 	.short	(.L_73 - .L_72)
.L_72:
        /*0088*/ 	.word	0x00000000


	//----- nvinfo : EIATTR_CBANK_PARAM_SIZE
	.align		4
.L_73:
        /*008c*/ 	.byte	0x03, 0x19
        /*008e*/ 	.short	0x0028


	//----- nvinfo : EIATTR_PARAM_CBANK
	.align		4
        /*0090*/ 	.byte	0x04, 0x0a
        /*0092*/ 	.short	(.L_75 - .L_74)
	.align		4
.L_74:
        /*0094*/ 	.word	index@(.nv.constant0._Z24update_parameters_binaryPfS_PKfS1_fi)
        /*0098*/ 	.short	0x0380
        /*009a*/ 	.short	0x0028


	//----- nvinfo : EIATTR_SW_WAR
	.align		4
.L_75:
        /*009c*/ 	.byte	0x04, 0x36
        /*009e*/ 	.short	(.L_77 - .L_76)
.L_76:
        /*00a0*/ 	.word	0x00000008
.L_77:


//--------------------- .nv.info._Z27compute_multiclass_gradientPKfS0_S0_S0_PfS1_fiii --------------------------
	.section	.nv.info._Z27compute_multiclass_gradientPKfS0_S0_S0_PfS1_fiii,"",@"SHT_CUDA_INFO"
	.sectionflags	@""
	.align	4


	//----- nvinfo : EIATTR_CUDA_API_VERSION
	.align		4
        /*0000*/ 	.byte	0x04, 0x37
        /*0002*/ 	.short	(.L_79 - .L_78)
.L_78:
        /*0004*/ 	.word	0x00000082


	//----- nvinfo : EIATTR_KPARAM_INFO
	.align		4
.L_79:
        /*0008*/ 	.byte	0x04, 0x17
        /*000a*/ 	.short	(.L_81 - .L_80)
.L_80:
        /*000c*/ 	.word	0x00000000
        /*0010*/ 	.short	0x0009
        /*0012*/ 	.short	0x003c
        /*0014*/ 	.byte	0x00, 0xf0, 0x11, 0x00


	//----- nvinfo : EIATTR_KPARAM_INFO
	.align		4
.L_81:
        /*0018*/ 	.byte	0x04, 0x17
        /*001a*/ 	.short	(.L_83 - .L_82)
.L_82:
        /*001c*/ 	.word	0x00000000
        /*0020*/ 	.short	0x0008
        /*0022*/ 	.short	0x0038
        /*0024*/ 	.byte	0x00, 0xf0, 0x11, 0x00


	//----- nvinfo : EIATTR_KPARAM_INFO
	.align		4
.L_83:
        /*0028*/ 	.byte	0x04, 0x17
        /*002a*/ 	.short	(.L_85 - .L_84)
.L_84:
        /*002c*/ 	.word	0x00000000
        /*0030*/ 	.short	0x0007
        /*0032*/ 	.short	0x0034
        /*0034*/ 	.byte	0x00, 0xf0, 0x11, 0x00


	//----- nvinfo : EIATTR_KPARAM_INFO
	.align		4
.L_85:
        /*0038*/ 	.byte	0x04, 0x17
        /*003a*/ 	.short	(.L_87 - .L_86)
.L_86:
        /*003c*/ 	.word	0x00000000
        /*0040*/ 	.short	0x0006
        /*0042*/ 	.short	0x0030
        /*0044*/ 	.byte	0x00, 0xf0, 0x11, 0x00


	//----- nvinfo : EIATTR_KPARAM_INFO
	.align		4
.L_87:
        /*0048*/ 	.byte	0x04, 0x17
        /*004a*/ 	.short	(.L_89 - .L_88)
.L_88:
        /*004c*/ 	.word	0x00000000
        /*0050*/ 	.short	0x0005
        /*0052*/ 	.short	0x0028
        /*0054*/ 	.byte	0x00, 0xf5, 0x21, 0x00


	//----- nvinfo : EIATTR_KPARAM_INFO
	.align		4
.L_89:
        /*0058*/ 	.byte	0x04, 0x17
        /*005a*/ 	.short	(.L_91 - .L_90)
.L_90:
        /*005c*/ 	.word	0x00000000
        /*0060*/ 	.short	0x0004
        /*0062*/ 	.short	0x0020
        /*0064*/ 	.byte	0x00, 0xf5, 0x21, 0x00


	//----- nvinfo : EIATTR_KPARAM_INFO
	.align		4
.L_91:
        /*0068*/ 	.byte	0x04, 0x17
        /*006a*/ 	.short	(.L_93 - .L_92)
.L_92:
        /*006c*/ 	.word	0x00000000
        /*0070*/ 	.short	0x0003
        /*0072*/ 	.short	0x0018
        /*0074*/ 	.byte	0x00, 0xf5, 0x21, 0x00


	//----- nvinfo : EIATTR_KPARAM_INFO
	.align		4
.L_93:
        /*0078*/ 	.byte	0x04, 0x17
        /*007a*/ 	.short	(.L_95 - .L_94)
.L_94:
        /*007c*/ 	.word	0x00000000
        /*0080*/ 	.short	0x0002
        /*0082*/ 	.short	0x0010
        /*0084*/ 	.byte	0x00, 0xf5, 0x21, 0x00


	//----- nvinfo : EIATTR_KPARAM_INFO
	.align		4
.L_95:
        /*0088*/ 	.byte	0x04, 0x17
        /*008a*/ 	.short	(.L_97 - .L_96)
.L_96:
        /*008c*/ 	.word	0x00000000
        /*0090*/ 	.short	0x0001
        /*0092*/ 	.short	0x0008
        /*0094*/ 	.byte	0x00, 0xf5, 0x21, 0x00


	//----- nvinfo : EIATTR_KPARAM_INFO
	.align		4
.L_97:
        /*0098*/ 	.byte	0x04, 0x17
        /*009a*/ 	.short	(.L_99 - .L_98)
.L_98:
        /*009c*/ 	.word	0x00000000
        /*00a0*/ 	.short	0x0000
        /*00a2*/ 	.short	0x0000
        /*00a4*/ 	.byte	0x00, 0xf5, 0x21, 0x00


	//----- nvinfo : EIATTR_SPARSE_MMA_MASK
	.align		4
.L_99:
        /*00a8*/ 	.byte	0x03, 0x50
        /*00aa*/ 	.short	0x0000


	//----- nvinfo : EIATTR_MAXREG_COUNT
	.align		4
        /*00ac*/ 	.byte	0x03, 0x1b
        /*00ae*/ 	.short	0x00ff


	//----- nvinfo : EIATTR_MERCURY_ISA_VERSION
	.align		4
        /*00b0*/ 	.byte	0x03, 0x5f
        /*00b2*/ 	.short	0x0101


	//----- nvinfo : EIATTR_VRC_CTA_INIT_COUNT
	.align		4
        /*00b4*/ 	.byte	0x02, 0x4a
	.zero		1
	.zero		1


	//----- nvinfo : EIATTR_EXIT_INSTR_OFFSETS
	.align		4
        /*00b8*/ 	.byte	0x04, 0x1c
        /*00ba*/ 	.short	(.L_101 - .L_100)


	//   ....[0]....
.L_100:
        /*00bc*/ 	.word	0x00000d10


	//   ....[1]....
        /*00c0*/ 	.word	0x00001c10


	//----- nvinfo : EIATTR_CRS_STACK_SIZE
	.align		4
.L_101:
        /*00c4*/ 	.byte	0x04, 0x1e
        /*00c6*/ 	.short	(.L_103 - .L_102)
.L_102:
        /*00c8*/ 	.word	0x00000000


	//----- nvinfo : EIATTR_CBANK_PARAM_SIZE
	.align		4
.L_103:
        /*00cc*/ 	.byte	0x03, 0x19
        /*00ce*/ 	.short	0x0040


	//----- nvinfo : EIATTR_PARAM_CBANK
	.align		4
        /*00d0*/ 	.byte	0x04, 0x0a
        /*00d2*/ 	.short	(.L_105 - .L_104)
	.align		4
.L_104:
        /*00d4*/ 	.word	index@(.nv.constant0._Z27compute_multiclass_gradientPKfS0_S0_S0_PfS1_fiii)
        /*00d8*/ 	.short	0x0380
        /*00da*/ 	.short	0x0040


	//----- nvinfo : EIATTR_SW_WAR
	.align		4
.L_105:
        /*00dc*/ 	.byte	0x04, 0x36
        /*00de*/ 	.short	(.L_107 - .L_106)
.L_106:
        /*00e0*/ 	.word	0x00000008
.L_107:


//--------------------- .nv.info._Z23compute_binary_gradientPKfS0_S0_S0_PfS1_fii --------------------------
	.section	.nv.info._Z23compute_binary_gradientPKfS0_S0_S0_PfS1_fii,"",@"SHT_CUDA_INFO"
	.sectionflags	@""
	.align	4


	//----- nvinfo : EIATTR_CUDA_API_VERSION
	.align		4
        /*0000*/ 	.byte	0x04, 0x37
        /*0002*/ 	.short	(.L_109 - .L_108)
.L_108:
        /*0004*/ 	.word	0x00000082


	//----- nvinfo : EIATTR_KPARAM_INFO
	.align		4
.L_109:
        /*0008*/ 	.byte	0x04, 0x17
        /*000a*/ 	.short	(.L_111 - .L_110)
.L_110:
        /*000c*/ 	.word	0x00000000
        /*0010*/ 	.short	0x0008
        /*0012*/ 	.short	0x0038
        /*0014*/ 	.byte	0x00, 0xf0, 0x11, 0x00


	//----- nvinfo : EIATTR_KPARAM_INFO
	.align		4
.L_111:
        /*0018*/ 	.byte	0x04, 0x17
        /*001a*/ 	.short	(.L_113 - .L_112)
.L_112:
        /*001c*/ 	.word	0x00000000
        /*0020*/ 	.short	0x0007
        /*0022*/ 	.short	0x0034
        /*0024*/ 	.byte	0x00, 0xf0, 0x11, 0x00


	//----- nvinfo : EIATTR_KPARAM_INFO
	.align		4
.L_113:
        /*0028*/ 	.byte	0x04, 0x17
        /*002a*/ 	.short	(.L_115 - .L_114)
.L_114:
        /*002c*/ 	.word	0x00000000
        /*0030*/ 	.short	0x0006
        /*0032*/ 	.short	0x0030
        /*0034*/ 	.byte	0x00, 0xf0, 0x11, 0x00


	//----- nvinfo : EIATTR_KPARAM_INFO
	.align		4
.L_115:
        /*0038*/ 	.byte	0x04, 0x17
        /*003a*/ 	.short	(.L_117 - .L_116)
.L_116:
        /*003c*/ 	.word	0x00000000
        /*0040*/ 	.short	0x0005
        /*0042*/ 	.short	0x0028
        /*0044*/ 	.byte	0x00, 0xf5, 0x21, 0x00


	//----- nvinfo : EIATTR_KPARAM_INFO
	.align		4
.L_117:
        /*0048*/ 	.byte	0x04, 0x17
        /*004a*/ 	.short	(.L_119 - .L_118)
.L_118:
        /*004c*/ 	.word	0x00000000
        /*0050*/ 	.short	0x0004
        /*0052*/ 	.short	0x0020
        /*0054*/ 	.byte	0x00, 0xf5, 0x21, 0x00


	//----- nvinfo : EIATTR_KPARAM_INFO
	.align		4
.L_119:
        /*0058*/ 	.byte	0x04, 0x17
        /*005a*/ 	.short	(.L_121 - .L_120)
.L_120:
        /*005c*/ 	.word	0x00000000
        /*0060*/ 	.short	0x0003
        /*0062*/ 	.short	0x0018
        /*0064*/ 	.byte	0x00, 0xf5, 0x21, 0x00


	//----- nvinfo : EIATTR_KPARAM_INFO
	.align		4
.L_121:
        /*0068*/ 	.byte	0x04, 0x17
        /*006a*/ 	.short	(.L_123 - .L_122)
.L_122:
        /*006c*/ 	.word	0x00000000
        /*0070*/ 	.short	0x0002
        /*0072*/ 	.short	0x0010
        /*0074*/ 	.byte	0x00, 0xf5, 0x21, 0x00


	//----- nvinfo : EIATTR_KPARAM_INFO
	.align		4
.L_123:
        /*0078*/ 	.byte	0x04, 0x17
        /*007a*/ 	.short	(.L_125 - .L_124)
.L_124:
        /*007c*/ 	.word	0x00000000
        /*0080*/ 	.short	0x0001
        /*0082*/ 	.short	0x0008
        /*0084*/ 	.byte	0x00, 0xf5, 0x21, 0x00


	//----- nvinfo : EIATTR_KPARAM_INFO
	.align		4
.L_125:
        /*0088*/ 	.byte	0x04, 0x17
        /*008a*/ 	.short	(.L_127 - .L_126)
.L_126:
        /*008c*/ 	.word	0x00000000
        /*0090*/ 	.short	0x0000
        /*0092*/ 	.short	0x0000
        /*0094*/ 	.byte	0x00, 0xf5, 0x21, 0x00


	//----- nvinfo : EIATTR_SPARSE_MMA_MASK
	.align		4
.L_127:
        /*0098*/ 	.byte	0x03, 0x50
        /*009a*/ 	.short	0x0000


	//----- nvinfo : EIATTR_MAXREG_COUNT
	.align		4
        /*009c*/ 	.byte	0x03, 0x1b
        /*009e*/ 	.short	0x00ff


	//----- nvinfo : EIATTR_MERCURY_ISA_VERSION
	.align		4
        /*00a0*/ 	.byte	0x03, 0x5f
        /*00a2*/ 	.short	0x0101


	//----- nvinfo : EIATTR_VRC_CTA_INIT_COUNT
	.align		4
        /*00a4*/ 	.byte	0x02, 0x4a
	.zero		1
	.zero		1


	//----- nvinfo : EIATTR_EXIT_INSTR_OFFSETS
	.align		4
        /*00a8*/ 	.byte	0x04, 0x1c
        /*00aa*/ 	.short	(.L_129 - .L_128)


	//   ....[0]....
.L_128:
        /*00ac*/ 	.word	0x00000ba0


	//   ....[1]....
        /*00b0*/ 	.word	0x00001850


	//----- nvinfo : EIATTR_CRS_STACK_SIZE
	.align		4
.L_129:
        /*00b4*/ 	.byte	0x04, 0x1e
        /*00b6*/ 	.short	(.L_131 - .L_130)
.L_130:
        /*00b8*/ 	.word	0x00000000


	//----- nvinfo : EIATTR_CBANK_PARAM_SIZE
	.align		4
.L_131:
        /*00bc*/ 	.byte	0x03, 0x19
        /*00be*/ 	.short	0x003c


	//----- nvinfo : EIATTR_PARAM_CBANK
	.align		4
        /*00c0*/ 	.byte	0x04, 0x0a
        /*00c2*/ 	.short	(.L_133 - .L_132)
	.align		4
.L_132:
        /*00c4*/ 	.word	index@(.nv.constant0._Z23compute_binary_gradientPKfS0_S0_S0_PfS1_fii)
        /*00c8*/ 	.short	0x0380
        /*00ca*/ 	.short	0x003c


	//----- nvinfo : EIATTR_SW_WAR
	.align		4
.L_133:
        /*00cc*/ 	.byte	0x04, 0x36
        /*00ce*/ 	.short	(.L_135 - .L_134)
.L_134:
        /*00d0*/ 	.word	0x00000008
.L_135:


//--------------------- .nv.info._Z38compute_categorical_cross_entropy_lossPKfS0_S0_Pffiii --------------------------
	.section	.nv.info._Z38compute_categorical_cross_entropy_lossPKfS0_S0_Pffiii,"",@"SHT_CUDA_INFO"
	.sectionflags	@""
	.align	4


	//----- nvinfo : EIATTR_CUDA_API_VERSION
	.align		4
        /*0000*/ 	.byte	0x04, 0x37
        /*0002*/ 	.short	(.L_137 - .L_136)
.L_136:
        /*0004*/ 	.word	0x00000082


	//----- nvinfo : EIATTR_KPARAM_INFO
	.align		4
.L_137:
        /*0008*/ 	.byte	0x04, 0x17
        /*000a*/ 	.short	(.L_139 - .L_138)
.L_138:
        /*000c*/ 	.word	0x00000000
        /*0010*/ 	.short	0x0007
        /*0012*/ 	.short	0x002c
        /*0014*/ 	.byte	0x00, 0xf0, 0x11, 0x00


	//----- nvinfo : EIATTR_KPARAM_INFO
	.align		4
.L_139:
        /*0018*/ 	.byte	0x04, 0x17
        /*001a*/ 	.short	(.L_141 - .L_140)
.L_140:
        /*001c*/ 	.word	0x00000000
        /*0020*/ 	.short	0x0006
        /*0022*/ 	.short	0x0028
        /*0024*/ 	.byte	0x00, 0xf0, 0x11, 0x00


	//----- nvinfo : EIATTR_KPARAM_INFO
	.align		4
.L_141:
        /*0028*/ 	.byte	0x04, 0x17
        /*002a*/ 	.short	(.L_143 - .L_142)
.L_142:
        /*002c*/ 	.word	0x00000000
        /*0030*/ 	.short	0x0005
        /*0032*/ 	.short	0x0024
        /*0034*/ 	.byte	0x00, 0xf0, 0x11, 0x00


	//----- nvinfo : EIATTR_KPARAM_INFO
	.align		4
.L_143:
        /*0038*/ 	.byte	0x04, 0x17
        /*003a*/ 	.short	(.L_145 - .L_144)
.L_144:
        /*003c*/ 	.word	0x00000000
        /*0040*/ 	.short	0x0004
        /*0042*/ 	.short	0x0020
        /*0044*/ 	.byte	0x00, 0xf0, 0x11, 0x00


	//----- nvinfo : EIATTR_KPARAM_INFO
	.align		4
.L_145:
        /*0048*/ 	.byte	0x04, 0x17
        /*004a*/ 	.short	(.L_147 - .L_146)
.L_146:
        /*004c*/ 	.word	0x00000000
        /*0050*/ 	.short	0x0003
        /*0052*/ 	.short	0x0018
        /*0054*/ 	.byte	0x00, 0xf5, 0x21, 0x00


	//----- nvinfo : EIATTR_KPARAM_INFO
	.align		4
.L_147:
        /*0058*/ 	.byte	0x04, 0x17
        /*005a*/ 	.short	(.L_149 - .L_148)
.L_148:
        /*005c*/ 	.word	0x00000000
        /*0060*/ 	.short	0x0002
        /*0062*/ 	.short	0x0010
        /*0064*/ 	.byte	0x00, 0xf5, 0x21, 0x00


	//----- nvinfo : EIATTR_KPARAM_INFO
	.align		4
.L_149:
        /*0068*/ 	.byte	0x04, 0x17
        /*006a*/ 	.short	(.L_151 - .L_150)
.L_150:
        /*006c*/ 	.word	0x00000000
        /*0070*/ 	.short	0x0001
        /*0072*/ 	.short	0x0008
        /*0074*/ 	.byte	0x00, 0xf5, 0x21, 0x00


	//----- nvinfo : EIATTR_KPARAM_INFO
	.align		4
.L_151:
        /*0078*/ 	.byte	0x04, 0x17
        /*007a*/ 	.short	(.L_153 - .L_152)
.L_152:
        /*007c*/ 	.word	0x00000000
        /*0080*/ 	.short	0x0000
        /*0082*/ 	.short	0x0000
        /*0084*/ 	.byte	0x00, 0xf5, 0x21, 0x00


	//----- nvinfo : EIATTR_SPARSE_MMA_MASK
	.align		4
.L_153:
        /*0088*/ 	.byte	0x03, 0x50
        /*008a*/ 	.short	0x0000


	//----- nvinfo : EIATTR_MAXREG_COUNT
	.align		4
        /*008c*/ 	.byte	0x03, 0x1b
        /*008e*/ 	.short	0x00ff


	//----- nvinfo : EIATTR_NUM_BARRIERS
	.align		4
        /*0090*/ 	.byte	0x02, 0x4c
        /*0092*/ 	.byte	0x01
	.zero		1


	//----- nvinfo : EIATTR_MERCURY_ISA_VERSION
	.align		4
        /*0094*/ 	.byte	0x03, 0x5f
        /*0096*/ 	.short	0x0101


	//----- nvinfo : EIATTR_VRC_CTA_INIT_COUNT
	.align		4
        /*0098*/ 	.byte	0x02, 0x4a
	.zero		1
	.zero		1


	//----- nvinfo : EIATTR_EXIT_INSTR_OFFSETS
	.align		4
        /*009c*/ 	.byte	0x04, 0x1c
        /*009e*/ 	.short	(.L_155 - .L_154)


	//   ....[0]....
.L_154:
        /*00a0*/ 	.word	0x00001960


	//   ....[1]....
        /*00a4*/ 	.word	0x000019d0


	//----- nvinfo : EIATTR_CRS_STACK_SIZE
	.align		4
.L_155:
        /*00a8*/ 	.byte	0x04, 0x1e
        /*00aa*/ 	.short	(.L_157 - .L_156)
.L_156:
        /*00ac*/ 	.word	0x00000000


	//----- nvinfo : EIATTR_CBANK_PARAM_SIZE
	.align		4
.L_157:
        /*00b0*/ 	.byte	0x03, 0x19
        /*00b2*/ 	.short	0x0030


	//----- nvinfo : EIATTR_PARAM_CBANK
	.align		4
        /*00b4*/ 	.byte	0x04, 0x0a
        /*00b6*/ 	.short	(.L_159 - .L_158)
	.align		4
.L_158:
        /*00b8*/ 	.word	index@(.nv.constant0._Z38compute_categorical_cross_entropy_lossPKfS0_S0_Pffiii)
        /*00bc*/ 	.short	0x0380
        /*00be*/ 	.short	0x0030


	//----- nvinfo : EIATTR_SW_WAR
	.align		4
.L_159:
        /*00c0*/ 	.byte	0x04, 0x36
        /*00c2*/ 	.short	(.L_161 - .L_160)
.L_160:
        /*00c4*/ 	.word	0x00000008
.L_161:


//--------------------- .nv.info._Z33compute_binary_cross_entropy_lossPKfS0_S0_Pffii --------------------------
	.section	.nv.info._Z33compute_binary_cross_entropy_lossPKfS0_S0_Pffii,"",@"SHT_CUDA_INFO"
	.sectionflags	@""
	.align	4


	//----- nvinfo : EIATTR_CUDA_API_VERSION
	.align		4
        /*0000*/ 	.byte	0x04, 0x37
        /*0002*/ 	.short	(.L_163 - .L_162)
.L_162:
        /*0004*/ 	.word	0x00000082


	//----- nvinfo : EIATTR_KPARAM_INFO
	.align		4
.L_163:
        /*0008*/ 	.byte	0x04, 0x17
        /*000a*/ 	.short	(.L_165 - .L_164)
.L_164:
        /*000c*/ 	.word	0x00000000
        /*0010*/ 	.short	0x0006
        /*0012*/ 	.short	0x0028
        /*0014*/ 	.byte	0x00, 0xf0, 0x11, 0x00


	//----- nvinfo : EIATTR_KPARAM_INFO
	.align		4
.L_165:
        /*0018*/ 	.byte	0x04, 0x17
        /*001a*/ 	.short	(.L_167 - .L_166)
.L_166:
        /*001c*/ 	.word	0x00000000
        /*0020*/ 	.short	0x0005
        /*0022*/ 	.short	0x0024
        /*0024*/ 	.byte	0x00, 0xf0, 0x11, 0x00


	//----- nvinfo : EIATTR_KPARAM_INFO
	.align		4
.L_167:
        /*0028*/ 	.byte	0x04, 0x17
        /*002a*/ 	.short	(.L_169 - .L_168)
.L_168:
        /*002c*/ 	.word	0x00000000
        /*0030*/ 	.short	0x0004
        /*0032*/ 	.short	0x0020
        /*0034*/ 	.byte	0x00, 0xf0, 0x11, 0x00


	//----- nvinfo : EIATTR_KPARAM_INFO
	.align		4
.L_169:
        /*0038*/ 	.byte	0x04, 0x17
        /*003a*/ 	.short	(.L_171 - .L_170)
.L_170:
        /*003c*/ 	.word	0x00000000
        /*0040*/ 	.short	0x0003
        /*0042*/ 	.short	0x0018
        /*0044*/ 	.byte	0x00, 0xf5, 0x21, 0x00


	//----- nvinfo : EIATTR_KPARAM_INFO
	.align		4
.L_171:
        /*0048*/ 	.byte	0x04, 0x17
        /*004a*/ 	.short	(.L_173 - .L_172)
.L_172:
        /*004c*/ 	.word	0x00000000
        /*0050*/ 	.short	0x0002
        /*0052*/ 	.short	0x0010
        /*0054*/ 	.byte	0x00, 0xf5, 0x21, 0x00


	//----- nvinfo : EIATTR_KPARAM_INFO
	.align		4
.L_173:
        /*0058*/ 	.byte	0x04, 0x17
        /*005a*/ 	.short	(.L_175 - .L_174)
.L_174:
        /*005c*/ 	.word	0x00000000
        /*0060*/ 	.short	0x0001
        /*0062*/ 	.short	0x0008
        /*0064*/ 	.byte	0x00, 0xf5, 0x21, 0x00


	//----- nvinfo : EIATTR_KPARAM_INFO
	.align		4
.L_175:
        /*0068*/ 	.byte	0x04, 0x17
        /*006a*/ 	.short	(.L_177 - .L_176)
.L_176:
        /*006c*/ 	.word	0x00000000
        /*0070*/ 	.short	0x0000
        /*0072*/ 	.short	0x0000
        /*0074*/ 	.byte	0x00, 0xf5, 0x21, 0x00


	//----- nvinfo : EIATTR_SPARSE_MMA_MASK
	.align		4
.L_177:
        /*0078*/ 	.byte	0x03, 0x50
        /*007a*/ 	.short	0x0000


	//----- nvinfo : EIATTR_MAXREG_COUNT
	.align		4
        /*007c*/ 	.byte	0x03, 0x1b
        /*007e*/ 	.short	0x00ff


	//----- nvinfo : EIATTR_NUM_BARRIERS
	.align		4
        /*0080*/ 	.byte	0x02, 0x4c
        /*0082*/ 	.byte	0x01
	.zero		1


	//----- nvinfo : EIATTR_MERCURY_ISA_VERSION
	.align		4
        /*0084*/ 	.byte	0x03, 0x5f
        /*0086*/ 	.short	0x0101


	//----- nvinfo : EIATTR_VRC_CTA_INIT_COUNT
	.align		4
        /*0088*/ 	.byte	0x02, 0x4a
	.zero		1
	.zero		1


	//----- nvinfo : EIATTR_EXIT_INSTR_OFFSETS
	.align		4
        /*008c*/ 	.byte	0x04, 0x1c
        /*008e*/ 	.short	(.L_179 - .L_178)


	//   ....[0]....
.L_178:
        /*0090*/ 	.word	0x00000e10


	//   ....[1]....
        /*0094*/ 	.word	0x00000e80


	//----- nvinfo : EIATTR_CRS_STACK_SIZE
	.align		4
.L_179:
        /*0098*/ 	.byte	0x04, 0x1e
        /*009a*/ 	.short	(.L_181 - .L_180)
.L_180:
        /*009c*/ 	.word	0x00000000


	//----- nvinfo : EIATTR_CBANK_PARAM_SIZE
	.align		4
.L_181:
        /*00a0*/ 	.byte	0x03, 0x19
        /*00a2*/ 	.short	0x002c


	//----- nvinfo : EIATTR_PARAM_CBANK
	.align		4
        /*00a4*/ 	.byte	0x04, 0x0a
        /*00a6*/ 	.short	(.L_183 - .L_182)
	.align		4
.L_182:
        /*00a8*/ 	.word	index@(.nv.constant0._Z33compute_binary_cross_entropy_lossPKfS0_S0_Pffii)
        /*00ac*/ 	.short	0x0380
        /*00ae*/ 	.short	0x002c


	//----- nvinfo : EIATTR_SW_WAR
	.align		4
.L_183:
        /*00b0*/ 	.byte	0x04, 0x36
        /*00b2*/ 	.short	(.L_185 - .L_184)
.L_184:
        /*00b4*/ 	.word	0x00000008
.L_185:


//--------------------- .nv.info._Z27compute_softmax_predictionsPKfS0_S0_Pfiii --------------------------
	.section	.nv.info._Z27compute_softmax_predictionsPKfS0_S0_Pfiii,"",@"SHT_CUDA_INFO"
	.sectionflags	@""
	.align	4


	//----- nvinfo : EIATTR_CUDA_API_VERSION
	.align		4
        /*0000*/ 	.byte	0x04, 0x37
        /*0002*/ 	.short	(.L_187 - .L_186)
.L_186:
        /*0004*/ 	.word	0x00000082


	//----- nvinfo : EIATTR_KPARAM_INFO
	.align		4
.L_187:
        /*0008*/ 	.byte	0x04, 0x17
        /*000a*/ 	.short	(.L_189 - .L_188)
.L_188:
        /*000c*/ 	.word	0x00000000
        /*0010*/ 	.short	0x0006
        /*0012*/ 	.short	0x0028
        /*0014*/ 	.byte	0x00, 0xf0, 0x11, 0x00


	//----- nvinfo : EIATTR_KPARAM_INFO
	.align		4
.L_189:
        /*0018*/ 	.byte	0x04, 0x17
        /*001a*/ 	.short	(.L_191 - .L_190)
.L_190:
        /*001c*/ 	.word	0x00000000
        /*0020*/ 	.short	0x0005
        /*0022*/ 	.short	0x0024
        /*0024*/ 	.byte	0x00, 0xf0, 0x11, 0x00


	//----- nvinfo : EIATTR_KPARAM_INFO
	.align		4
.L_191:
        /*0028*/ 	.byte	0x04, 0x17
        /*002a*/ 	.short	(.L_193 - .L_192)
.L_192:
        /*002c*/ 	.word	0x00000000
        /*0030*/ 	.short	0x0004
        /*0032*/ 	.short	0x0020
        /*0034*/ 	.byte	0x00, 0xf0, 0x11, 0x00


	//----- nvinfo : EIATTR_KPARAM_INFO
	.align		4
.L_193:
        /*0038*/ 	.byte	0x04, 0x17
        /*003a*/ 	.short	(.L_195 - .L_194)
.L_194:
        /*003c*/ 	.word	0x00000000
        /*0040*/ 	.short	0x0003
        /*0042*/ 	.short	0x0018
        /*0044*/ 	.byte	0x00, 0xf5, 0x21, 0x00


	//----- nvinfo : EIATTR_KPARAM_INFO
	.align		4
.L_195:
        /*0048*/ 	.byte	0x04, 0x17
        /*004a*/ 	.short	(.L_197 - .L_196)
.L_196:
        /*004c*/ 	.word	0x00000000
        /*0050*/ 	.short	0x0002
        /*0052*/ 	.short	0x0010
        /*0054*/ 	.byte	0x00, 0xf5, 0x21, 0x00


	//----- nvinfo : EIATTR_KPARAM_INFO
	.align		4
.L_197:
        /*0058*/ 	.byte	0x04, 0x17
        /*005a*/ 	.short	(.L_199 - .L_198)
.L_198:
        /*005c*/ 	.word	0x00000000
        /*0060*/ 	.short	0x0001
        /*0062*/ 	.short	0x0008
        /*0064*/ 	.byte	0x00, 0xf5, 0x21, 0x00


	//----- nvinfo : EIATTR_KPARAM_INFO
	.align		4
.L_199:
        /*0068*/ 	.byte	0x04, 0x17
        /*006a*/ 	.short	(.L_201 - .L_200)
.L_200:
        /*006c*/ 	.word	0x00000000
        /*0070*/ 	.short	0x0000
        /*0072*/ 	.short	0x0000
        /*0074*/ 	.byte	0x00, 0xf5, 0x21, 0x00


	//----- nvinfo : EIATTR_SPARSE_MMA_MASK
	.align		4
.L_201:
        /*0078*/ 	.byte	0x03, 0x50
        /*007a*/ 	.short	0x0000


	//----- nvinfo : EIATTR_MAXREG_COUNT
	.align		4
        /*007c*/ 	.byte	0x03, 0x1b
        /*007e*/ 	.short	0x00ff


	//----- nvinfo : EIATTR_MERCURY_ISA_VERSION
	.align		4
        /*0080*/ 	.byte	0x03, 0x5f
        /*0082*/ 	.short	0x0101


	//----- nvinfo : EIATTR_VRC_CTA_INIT_COUNT
	.align		4
        /*0084*/ 	.byte	0x02, 0x4a
	.zero		1
	.zero		1


	//----- nvinfo : EIATTR_EXIT_INSTR_OFFSETS
	.align		4
        /*0088*/ 	.byte	0x04, 0x1c
        /*008a*/ 	.short	(.L_203 - .L_202)


	//   ....[0]....
.L_202:
        /*008c*/ 	.word	0x00000070


	//   ....[1]....
        /*0090*/ 	.word	0x00001a90


	//   ....[2]....
        /*0094*/ 	.word	0x00002470


	//   ....[3]....
        /*0098*/ 	.word	0x00002940


	//   ....[4]....
        /*009c*/ 	.word	0x00002c00


	//   ....[5]....
        /*00a0*/ 	.word	0x00002d60


	//----- nvinfo : EIATTR_CRS_STACK_SIZE
	.align		4
.L_203:
        /*00a4*/ 	.byte	0x04, 0x1e
        /*00a6*/ 	.short	(.L_205 - .L_204)
.L_204:
        /*00a8*/ 	.word	0x00000000


	//----- nvinfo : EIATTR_CBANK_PARAM_SIZE
	.align		4
.L_205:
        /*00ac*/ 	.byte	0x03, 0x19
        /*00ae*/ 	.short	0x002c


	//----- nvinfo : EIATTR_PARAM_CBANK
	.align		4
        /*00b0*/ 	.byte	0x04, 0x0a
        /*00b2*/ 	.short	(.L_207 - .L_206)
	.align		4
.L_206:
        /*00b4*/ 	.word	index@(.nv.constant0._Z27compute_softmax_predictionsPKfS0_S0_Pfiii)
        /*00b8*/ 	.short	0x0380
        /*00ba*/ 	.short	0x002c


	//----- nvinfo : EIATTR_SW_WAR
	.align		4
.L_207:
        /*00bc*/ 	.byte	0x04, 0x36
        /*00be*/ 	.short	(.L_209 - .L_208)
.L_208:
        /*00c0*/ 	.word	0x00000008
.L_209:


//--------------------- .nv.info._Z28compute_logistic_predictionsPKfS0_fPfii --------------------------
	.section	.nv.info._Z28compute_logistic_predictionsPKfS0_fPfii,"",@"SHT_CUDA_INFO"
	.sectionflags	@""
	.align	4


	//----- nvinfo : EIATTR_CUDA_API_VERSION
	.align		4
        /*0000*/ 	.byte	0x04, 0x37
        /*0002*/ 	.short	(.L_211 - .L_210)
.L_210:
        /*0004*/ 	.word	0x00000082


	//----- nvinfo : EIATTR_KPARAM_INFO
	.align		4
.L_211:
        /*0008*/ 	.byte	0x04, 0x17
        /*000a*/ 	.short	(.L_213 - .L_212)
.L_212:
        /*000c*/ 	.word	0x00000000
        /*0010*/ 	.short	0x0005
        /*0012*/ 	.short	0x0024
        /*0014*/ 	.byte	0x00, 0xf0, 0x11, 0x00


	//----- nvinfo : EIATTR_KPARAM_INFO
	.align		4
.L_213:
        /*0018*/ 	.byte	0x04, 0x17
        /*001a*/ 	.short	(.L_215 - .L_214)
.L_214:
        /*001c*/ 	.word	0x00000000
        /*0020*/ 	.short	0x0004
        /*0022*/ 	.short	0x0020
        /*0024*/ 	.byte	0x00, 0xf0, 0x11, 0x00


	//----- nvinfo : EIATTR_KPARAM_INFO
	.align		4
.L_215:
        /*0028*/ 	.byte	0x04, 0x17
        /*002a*/ 	.short	(.L_217 - .L_216)
.L_216:
        /*002c*/ 	.word	0x00000000
        /*0030*/ 	.short	0x0003
        /*0032*/ 	.short	0x0018
        /*0034*/ 	.byte	0x00, 0xf5, 0x21, 0x00


	//----- nvinfo : EIATTR_KPARAM_INFO
	.align		4
.L_217:
        /*0038*/ 	.byte	0x04, 0x17
        /*003a*/ 	.short	(.L_219 - .L_218)
.L_218:
        /*003c*/ 	.word	0x00000000
        /*0040*/ 	.short	0x0002
        /*0042*/ 	.short	0x0010
        /*0044*/ 	.byte	0x00, 0xf0, 0x11, 0x00


	//----- nvinfo : EIATTR_KPARAM_INFO
	.align		4
.L_219:
        /*0048*/ 	.byte	0x04, 0x17
        /*004a*/ 	.short	(.L_221 - .L_220)
.L_220:
        /*004c*/ 	.word	0x00000000
        /*0050*/ 	.short	0x0001
        /*0052*/ 	.short	0x0008
        /*0054*/ 	.byte	0x00, 0xf5, 0x21, 0x00


	//----- nvinfo : EIATTR_KPARAM_INFO
	.align		4
.L_221:
        /*0058*/ 	.byte	0x04, 0x17
        /*005a*/ 	.short	(.L_223 - .L_222)
.L_222:
        /*005c*/ 	.word	0x00000000
        /*0060*/ 	.short	0x0000
        /*0062*/ 	.short	0x0000
        /*0064*/ 	.byte	0x00, 0xf5, 0x21, 0x00


	//----- nvinfo : EIATTR_SPARSE_MMA_MASK
	.align		4
.L_223:
        /*0068*/ 	.byte	0x03, 0x50
        /*006a*/ 	.short	0x0000


	//----- nvinfo : EIATTR_MAXREG_COUNT
	.align		4
        /*006c*/ 	.byte	0x03, 0x1b
        /*006e*/ 	.short	0x00ff


	//----- nvinfo : EIATTR_MERCURY_ISA_VERSION
	.align		4
        /*0070*/ 	.byte	0x03, 0x5f
        /*0072*/ 	.short	0x0101


	//----- nvinfo : EIATTR_VRC_CTA_INIT_COUNT
	.align		4
        /*0074*/ 	.byte	0x02, 0x4a
	.zero		1
	.zero		1


	//----- nvinfo : EIATTR_EXIT_INSTR_OFFSETS
	.align		4
        /*0078*/ 	.byte	0x04, 0x1c
        /*007a*/ 	.short	(.L_225 - .L_224)


	//   ....[0]....
.L_224:
        /*007c*/ 	.word	0x00000070


	//   ....[1]....
        /*0080*/ 	.word	0x00000dd0


	//----- nvinfo : EIATTR_CRS_STACK_SIZE
	.align		4
.L_225:
        /*0084*/ 	.byte	0x04, 0x1e
        /*0086*/ 	.short	(.L_227 - .L_226)
.L_226:
        /*0088*/ 	.word	0x00000000


	//----- nvinfo : EIATTR_CBANK_PARAM_SIZE
	.align		4
.L_227:
        /*008c*/ 	.byte	0x03, 0x19
        /*008e*/ 	.short	0x0028


	//----- nvinfo : EIATTR_PARAM_CBANK
	.align		4
        /*0090*/ 	.byte	0x04, 0x0a
        /*0092*/ 	.short	(.L_229 - .L_228)
	.align		4
.L_228:
        /*0094*/ 	.word	index@(.nv.constant0._Z28compute_logistic_predictionsPKfS0_fPfii)
        /*0098*/ 	.short	0x0380
        /*009a*/ 	.short	0x0028


	//----- nvinfo : EIATTR_SW_WAR
	.align		4
.L_229:
        /*009c*/ 	.byte	0x04, 0x36
        /*009e*/ 	.short	(.L_231 - .L_230)
.L_230:
        /*00a0*/ 	.word	0x00000008
.L_231:


//--------------------- .nv.callgraph             --------------------------
	.section	.nv.callgraph,"",@"SHT_CUDA_CALLGRAPH"
	.align	4
	.sectionentsize	8
	.align		4
        /*0000*/ 	.word	0x00000000
	.align		4
        /*0004*/ 	.word	0xffffffff
	.align		4
        /*0008*/ 	.word	0x00000000
	.align		4
        /*000c*/ 	.word	0xfffffffe
	.align		4
        /*0010*/ 	.word	0x00000000
	.align		4
        /*0014*/ 	.word	0xfffffffd
	.align		4
        /*0018*/ 	.word	0x00000000
	.align		4
        /*001c*/ 	.word	0xfffffffc


//--------------------- .text._Z24update_parameters_binaryPfS_PKfS1_fi --------------------------
	.section	.text._Z24update_parameters_binaryPfS_PKfS1_fi,"ax",@progbits
	.align	128
        .global         _Z24update_parameters_binaryPfS_PKfS1_fi
        .type           _Z24update_parameters_binaryPfS_PKfS1_fi,@function
        .size           _Z24update_parameters_binaryPfS_PKfS1_fi,(.L_x_207 - _Z24update_parameters_binaryPfS_PKfS1_fi)
        .other          _Z24update_parameters_binaryPfS_PKfS1_fi,@"STO_CUDA_ENTRY STV_DEFAULT"
_Z24update_parameters_binaryPfS_PKfS1_fi:
.text._Z24update_parameters_binaryPfS_PKfS1_fi:
[----:B------:R-:W-:Y:S01]  /*0000*/  LDC R1, c[0x0][0x37c] ;  /* 0x0000df00ff017b82 */ /* 0x000fe20000000800 */
[----:B------:R-:W0:Y:S07]  /*0010*/  S2R R0, SR_TID.X ;  /* 0x0000000000007919 */ /* 0x000e2e0000002100 */
[----:B------:R-:W0:Y:S01]  /*0020*/  S2UR UR6, SR_CTAID.X ;  /* 0x00000000000679c3 */ /* 0x000e220000002500 */
[----:B------:R-:W1:Y:S01]  /*0030*/  LDCU UR4, c[0x0][0x3a4] ;  /* 0x00007480ff0477ac */ /* 0x000e620008000800 */
[----:B------:R-:W-:Y:S06]  /*0040*/  BSSY.RECONVERGENT B0, `(.L_x_0) ;  /* 0x0000010000007945 */ /* 0x000fec0003800200 */
[----:B------:R-:W2:Y:S01]  /*0050*/  LDC R7, c[0x0][0x360] ;  /* 0x0000d800ff077b82 */ /* 0x000ea20000000800 */
[----:B0-----:R-:W-:Y:S01]  /*0060*/  LOP3.LUT P0, RZ, R0, UR6, RZ, 0xfc, !PT ;  /* 0x0000000600ff7c12 */ /* 0x001fe2000f80fcff */
[----:B--2---:R-:W-:-:S05]  /*0070*/  IMAD R7, R7, UR6, R0 ;  /* 0x0000000607077c24 */ /* 0x004fca000f8e0200 */
[----:B-1----:R-:W-:Y:S01]  /*0080*/  ISETP.GE.AND P1, PT, R7, UR4, PT ;  /* 0x0000000407007c0c */ /* 0x002fe2000bf26270 */
[----:B------:R-:W0:-:S12]  /*0090*/  LDCU.64 UR4, c[0x0][0x358] ;  /* 0x00006b00ff0477ac */ /* 0x000e180008000a00 */
[----:B------:R-:W-:Y:S05]  /*00a0*/  @P1 BRA `(.L_x_1) ;  /* 0x0000000000241947 */ /* 0x000fea0003800000 */
[----:B------:R-:W1:Y:S01]  /*00b0*/  LDC.64 R2, c[0x0][0x390] ;  /* 0x0000e400ff027b82 */ /* 0x000e620000000a00 */
[----:B------:R-:W2:Y:S07]  /*00c0*/  LDCU UR7, c[0x0][0x3a0] ;  /* 0x00007400ff0777ac */ /* 0x000eae0008000800 */
[----:B------:R-:W3:Y:S01]  /*00d0*/  LDC.64 R4, c[0x0][0x380] ;  /* 0x0000e000ff047b82 */ /* 0x000ee20000000a00 */
[----:B-1----:R-:W-:-:S06]  /*00e0*/  IMAD.WIDE R2, R7, 0x4, R2 ;  /* 0x0000000407027825 */ /* 0x002fcc00078e0202 */
[----:B0-----:R-:W2:Y:S01]  /*00f0*/  LDG.E R2, desc[UR4][R2.64] ;  /* 0x0000000402027981 */ /* 0x001ea2000c1e1900 */
[----:B---3--:R-:W-:-:S05]  /*0100*/  IMAD.WIDE R4, R7, 0x4, R4 ;  /* 0x0000000407047825 */ /* 0x008fca00078e0204 */
[----:B------:R-:W2:Y:S02]  /*0110*/  LDG.E R7, desc[UR4][R4.64] ;  /* 0x0000000404077981 */ /* 0x000ea4000c1e1900 */
[----:B--2---:R-:W-:-:S05]  /*0120*/  FFMA R7, -R2, UR7, R7 ;  /* 0x0000000702077c23 */ /* 0x004fca0008000107 */
[----:B------:R1:W-:Y:S02]  /*0130*/  STG.E desc[UR4][R4.64], R7 ;  /* 0x0000000704007986 */ /* 0x0003e4000c101904 */
.L_x_1:
[----:B0-----:R-:W-:Y:S05]  /*0140*/  BSYNC.RECONVERGENT B0 ;  /* 0x0000000000007941 */ /* 0x001fea0003800200 */
.L_x_0:
[----:B------:R-:W-:Y:S05]  /*0150*/  @P0 EXIT ;  /* 0x000000000000094d */ /* 0x000fea0003800000 */
[----:B------:R-:W0:Y:S01]  /*0160*/  LDC.64 R2, c[0x0][0x398] ;  /* 0x0000e600ff027b82 */ /* 0x000e220000000a00 */
[----:B------:R-:W2:Y:S07]  /*0170*/  LDCU UR6, c[0x0][0x3a0] ;  /* 0x00007400ff0677ac */ /* 0x000eae0008000800 */
[----:B-1----:R-:W1:Y:S01]  /*0180*/  LDC.64 R4, c[0x0][0x388] ;  /* 0x0000e200ff047b82 */ /* 0x002e620000000a00 */
[----:B0-----:R-:W2:Y:S04]  /*0190*/  LDG.E R2, desc[UR4][R2.64] ;  /* 0x0000000402027981 */ /* 0x001ea8000c1e1900 */
[----:B-1----:R-:W2:Y:S02]  /*01a0*/  LDG.E R7, desc[UR4][R4.64] ;  /* 0x0000000404077981 */ /* 0x002ea4000c1e1900 */
[----:B--2---:R-:W-:-:S05]  /*01b0*/  FFMA R7, -R2, UR6, R7 ;  /* 0x0000000602077c23 */ /* 0x004fca0008000107 */
[----:B------:R-:W-:Y:S01]  /*01c0*/  STG.E desc[UR4][R4.64], R7 ;  /* 0x0000000704007986 */ /* 0x000fe2000c101904 */
[----:B------:R-:W-:Y:S05]  /*01d0*/  EXIT ;  /* 0x000000000000794d */ /* 0x000fea0003800000 */
.L_x_2:
[----:B------:R-:W-:-:S00]  /*01e0*/  BRA `(.L_x_2) ;  /* 0xfffffffc00fc7947 */ /* 0x000fc0000383ffff */
[----:B------:R-:W-:-:S00]  /*01f0*/  NOP ;  /* 0x0000000000007918 */ /* 0x000fc00000000000 */
        /* <DEDUP_REMOVED lines=8> */
.L_x_207:


//--------------------- .text._Z27compute_multiclass_gradientPKfS0_S0_S0_PfS1_fiii --------------------------
	.section	.text._Z27compute_multiclass_gradientPKfS0_S0_S0_PfS1_fiii,"ax",@progbits
	.align	128
        .global         _Z27compute_multiclass_gradientPKfS0_S0_S0_PfS1_fiii
        .type           _Z27compute_multiclass_gradientPKfS0_S0_S0_PfS1_fiii,@function
        .size           _Z27compute_multiclass_gradientPKfS0_S0_S0_PfS1_fiii,(.L_x_200 - _Z27compute_multiclass_gradientPKfS0_S0_S0_PfS1_fiii)
        .other          _Z27compute_multiclass_gradientPKfS0_S0_S0_PfS1_fiii,@"STO_CUDA_ENTRY STV_DEFAULT"
_Z27compute_multiclass_gradientPKfS0_S0_S0_PfS1_fiii:
.text._Z27compute_multiclass_gradientPKfS0_S0_S0_PfS1_fiii:
[----:B------:R-:W-:Y:S01]  /*0000*/  LDC R1, c[0x0][0x37c] ;  /* 0x0000df00ff017b82 */ /* 0x000fe20000000800 */
[----:B------:R-:W0:Y:S07]  /*0010*/  S2R R0, SR_TID.X ;  /* 0x0000000000007919 */ /* 0x000e2e0000002100 */
[----:B------:R-:W0:Y:S01]  /*0020*/  LDC.64 R12, c[0x0][0x3b8] ;  /* 0x0000ee00ff0c7b82 */ /* 0x000e220000000a00 */
[----:B------:R-:W1:Y:S01]  /*0030*/  LDCU.64 UR8, c[0x0][0x358] ;  /* 0x00006b00ff0877ac */ /* 0x000e620008000a00 */
[----:B------:R-:W-:Y:S06]  /*0040*/  BSSY.RECONVERGENT B0, `(.L_x_3) ;  /* 0x00000c9000007945 */ /* 0x000fec0003800200 */
[----:B------:R-:W2:Y:S01]  /*0050*/  S2UR UR4, SR_CTAID.X ;  /* 0x00000000000479c3 */ /* 0x000ea20000002500 */
[----:B0-----:R-:W-:-:S04]  /*0060*/  ISETP.GE.AND P0, PT, R0, R13, PT ;  /* 0x0000000d0000720c */ /* 0x001fc80003f06270 */
[----:B--2---:R-:W-:-:S13]  /*0070*/  ISETP.LE.OR P0, PT, R12, UR4, P0 ;  /* 0x000000040c007c0c */ /* 0x004fda0008703670 */
[----:B-1----:R-:W-:Y:S05]  /*0080*/  @P0 BRA `(.L_x_4) ;  /* 0x0000000c00100947 */ /* 0x002fea0003800000 */
[----:B------:R-:W0:Y:S01]  /*0090*/  LDC R2, c[0x0][0x3b4] ;  /* 0x0000ed00ff027b82 */ /* 0x000e220000000800 */
[----:B------:R-:W-:Y:S01]  /*00a0*/  HFMA2 R26, -RZ, RZ, 0, 0 ;  /* 0x00000000ff1a7431 */ /* 0x000fe200000001ff */
[----:B0-----:R-:W-:-:S13]  /*00b0*/  ISETP.GE.AND P0, PT, R2, 0x1, PT ;  /* 0x000000010200780c */ /* 0x001fda0003f06270 */
[----:B------:R-:W-:Y:S05]  /*00c0*/  @!P0 BRA `(.L_x_5) ;  /* 0x00000008009c8947 */ /* 0x000fea0003800000 */
[C---:B------:R-:W-:Y:S02]  /*00d0*/  ISETP.GE.U32.AND P0, PT, R2.reuse, 0x8, PT ;  /* 0x000000080200780c */ /* 0x040fe40003f06070 */
[----:B------:R-:W-:Y:S02]  /*00e0*/  LOP3.LUT R4, R2, 0x7, RZ, 0xc0, !PT ;  /* 0x0000000702047812 */ /* 0x000fe400078ec0ff */
[----:B------:R-:W-:Y:S02]  /*00f0*/  MOV R26, RZ ;  /* 0x000000ff001a7202 */ /* 0x000fe40000000f00 */
[----:B------:R-:W-:Y:S02]  /*0100*/  ISETP.NE.AND P1, PT, R4, RZ, PT ;  /* 0x000000ff0400720c */ /* 0x000fe40003f25270 */
[----:B------:R-:W-:-:S05]  /*0110*/  MOV R5, RZ ;  /* 0x000000ff00057202 */ /* 0x000fca0000000f00 */
[----:B------:R-:W-:Y:S06]  /*0120*/  @!P0 BRA `(.L_x_6) ;  /* 0x0000000400348947 */ /* 0x000fec0003800000 */
[----:B------:R-:W-:Y:S02]  /*0130*/  LOP3.LUT R5, R2, 0x7ffffff8, RZ, 0xc0, !PT ;  /* 0x7ffffff802057812 */ /* 0x000fe400078ec0ff */
[----:B------:R-:W-:Y:S02]  /*0140*/  MOV R26, RZ ;  /* 0x000000ff001a7202 */ /* 0x000fe40000000f00 */
[----:B------:R-:W-:Y:S02]  /*0150*/  MOV R8, R0 ;  /* 0x0000000000087202 */ /* 0x000fe40000000f00 */
[----:B------:R-:W-:Y:S02]  /*0160*/  MOV R3, UR4 ;  /* 0x0000000400037c02 */ /* 0x000fe40008000f00 */
[----:B------:R-:W-:-:S07]  /*0170*/  IADD3 R10, PT, PT, -R5, RZ, RZ ;  /* 0x000000ff050a7210 */ /* 0x000fce0007ffe1ff */
.L_x_7:
[----:B------:R-:W0:Y:S08]  /*0180*/  LDC.64 R18, c[0x0][0x388] ;  /* 0x0000e200ff127b82 */ /* 0x000e300000000a00 */
[----:B------:R-:W1:Y:S08]  /*0190*/  LDC.64 R24, c[0x0][0x390] ;  /* 0x0000e400ff187b82 */ /* 0x000e700000000a00 */
[----:B------:R-:W2:Y:S01]  /*01a0*/  LDC.64 R16, c[0x0][0x380] ;  /* 0x0000e000ff107b82 */ /* 0x000ea20000000a00 */
[----:B0-----:R-:W-:-:S05]  /*01b0*/  IMAD.WIDE R18, R8, 0x4, R18 ;  /* 0x0000000408127825 */ /* 0x001fca00078e0212 */
[----:B------:R0:W3:Y:S01]  /*01c0*/  LDG.E R14, desc[UR8][R18.64] ;  /* 0x00000008120e7981 */ /* 0x0000e2000c1e1900 */
[----:B-1----:R-:W-:-:S05]  /*01d0*/  IMAD.WIDE R24, R8, 0x4, R24 ;  /* 0x0000000408187825 */ /* 0x002fca00078e0218 */
[----:B------:R-:W3:Y:S01]  /*01e0*/  LDG.E R7, desc[UR8][R24.64] ;  /* 0x0000000818077981 */ /* 0x000ee2000c1e1900 */
[----:B--2---:R-:W-:-:S05]  /*01f0*/  IMAD.WIDE R16, R3, 0x4, R16 ;  /* 0x0000000403107825 */ /* 0x004fca00078e0210 */
[----:B------:R1:W2:Y:S01]  /*0200*/  LDG.E R27, desc[UR8][R16.64] ;  /* 0x00000008101b7981 */ /* 0x0002a2000c1e1900 */
[----:B0-----:R-:W-:-:S04]  /*0210*/  IMAD.WIDE R18, R13, 0x4, R18 ;  /* 0x000000040d127825 */ /* 0x001fc800078e0212 */
[C---:B------:R-:W-:Y:S01]  /*0220*/  IMAD.WIDE R22, R13.reuse, 0x4, R24 ;  /* 0x000000040d167825 */ /* 0x040fe200078e0218 */
[----:B------:R-:W4:Y:S03]  /*0230*/  LDG.E R29, desc[UR8][R18.64] ;  /* 0x00000008121d7981 */ /* 0x000f26000c1e1900 */
[----:B------:R-:W-:Y:S01]  /*0240*/  IMAD.WIDE R20, R12, 0x4, R16 ;  /* 0x000000040c147825 */ /* 0x000fe200078e0210 */
[----:B------:R0:W4:Y:S03]  /*0250*/  LDG.E R9, desc[UR8][R22.64] ;  /* 0x0000000816097981 */ /* 0x000126000c1e1900 */
[C---:B-1----:R-:W-:Y:S01]  /*0260*/  IMAD.WIDE R16, R13.reuse, 0x4, R18 ;  /* 0x000000040d107825 */ /* 0x042fe200078e0212 */
[----:B------:R1:W5:Y:S04]  /*0270*/  LDG.E R11, desc[UR8][R20.64] ;  /* 0x00000008140b7981 */ /* 0x000368000c1e1900 */
[----:B------:R1:W5:Y:S01]  /*0280*/  LDG.E R25, desc[UR8][R16.64] ;  /* 0x0000000810197981 */ /* 0x000362000c1e1900 */
[----:B0-----:R-:W-:-:S04]  /*0290*/  IMAD.WIDE R22, R13, 0x4, R22 ;  /* 0x000000040d167825 */ /* 0x001fc800078e0216 */
[----:B-1----:R-:W-:Y:S01]  /*02a0*/  IMAD.WIDE R20, R12, 0x4, R20 ;  /* 0x000000040c147825 */ /* 0x002fe200078e0214 */
[----:B------:R3:W5:Y:S03]  /*02b0*/  LDG.E R28, desc[UR8][R22.64] ;  /* 0x00000008161c7981 */ /* 0x000766000c1e1900 */
[C---:B------:R-:W-:Y:S01]  /*02c0*/  IMAD.WIDE R16, R13.reuse, 0x4, R16 ;  /* 0x000000040d107825 */ /* 0x040fe200078e0210 */
[----:B------:R2:W5:Y:S03]  /*02d0*/  LDG.E R6, desc[UR8][R20.64] ;  /* 0x0000000814067981 */ /* 0x000566000c1e1900 */
[----:B------:R-:W-:Y:S01]  /*02e0*/  IMAD.WIDE R18, R13, 0x4, R22 ;  /* 0x000000040d127825 */ /* 0x000fe200078e0216 */
[----:B------:R0:W5:Y:S03]  /*02f0*/  LDG.E R24, desc[UR8][R16.64] ;  /* 0x0000000810187981 */ /* 0x000166000c1e1900 */
[----:B---3--:R-:W-:-:S02]  /*0300*/  FADD R23, R14, -R7 ;  /* 0x800000070e177221 */ /* 0x008fc40000000000 */
[----:B------:R1:W3:Y:S01]  /*0310*/  LDG.E R7, desc[UR8][R18.64] ;  /* 0x0000000812077981 */ /* 0x0002e2000c1e1900 */
[----:B------:R-:W-:-:S04]  /*0320*/  IMAD.WIDE R14, R12, 0x4, R20 ;  /* 0x000000040c0e7825 */ /* 0x000fc800078e0214 */
[----:B--2---:R-:W-:Y:S01]  /*0330*/  FFMA R20, R23, R27, R26 ;  /* 0x0000001b17147223 */ /* 0x004fe2000000001a */
[----:B------:R-:W-:-:S04]  /*0340*/  IMAD.WIDE R26, R12, 0x4, R14 ;  /* 0x000000040c1a7825 */ /* 0x000fc800078e020e */
[----:B------:R-:W-:Y:S02]  /*0350*/  IMAD.WIDE R22, R12, 0x4, R26 ;  /* 0x000000040c167825 */ /* 0x000fe400078e021a */
[----:B------:R-:W2:Y:S02]  /*0360*/  LDG.E R27, desc[UR8][R26.64] ;  /* 0x000000081a1b7981 */ /* 0x000ea4000c1e1900 */
[----:B----4-:R-:W-:Y:S01]  /*0370*/  FADD R9, R29, -R9 ;  /* 0x800000091d097221 */ /* 0x010fe20000000000 */
[----:B0-----:R-:W-:-:S04]  /*0380*/  IMAD.WIDE R16, R13, 0x4, R16 ;  /* 0x000000040d107825 */ /* 0x001fc800078e0210 */
[----:B-1----:R-:W-:-:S04]  /*0390*/  IMAD.WIDE R18, R13, 0x4, R18 ;  /* 0x000000040d127825 */ /* 0x002fc800078e0212 */
[----:B-----5:R-:W-:Y:S01]  /*03a0*/  FFMA R11, R9, R11, R20 ;  /* 0x0000000b090b7223 */ /* 0x020fe20000000014 */
[----:B------:R0:W4:Y:S01]  /*03b0*/  LDG.E R29, desc[UR8][R16.64] ;  /* 0x00000008101d7981 */ /* 0x000122000c1e1900 */
[----:B------:R-:W-:-:S03]  /*03c0*/  IMAD.WIDE R20, R12, 0x4, R22 ;  /* 0x000000040c147825 */ /* 0x000fc600078e0216 */
[----:B------:R1:W4:Y:S01]  /*03d0*/  LDG.E R26, desc[UR8][R18.64] ;  /* 0x00000008121a7981 */ /* 0x000322000c1e1900 */
[----:B------:R-:W-:-:S03]  /*03e0*/  FADD R28, R25, -R28 ;  /* 0x8000001c191c7221 */ /* 0x000fc60000000000 */
[----:B------:R5:W2:Y:S01]  /*03f0*/  LDG.E R9, desc[UR8][R14.64] ;  /* 0x000000080e097981 */ /* 0x000aa2000c1e1900 */
[----:B0-----:R-:W-:-:S04]  /*0400*/  IMAD.WIDE R16, R13, 0x4, R16 ;  /* 0x000000040d107825 */ /* 0x001fc800078e0210 */
[----:B-1----:R-:W-:-:S04]  /*0410*/  IMAD.WIDE R18, R13, 0x4, R18 ;  /* 0x000000040d127825 */ /* 0x002fc800078e0212 */
[----:B------:R-:W-:Y:S01]  /*0420*/  FFMA R6, R28, R6, R11 ;  /* 0x000000061c067223 */ /* 0x000fe2000000000b */
[----:B------:R0:W2:Y:S01]  /*0430*/  LDG.E R25, desc[UR8][R22.64] ;  /* 0x0000000816197981 */ /* 0x0000a2000c1e1900 */
[----:B-----5:R-:W-:-:S03]  /*0440*/  IMAD.WIDE R14, R12, 0x4, R20 ;  /* 0x000000040c0e7825 */ /* 0x020fc600078e0214 */
[----:B------:R1:W5:Y:S04]  /*0450*/  LDG.E R11, desc[UR8][R20.64] ;  /* 0x00000008140b7981 */ /* 0x000368000c1e1900 */
[----:B------:R-:W5:Y:S01]  /*0460*/  LDG.E R28, desc[UR8][R16.64] ;  /* 0x00000008101c7981 */ /* 0x000f62000c1e1900 */
[----:B0-----:R-:W-:-:S03]  /*0470*/  IMAD.WIDE R22, R13, 0x4, R18 ;  /* 0x000000040d167825 */ /* 0x001fc600078e0212 */
[----:B------:R-:W5:Y:S01]  /*0480*/  LDG.E R14, desc[UR8][R14.64] ;  /* 0x000000080e0e7981 */ /* 0x000f62000c1e1900 */
[----:B-1----:R-:W-:-:S03]  /*0490*/  IMAD.WIDE R20, R13, 0x4, R16 ;  /* 0x000000040d147825 */ /* 0x002fc600078e0210 */
[----:B------:R0:W5:Y:S04]  /*04a0*/  LDG.E R16, desc[UR8][R22.64] ;  /* 0x0000000816107981 */ /* 0x000168000c1e1900 */
[----:B------:R-:W5:Y:S01]  /*04b0*/  LDG.E R15, desc[UR8][R18.64] ;  /* 0x00000008120f7981 */ /* 0x000f62000c1e1900 */
[----:B0-----:R-:W-:-:S06]  /*04c0*/  IMAD.WIDE R22, R13, 0x4, R22 ;  /* 0x000000040d167825 */ /* 0x001fcc00078e0216 */
[----:B------:R-:W5:Y:S01]  /*04d0*/  LDG.E R23, desc[UR8][R22.64] ;  /* 0x0000000816177981 */ /* 0x000f62000c1e1900 */
[----:B---3--:R-:W-:-:S03]  /*04e0*/  FADD R24, R24, -R7 ;  /* 0x8000000718187221 */ /* 0x008fc60000000000 */
[----:B------:R0:W3:Y:S02]  /*04f0*/  LDG.E R7, desc[UR8][R20.64] ;  /* 0x0000000814077981 */ /* 0x0000e4000c1e1900 */
[----:B0-----:R-:W-:-:S06]  /*0500*/  IMAD.WIDE R20, R13, 0x4, R20 ;  /* 0x000000040d147825 */ /* 0x001fcc00078e0214 */
[----:B------:R-:W3:Y:S01]  /*0510*/  LDG.E R20, desc[UR8][R20.64] ;  /* 0x0000000814147981 */ /* 0x000ee2000c1e1900 */
[----:B------:R-:W-:-:S04]  /*0520*/  IADD3 R10, PT, PT, R10, 0x8, RZ ;  /* 0x000000080a0a7810 */ /* 0x000fc80007ffe0ff */
[----:B------:R-:W-:Y:S01]  /*0530*/  ISETP.NE.AND P0, PT, R10, RZ, PT ;  /* 0x000000ff0a00720c */ /* 0x000fe20003f05270 */
[----:B----4-:R-:W-:Y:S01]  /*0540*/  FADD R29, R29, -R26 ;  /* 0x8000001a1d1d7221 */ /* 0x010fe20000000000 */
[----:B--2---:R-:W-:-:S04]  /*0550*/  FFMA R6, R24, R9, R6 ;  /* 0x0000000918067223 */ /* 0x004fc80000000006 */
[----:B------:R-:W-:Y:S01]  /*0560*/  FFMA R6, R29, R27, R6 ;  /* 0x0000001b1d067223 */ /* 0x000fe20000000006 */
[----:B------:R-:W-:Y:S02]  /*0570*/  LEA R8, R13, R8, 0x3 ;  /* 0x000000080d087211 */ /* 0x000fe400078e18ff */
[----:B------:R-:W-:Y:S01]  /*0580*/  LEA R3, R12, R3, 0x3 ;  /* 0x000000030c037211 */ /* 0x000fe200078e18ff */
[----:B-----5:R-:W-:-:S04]  /*0590*/  FADD R15, R28, -R15 ;  /* 0x8000000f1c0f7221 */ /* 0x020fc80000000000 */
[----:B------:R-:W-:Y:S01]  /*05a0*/  FFMA R6, R15, R25, R6 ;  /* 0x000000190f067223 */ /* 0x000fe20000000006 */
[----:B---3--:R-:W-:-:S04]  /*05b0*/  FADD R7, R7, -R16 ;  /* 0x8000001007077221 */ /* 0x008fc80000000000 */
[----:B------:R-:W-:Y:S01]  /*05c0*/  FFMA R7, R7, R11, R6 ;  /* 0x0000000b07077223 */ /* 0x000fe20000000006 */
[----:B------:R-:W-:-:S04]  /*05d0*/  FADD R20, R20, -R23 ;  /* 0x8000001714147221 */ /* 0x000fc80000000000 */
[----:B------:R-:W-:Y:S01]  /*05e0*/  FFMA R26, R20, R14, R7 ;  /* 0x0000000e141a7223 */ /* 0x000fe20000000007 */
[----:B------:R-:W-:Y:S06]  /*05f0*/  @P0 BRA `(.L_x_7) ;  /* 0xfffffff800e00947 */ /* 0x000fec000383ffff */
.L_x_6:
[----:B------:R-:W-:Y:S05]  /*0600*/  @!P1 BRA `(.L_x_5) ;  /* 0x00000004004c9947 */ /* 0x000fea0003800000 */
[----:B------:R-:W-:Y:S02]  /*0610*/  ISETP.GE.U32.AND P0, PT, R4, 0x4, PT ;  /* 0x000000040400780c */ /* 0x000fe40003f06070 */
[----:B------:R-:W-:-:S04]  /*0620*/  LOP3.LUT R22, R2, 0x3, RZ, 0xc0, !PT ;  /* 0x0000000302167812 */ /* 0x000fc800078ec0ff */
[----:B------:R-:W-:-:S07]  /*0630*/  ISETP.NE.AND P1, PT, R22, RZ, PT ;  /* 0x000000ff1600720c */ /* 0x000fce0003f25270 */
[----:B------:R-:W-:Y:S06]  /*0640*/  @!P0 BRA `(.L_x_8) ;  /* 0x0000000000988947 */ /* 0x000fec0003800000 */
[----:B------:R-:W0:Y:S01]  /*0650*/  LDC.64 R8, c[0x0][0x388] ;  /* 0x0000e200ff087b82 */ /* 0x000e220000000a00 */
[C---:B------:R-:W-:Y:S02]  /*0660*/  IMAD R3, R5.reuse, R13, R0 ;  /* 0x0000000d05037224 */ /* 0x040fe400078e0200 */
[----:B------:R-:W-:-:S05]  /*0670*/  IMAD R7, R5, R12, UR4 ;  /* 0x0000000405077e24 */ /* 0x000fca000f8e020c */
[----:B------:R-:W1:Y:S08]  /*0680*/  LDC.64 R16, c[0x0][0x390] ;  /* 0x0000e400ff107b82 */ /* 0x000e700000000a00 */
[----:B------:R-:W2:Y:S01]  /*0690*/  LDC.64 R24, c[0x0][0x380] ;  /* 0x0000e000ff187b82 */ /* 0x000ea20000000a00 */
[----:B0-----:R-:W-:-:S05]  /*06a0*/  IMAD.WIDE R8, R3, 0x4, R8 ;  /* 0x0000000403087825 */ /* 0x001fca00078e0208 */
[----:B------:R-:W3:Y:S01]  /*06b0*/  LDG.E R4, desc[UR8][R8.64] ;  /* 0x0000000808047981 */ /* 0x000ee2000c1e1900 */
[----:B------:R-:W-:-:S04]  /*06c0*/  IMAD.WIDE R14, R13, 0x4, R8 ;  /* 0x000000040d0e7825 */ /* 0x000fc800078e0208 */
[----:B-1----:R-:W-:Y:S01]  /*06d0*/  IMAD.WIDE R16, R3, 0x4, R16 ;  /* 0x0000000403107825 */ /* 0x002fe200078e0210 */
[----:B------:R0:W4:Y:S04]  /*06e0*/  LDG.E R23, desc[UR8][R14.64] ;  /* 0x000000080e177981 */ /* 0x000128000c1e1900 */
[----:B------:R1:W3:Y:S01]  /*06f0*/  LDG.E R3, desc[UR8][R16.64] ;  /* 0x0000000810037981 */ /* 0x0002e2000c1e1900 */
[----:B--2---:R-:W-:-:S04]  /*0700*/  IMAD.WIDE R24, R7, 0x4, R24 ;  /* 0x0000000407187825 */ /* 0x004fc800078e0218 */
[C---:B------:R-:W-:Y:S01]  /*0710*/  IMAD.WIDE R28, R13.reuse, 0x4, R16 ;  /* 0x000000040d1c7825 */ /* 0x040fe200078e0210 */
[----:B------:R2:W5:Y:S03]  /*0720*/  LDG.E R21, desc[UR8][R24.64] ;  /* 0x0000000818157981 */ /* 0x000566000c1e1900 */
[----:B------:R-:W-:Y:S01]  /*0730*/  IMAD.WIDE R10, R12, 0x4, R24 ;  /* 0x000000040c0a7825 */ /* 0x000fe200078e0218 */
[----:B------:R-:W4:Y:S03]  /*0740*/  LDG.E R20, desc[UR8][R28.64] ;  /* 0x000000081c147981 */ /* 0x000f26000c1e1900 */
[----:B0-----:R-:W-:-:S04]  /*0750*/  IMAD.WIDE R14, R13, 0x4, R14 ;  /* 0x000000040d0e7825 */ /* 0x001fc800078e020e */
[C---:B------:R-:W-:Y:S01]  /*0760*/  IMAD.WIDE R6, R13.reuse, 0x4, R28 ;  /* 0x000000040d067825 */ /* 0x040fe200078e021c */
[----:B------:R-:W4:Y:S03]  /*0770*/  LDG.E R27, desc[UR8][R14.64] ;  /* 0x000000080e1b7981 */ /* 0x000f26000c1e1900 */
[----:B-1----:R-:W-:Y:S01]  /*0780*/  IMAD.WIDE R16, R12, 0x4, R10 ;  /* 0x000000040c107825 */ /* 0x002fe200078e020a */
[----:B------:R-:W4:Y:S03]  /*0790*/  LDG.E R28, desc[UR8][R10.64] ;  /* 0x000000080a1c7981 */ /* 0x000f26000c1e1900 */
[----:B------:R-:W-:-:S04]  /*07a0*/  IMAD.WIDE R8, R13, 0x4, R14 ;  /* 0x000000040d087825 */ /* 0x000fc800078e020e */
[----:B------:R-:W-:Y:S02]  /*07b0*/  IMAD.WIDE R18, R13, 0x4, R6 ;  /* 0x000000040d127825 */ /* 0x000fe400078e0206 */
[----:B------:R-:W4:Y:S02]  /*07c0*/  LDG.E R8, desc[UR8][R8.64] ;  /* 0x0000000808087981 */ /* 0x000f24000c1e1900 */
[----:B--2---:R-:W-:Y:S02]  /*07d0*/  IMAD.WIDE R24, R12, 0x4, R16 ;  /* 0x000000040c187825 */ /* 0x004fe400078e0210 */
[----:B------:R-:W2:Y:S04]  /*07e0*/  LDG.E R10, desc[UR8][R6.64] ;  /* 0x00000008060a7981 */ /* 0x000ea8000c1e1900 */
[----:B------:R-:W2:Y:S04]  /*07f0*/  LDG.E R19, desc[UR8][R18.64] ;  /* 0x0000000812137981 */ /* 0x000ea8000c1e1900 */
[----:B------:R-:W2:Y:S04]  /*0800*/  LDG.E R24, desc[UR8][R24.64] ;  /* 0x0000000818187981 */ /* 0x000ea8000c1e1900 */
[----:B------:R-:W2:Y:S01]  /*0810*/  LDG.E R6, desc[UR8][R16.64] ;  /* 0x0000000810067981 */ /* 0x000ea2000c1e1900 */
[----:B------:R-:W-:Y:S01]  /*0820*/  IADD3 R5, PT, PT, R5, 0x4, RZ ;  /* 0x0000000405057810 */ /* 0x000fe20007ffe0ff */
[----:B---3--:R-:W-:-:S04]  /*0830*/  FADD R3, R4, -R3 ;  /* 0x8000000304037221 */ /* 0x008fc80000000000 */
[----:B-----5:R-:W-:Y:S01]  /*0840*/  FFMA R3, R3, R21, R26 ;  /* 0x0000001503037223 */ /* 0x020fe2000000001a */
[----:B----4-:R-:W-:-:S04]  /*0850*/  FADD R20, R23, -R20 ;  /* 0x8000001417147221 */ /* 0x010fc80000000000 */
[----:B------:R-:W-:Y:S01]  /*0860*/  FFMA R3, R20, R28, R3 ;  /* 0x0000001c14037223 */ /* 0x000fe20000000003 */
[----:B--2---:R-:W-:Y:S01]  /*0870*/  FADD R10, R27, -R10 ;  /* 0x8000000a1b0a7221 */ /* 0x004fe20000000000 */
[----:B------:R-:W-:-:S03]  /*0880*/  FADD R8, R8, -R19 ;  /* 0x8000001308087221 */ /* 0x000fc60000000000 */
[----:B------:R-:W-:-:S04]  /*0890*/  FFMA R3, R10, R6, R3 ;  /* 0x000000060a037223 */ /* 0x000fc80000000003 */
[----:B------:R-:W-:-:S07]  /*08a0*/  FFMA R26, R8, R24, R3 ;  /* 0x00000018081a7223 */ /* 0x000fce0000000003 */
.L_x_8:
[----:B------:R-:W-:Y:S05]  /*08b0*/  @!P1 BRA `(.L_x_5) ;  /* 0x0000000000a09947 */ /* 0x000fea0003800000 */
[----:B------:R-:W-:Y:S02]  /*08c0*/  ISETP.NE.AND P0, PT, R22, 0x1, PT ;  /* 0x000000011600780c */ /* 0x000fe40003f05270 */
[----:B------:R-:W-:-:S04]  /*08d0*/  LOP3.LUT R3, R2, 0x1, RZ, 0xc0, !PT ;  /* 0x0000000102037812 */ /* 0x000fc800078ec0ff */
[----:B------:R-:W-:-:S07]  /*08e0*/  ISETP.NE.U32.AND P1, PT, R3, 0x1, PT ;  /* 0x000000010300780c */ /* 0x000fce0003f25070 */
[----:B------:R-:W-:Y:S06]  /*08f0*/  @!P0 BRA `(.L_x_9) ;  /* 0x0000000000588947 */ /* 0x000fec0003800000 */
[----:B------:R-:W0:Y:S01]  /*0900*/  LDC.64 R6, c[0x0][0x388] ;  /* 0x0000e200ff067b82 */ /* 0x000e220000000a00 */
[C---:B------:R-:W-:Y:S02]  /*0910*/  IMAD R3, R5.reuse, R13, R0 ;  /* 0x0000000d05037224 */ /* 0x040fe400078e0200 */
[----:B------:R-:W-:-:S05]  /*0920*/  IMAD R15, R5, R12, UR4 ;  /* 0x00000004050f7e24 */ /* 0x000fca000f8e020c */
[----:B------:R-:W1:Y:S08]  /*0930*/  LDC.64 R8, c[0x0][0x390] ;  /* 0x0000e400ff087b82 */ /* 0x000e700000000a00 */
[----:B------:R-:W2:Y:S01]  /*0940*/  LDC.64 R10, c[0x0][0x380] ;  /* 0x0000e000ff0a7b82 */ /* 0x000ea20000000a00 */
[----:B0-----:R-:W-:-:S04]  /*0950*/  IMAD.WIDE R6, R3, 0x4, R6 ;  /* 0x0000000403067825 */ /* 0x001fc800078e0206 */
[----:B-1----:R-:W-:-:S05]  /*0960*/  IMAD.WIDE R8, R3, 0x4, R8 ;  /* 0x0000000403087825 */ /* 0x002fca00078e0208 */
[----:B------:R-:W3:Y:S01]  /*0970*/  LDG.E R3, desc[UR8][R8.64] ;  /* 0x0000000808037981 */ /* 0x000ee2000c1e1900 */
[----:B------:R-:W-:-:S04]  /*0980*/  IMAD.WIDE R16, R13, 0x4, R8 ;  /* 0x000000040d107825 */ /* 0x000fc800078e0208 */
[----:B--2---:R-:W-:Y:S02]  /*0990*/  IMAD.WIDE R10, R15, 0x4, R10 ;  /* 0x000000040f0a7825 */ /* 0x004fe400078e020a */
[----:B------:R-:W2:Y:S02]  /*09a0*/  LDG.E R17, desc[UR8][R16.64] ;  /* 0x0000000810117981 */ /* 0x000ea4000c1e1900 */
[----:B------:R-:W-:Y:S02]  /*09b0*/  IMAD.WIDE R14, R13, 0x4, R6 ;  /* 0x000000040d0e7825 */ /* 0x000fe400078e0206 */
[----:B------:R-:W3:Y:S02]  /*09c0*/  LDG.E R6, desc[UR8][R6.64] ;  /* 0x0000000806067981 */ /* 0x000ee4000c1e1900 */
[----:B------:R-:W-:Y:S02]  /*09d0*/  IMAD.WIDE R18, R12, 0x4, R10 ;  /* 0x000000040c127825 */ /* 0x000fe400078e020a */
[----:B------:R-:W4:Y:S04]  /*09e0*/  LDG.E R4, desc[UR8][R10.64] ;  /* 0x000000080a047981 */ /* 0x000f28000c1e1900 */
[----:B------:R-:W2:Y:S04]  /*09f0*/  LDG.E R14, desc[UR8][R14.64] ;  /* 0x000000080e0e7981 */ /* 0x000ea8000c1e1900 */
[----:B------:R-:W5:Y:S01]  /*0a00*/  LDG.E R18, desc[UR8][R18.64] ;  /* 0x0000000812127981 */ /* 0x000f62000c1e1900 */
[----:B------:R-:W-:Y:S01]  /*0a10*/  IADD3 R5, PT, PT, R5, 0x2, RZ ;  /* 0x0000000205057810 */ /* 0x000fe20007ffe0ff */
[----:B---3--:R-:W-:-:S04]  /*0a20*/  FADD R3, R6, -R3 ;  /* 0x8000000306037221 */ /* 0x008fc80000000000 */
[----:B----4-:R-:W-:Y:S01]  /*0a30*/  FFMA R3, R3, R4, R26 ;  /* 0x0000000403037223 */ /* 0x010fe2000000001a */
[----:B--2---:R-:W-:-:S04]  /*0a40*/  FADD R26, R14, -R17 ;  /* 0x800000110e1a7221 */ /* 0x004fc80000000000 */
[----:B-----5:R-:W-:-:S07]  /*0a50*/  FFMA R26, R26, R18, R3 ;  /* 0x000000121a1a7223 */ /* 0x020fce0000000003 */
.L_x_9:
[----:B------:R-:W-:Y:S05]  /*0a60*/  @P1 BRA `(.L_x_5) ;  /* 0x0000000000341947 */ /* 0x000fea0003800000 */
[----:B------:R-:W0:Y:S01]  /*0a70*/  LDC.64 R6, c[0x0][0x388] ;  /* 0x0000e200ff067b82 */ /* 0x000e220000000a00 */
[C---:B------:R-:W-:Y:S02]  /*0a80*/  IMAD R3, R5.reuse, R13, R0 ;  /* 0x0000000d05037224 */ /* 0x040fe400078e0200 */
[----:B------:R-:W-:-:S05]  /*0a90*/  IMAD R15, R5, R12, UR4 ;  /* 0x00000004050f7e24 */ /* 0x000fca000f8e020c */
[----:B------:R-:W1:Y:S08]  /*0aa0*/  LDC.64 R8, c[0x0][0x390] ;  /* 0x0000e400ff087b82 */ /* 0x000e700000000a00 */
[----:B------:R-:W2:Y:S01]  /*0ab0*/  LDC.64 R10, c[0x0][0x380] ;  /* 0x0000e000ff0a7b82 */ /* 0x000ea20000000a00 */
[----:B0-----:R-:W-:-:S06]  /*0ac0*/  IMAD.WIDE R4, R3, 0x4, R6 ;  /* 0x0000000403047825 */ /* 0x001fcc00078e0206 */
[----:B------:R-:W3:Y:S01]  /*0ad0*/  LDG.E R4, desc[UR8][R4.64] ;  /* 0x0000000804047981 */ /* 0x000ee2000c1e1900 */
[----:B-1----:R-:W-:-:S06]  /*0ae0*/  IMAD.WIDE R6, R3, 0x4, R8 ;  /* 0x0000000403067825 */ /* 0x002fcc00078e0208 */
[----:B------:R-:W3:Y:S01]  /*0af0*/  LDG.E R7, desc[UR8][R6.64] ;  /* 0x0000000806077981 */ /* 0x000ee2000c1e1900 */
[----:B--2---:R-:W-:-:S06]  /*0b00*/  IMAD.WIDE R8, R15, 0x4, R10 ;  /* 0x000000040f087825 */ /* 0x004fcc00078e020a */
[----:B------:R-:W2:Y:S01]  /*0b10*/  LDG.E R8, desc[UR8][R8.64] ;  /* 0x0000000808087981 */ /* 0x000ea2000c1e1900 */
[----:B---3--:R-:W-:-:S04]  /*0b20*/  FADD R3, R4, -R7 ;  /* 0x8000000704037221 */ /* 0x008fc80000000000 */
[----:B--2---:R-:W-:-:S07]  /*0b30*/  FFMA R26, R3, R8, R26 ;  /* 0x00000008031a7223 */ /* 0x004fce000000001a */
.L_x_5:
[----:B------:R-:W-:Y:S01]  /*0b40*/  I2FP.F32.S32 R5, R2 ;  /* 0x0000000200057245 */ /* 0x000fe20000201400 */
[----:B------:R-:W-:Y:S01]  /*0b50*/  BSSY.RECONVERGENT B1, `(.L_x_10) ;  /* 0x000000f000017945 */ /* 0x000fe20003800200 */
[----:B------:R-:W-:Y:S02]  /*0b60*/  IMAD R13, R13, UR4, R0 ;  /* 0x000000040d0d7c24 */ /* 0x000fe4000f8e0200 */
[----:B------:R-:W0:Y:S08]  /*0b70*/  MUFU.RCP R2, R5 ;  /* 0x0000000500027308 */ /* 0x000e300000001000 */
[----:B------:R-:W1:Y:S01]  /*0b80*/  FCHK P0, R26, R5 ;  /* 0x000000051a007302 */ /* 0x000e620000000000 */
[----:B0-----:R-:W-:-:S04]  /*0b90*/  FFMA R3, -R5, R2, 1 ;  /* 0x3f80000005037423 */ /* 0x001fc80000000102 */
[----:B------:R-:W-:-:S04]  /*0ba0*/  FFMA R3, R2, R3, R2 ;  /* 0x0000000302037223 */ /* 0x000fc80000000002 */
[----:B------:R-:W-:-:S04]  /*0bb0*/  FFMA R2, R3, R26, RZ ;  /* 0x0000001a03027223 */ /* 0x000fc800000000ff */
[----:B------:R-:W-:-:S04]  /*0bc0*/  FFMA R7, -R5, R2, R26 ;  /* 0x0000000205077223 */ /* 0x000fc8000000011a */
[----:B------:R-:W-:Y:S01]  /*0bd0*/  FFMA R7, R3, R7, R2 ;  /* 0x0000000703077223 */ /* 0x000fe20000000002 */
[----:B-1----:R-:W-:Y:S06]  /*0be0*/  @!P0 BRA `(.L_x_11) ;  /* 0x0000000000148947 */ /* 0x002fec0003800000 */
[----:B------:R-:W-:Y:S02]  /*0bf0*/  MOV R24, R26 ;  /* 0x0000001a00187202 */ /* 0x000fe40000000f00 */
[----:B------:R-:W-:Y:S02]  /*0c00*/  MOV R3, R5 ;  /* 0x0000000500037202 */ /* 0x000fe40000000f00 */
[----:B------:R-:W-:-:S07]  /*0c10*/  MOV R4, 0xc30 ;  /* 0x00000c3000047802 */ /* 0x000fce0000000f00 */
[----:B------:R-:W-:Y:S05]  /*0c20*/  CALL.REL.NOINC `($__internal_0_$__cuda_sm3x_div_rn_noftz_f32_slowpath) ;  /* 0x0000000c00fc7944 */ /* 0x000fea0003c00000 */
[----:B------:R-:W-:-:S07]  /*0c30*/  MOV R7, R2 ;  /* 0x0000000200077202 */ /* 0x000fce0000000f00 */
.L_x_11:
[----:B------:R-:W-:Y:S05]  /*0c40*/  BSYNC.RECONVERGENT B1 ;  /* 0x0000000000017941 */ /* 0x000fea0003800200 */
.L_x_10:
[----:B------:R-:W0:Y:S01]  /*0c50*/  LDC.64 R2, c[0x0][0x398] ;  /* 0x0000e600ff027b82 */ /* 0x000e220000000a00 */
[----:B------:R-:W1:Y:S07]  /*0c60*/  LDCU UR5, c[0x0][0x3b0] ;  /* 0x00007600ff0577ac */ /* 0x000e6e0008000800 */
[----:B------:R-:W2:Y:S01]  /*0c70*/  LDC.64 R4, c[0x0][0x3a0] ;  /* 0x0000e800ff047b82 */ /* 0x000ea20000000a00 */
[----:B0-----:R-:W-:-:S06]  /*0c80*/  IMAD.WIDE.U32 R2, R13, 0x4, R2 ;  /* 0x000000040d027825 */ /* 0x001fcc00078e0002 */
[----:B------:R-:W1:Y:S01]  /*0c90*/  LDG.E R2, desc[UR8][R2.64] ;  /* 0x0000000802027981 */ /* 0x000e62000c1e1900 */
[----:B--2---:R-:W-:-:S04]  /*0ca0*/  IMAD.WIDE.U32 R4, R13, 0x4, R4 ;  /* 0x000000040d047825 */ /* 0x004fc800078e0004 */
[----:B-1----:R-:W-:-:S05]  /*0cb0*/  FFMA R7, R2, UR5, R7 ;  /* 0x0000000502077c23 */ /* 0x002fca0008000007 */
[----:B------:R0:W-:Y:S02]  /*0cc0*/  STG.E desc[UR8][R4.64], R7 ;  /* 0x0000000704007986 */ /* 0x0001e4000c101908 */
.L_x_4:
[----:B------:R-:W-:Y:S05]  /*0cd0*/  BSYNC.RECONVERGENT B0 ;  /* 0x0000000000007941 */ /* 0x000fea0003800200 */
.L_x_3:
[----:B------:R-:W1:Y:S02]  /*0ce0*/  LDC R3, c[0x0][0x3bc] ;  /* 0x0000ef00ff037b82 */ /* 0x000e640000000800 */
[----:B-1----:R-:W-:-:S04]  /*0cf0*/  ISETP.GE.AND P0, PT, R0, R3, PT ;  /* 0x000000030000720c */ /* 0x002fc80003f06270 */
[----:B------:R-:W-:-:S13]  /*0d00*/  ISETP.NE.OR P0, PT, RZ, UR4, P0 ;  /* 0x00000004ff007c0c */ /* 0x000fda0008705670 */
[----:B------:R-:W-:Y:S05]  /*0d10*/  @P0 EXIT ;  /* 0x000000000000094d */ /* 0x000fea0003800000 */
[----:B------:R-:W1:Y:S01]  /*0d20*/  LDCU UR7, c[0x0][0x3b4] ;  /* 0x00007680ff0777ac */ /* 0x000e620008000800 */
[----:B------:R-:W-:Y:S01]  /*0d30*/  HFMA2 R24, -RZ, RZ, 0, 0 ;  /* 0x00000000ff187431 */ /* 0x000fe200000001ff */
[----:B-1----:R-:W-:-:S09]  /*0d40*/  UISETP.GE.AND UP0, UPT, UR7, 0x1, UPT ;  /* 0x000000010700788c */ /* 0x002fd2000bf06270 */
[----:B------:R-:W-:Y:S05]  /*0d50*/  BRA.U !UP0, `(.L_x_12) ;  /* 0x0000000d08647547 */ /* 0x000fea000b800000 */
[----:B------:R-:W-:Y:S01]  /*0d60*/  UISETP.GE.U32.AND UP1, UPT, UR7, 0x10, UPT ;  /* 0x000000100700788c */ /* 0x000fe2000bf26070 */
[----:B------:R-:W-:Y:S01]  /*0d70*/  MOV R24, RZ ;  /* 0x000000ff00187202 */ /* 0x000fe20000000f00 */
[----:B------:R-:W-:Y:S01]  /*0d80*/  ULOP3.LUT UR5, UR7, 0xf, URZ, 0xc0, !UPT ;  /* 0x0000000f07057892 */ /* 0x000fe2000f8ec0ff */
[----:B------:R-:W-:-:S03]  /*0d90*/  UMOV UR4, URZ ;  /* 0x000000ff00047c82 */ /* 0x000fc60008000000 */
[----:B------:R-:W-:-:S03]  /*0da0*/  UISETP.NE.AND UP0, UPT, UR5, URZ, UPT ;  /* 0x000000ff0500728c */ /* 0x000fc6000bf05270 */
[----:B------:R-:W-:Y:S08]  /*0db0*/  BRA.U !UP1, `(.L_x_13) ;  /* 0x0000000509a87547 */ /* 0x000ff0000b800000 */
[----:B------:R-:W-:Y:S01]  /*0dc0*/  ULOP3.LUT UR4, UR7, 0x7ffffff0, URZ, 0xc0, !UPT ;  /* 0x7ffffff007047892 */ /* 0x000fe2000f8ec0ff */
[----:B------:R-:W-:Y:S02]  /*0dd0*/  MOV R24, RZ ;  /* 0x000000ff00187202 */ /* 0x000fe40000000f00 */
[----:B------:R-:W-:Y:S01]  /*0de0*/  MOV R2, R0 ;  /* 0x0000000000027202 */ /* 0x000fe20000000f00 */
[----:B------:R-:W-:-:S12]  /*0df0*/  UIADD3 UR6, UPT, UPT, -UR4, URZ, URZ ;  /* 0x000000ff04067290 */ /* 0x000fd8000fffe1ff */
.L_x_14:
[----:B0-----:R-:W0:Y:S08]  /*0e00*/  LDC.64 R6, c[0x0][0x388] ;  /* 0x0000e200ff067b82 */ /* 0x001e300000000a00 */
[----:B------:R-:W1:Y:S01]  /*0e10*/  LDC.64 R8, c[0x0][0x390] ;  /* 0x0000e400ff087b82 */ /* 0x000e620000000a00 */
[----:B0-----:R-:W-:-:S05]  /*0e20*/  IMAD.WIDE R6, R2, 0x4, R6 ;  /* 0x0000000402067825 */ /* 0x001fca00078e0206 */
[----:B------:R-:W2:Y:S01]  /*0e30*/  LDG.E R25, desc[UR8][R6.64] ;  /* 0x0000000806197981 */ /* 0x000ea2000c1e1900 */
[----:B-1----:R-:W-:-:S04]  /*0e40*/  IMAD.WIDE R8, R2, 0x4, R8 ;  /* 0x0000000402087825 */ /* 0x002fc800078e0208 */
[C---:B------:R-:W-:Y:S01]  /*0e50*/  IMAD.WIDE R14, R3.reuse, 0x4, R6 ;  /* 0x00000004030e7825 */ /* 0x040fe200078e0206 */
[----:B------:R-:W2:Y:S03]  /*0e60*/  LDG.E R4, desc[UR8][R8.64] ;  /* 0x0000000808047981 */ /* 0x000ea6000c1e1900 */
[C---:B------:R-:W-:Y:S01]  /*0e70*/  IMAD.WIDE R22, R3.reuse, 0x4, R8 ;  /* 0x0000000403167825 */ /* 0x040fe200078e0208 */
[----:B------:R0:W3:Y:S03]  /*0e80*/  LDG.E R16, desc[UR8][R14.64] ;  /* 0x000000080e107981 */ /* 0x0000e6000c1e1900 */
[C---:B------:R-:W-:Y:S01]  /*0e90*/  IMAD.WIDE R28, R3.reuse, 0x4, R14 ;  /* 0x00000004031c7825 */ /* 0x040fe200078e020e */
[----:B------:R-:W3:Y:S03]  /*0ea0*/  LDG.E R17, desc[UR8][R22.64] ;  /* 0x0000000816117981 */ /* 0x000ee6000c1e1900 */
[C---:B------:R-:W-:Y:S01]  /*0eb0*/  IMAD.WIDE R10, R3.reuse, 0x4, R22 ;  /* 0x00000004030a7825 */ /* 0x040fe200078e0216 */
[----:B------:R-:W4:Y:S04]  /*0ec0*/  LDG.E R12, desc[UR8][R28.64] ;  /* 0x000000081c0c7981 */ /* 0x000f28000c1e1900 */
[----:B------:R1:W4:Y:S01]  /*0ed0*/  LDG.E R13, desc[UR8][R10.64] ;  /* 0x000000080a0d7981 */ /* 0x000322000c1e1900 */
[----:B0-----:R-:W-:-:S05]  /*0ee0*/  IMAD.WIDE R14, R3, 0x4, R28 ;  /* 0x00000004030e7825 */ /* 0x001fca00078e021c */
[----:B------:R-:W5:Y:S01]  /*0ef0*/  LDG.E R21, desc[UR8][R14.64] ;  /* 0x000000080e157981 */ /* 0x000f62000c1e1900 */
[----:B-1----:R-:W-:-:S05]  /*0f00*/  IMAD.WIDE R10, R3, 0x4, R10 ;  /* 0x00000004030a7825 */ /* 0x002fca00078e020a */
[----:B------:R-:W5:Y:S01]  /*0f10*/  LDG.E R20, desc[UR8][R10.64] ;  /* 0x000000080a147981 */ /* 0x000f62000c1e1900 */
[----:B------:R-:W-:-:S04]  /*0f20*/  IMAD.WIDE R8, R3, 0x4, R14 ;  /* 0x0000000403087825 */ /* 0x000fc800078e020e */
[C---:B------:R-:W-:Y:S01]  /*0f30*/  IMAD.WIDE R26, R3.reuse, 0x4, R10 ;  /* 0x00000004031a7825 */ /* 0x040fe200078e020a */
[----:B------:R-:W5:Y:S03]  /*0f40*/  LDG.E R18, desc[UR8][R8.64] ;  /* 0x0000000808127981 */ /* 0x000f66000c1e1900 */
[C---:B------:R-:W-:Y:S01]  /*0f50*/  IMAD.WIDE R22, R3.reuse, 0x4, R8 ;  /* 0x0000000403167825 */ /* 0x040fe200078e0208 */
[----:B------:R0:W5:Y:S04]  /*0f60*/  LDG.E R7, desc[UR8][R26.64] ;  /* 0x000000081a077981 */ /* 0x000168000c1e1900 */
[----:B------:R1:W5:Y:S01]  /*0f70*/  LDG.E R28, desc[UR8][R22.64] ;  /* 0x00000008161c7981 */ /* 0x000362000c1e1900 */
[----:B0-----:R-:W-:-:S05]  /*0f80*/  IMAD.WIDE R26, R3, 0x4, R26 ;  /* 0x00000004031a7825 */ /* 0x001fca00078e021a */
[----:B------:R-:W5:Y:S01]  /*0f90*/  LDG.E R19, desc[UR8][R26.64] ;  /* 0x000000081a137981 */ /* 0x000f62000c1e1900 */
[----:B-1----:R-:W-:-:S04]  /*0fa0*/  IMAD.WIDE R22, R3, 0x4, R22 ;  /* 0x0000000403167825 */ /* 0x002fc800078e0216 */
[C---:B------:R-:W-:Y:S01]  /*0fb0*/  IMAD.WIDE R8, R3.reuse, 0x4, R26 ;  /* 0x0000000403087825 */ /* 0x040fe200078e021a */
[----:B------:R-:W5:Y:S03]  /*0fc0*/  LDG.E R5, desc[UR8][R22.64] ;  /* 0x0000000816057981 */ /* 0x000f66000c1e1900 */
[----:B------:R-:W-:-:S04]  /*0fd0*/  IMAD.WIDE R14, R3, 0x4, R22 ;  /* 0x00000004030e7825 */ /* 0x000fc800078e0216 */
[C---:B------:R-:W-:Y:S01]  /*0fe0*/  IMAD.WIDE R10, R3.reuse, 0x4, R8 ;  /* 0x00000004030a7825 */ /* 0x040fe200078e0208 */
[----:B------:R0:W5:Y:S04]  /*0ff0*/  LDG.E R6, desc[UR8][R14.64] ;  /* 0x000000080e067981 */ /* 0x000168000c1e1900 */
[----:B------:R-:W5:Y:S01]  /*1000*/  LDG.E R27, desc[UR8][R10.64] ;  /* 0x000000080a1b7981 */ /* 0x000f62000c1e1900 */
[----:B0-----:R-:W-:-:S04]  /*1010*/  IMAD.WIDE R14, R3, 0x4, R14 ;  /* 0x00000004030e7825 */ /* 0x001fc800078e020e */
[----:B--2---:R-:W-:Y:S02]  /*1020*/  FADD R25, R25, -R4 ;  /* 0x8000000419197221 */ /* 0x004fe40000000000 */
[----:B------:R0:W2:Y:S02]  /*1030*/  LDG.E R4, desc[UR8][R8.64] ;  /* 0x0000000808047981 */ /* 0x0000a4000c1e1900 */
[----:B------:R-:W-:Y:S02]  /*1040*/  FADD R26, R25, R24 ;  /* 0x00000018191a7221 */ /* 0x000fe40000000000 */
[----:B------:R1:W2:Y:S01]  /*1050*/  LDG.E R25, desc[UR8][R14.64] ;  /* 0x000000080e197981 */ /* 0x0002a2000c1e1900 */
[----:B0-----:R-:W-:-:S04]  /*1060*/  IMAD.WIDE R8, R3, 0x4, R10 ;  /* 0x0000000403087825 */ /* 0x001fc800078e020a */
[----:B---3--:R-:W-:Y:S01]  /*1070*/  FADD R29, R16, -R17 ;  /* 0x80000011101d7221 */ /* 0x008fe20000000000 */
[----:B------:R-:W-:-:S04]  /*1080*/  IMAD.WIDE R16, R3, 0x4, R14 ;  /* 0x0000000403107825 */ /* 0x000fc800078e020e */
[----:B------:R-:W-:Y:S01]  /*1090*/  FADD R26, R26, R29 ;  /* 0x0000001d1a1a7221 */ /* 0x000fe20000000000 */
[----:B------:R-:W3:Y:S01]  /*10a0*/  LDG.E R24, desc[UR8][R8.64] ;  /* 0x0000000808187981 */ /* 0x000ee2000c1e1900 */
[----:B------:R-:W-:-:S04]  /*10b0*/  IMAD.WIDE R22, R3, 0x4, R8 ;  /* 0x0000000403167825 */ /* 0x000fc800078e0208 */
[----:B----4-:R-:W-:Y:S02]  /*10c0*/  FADD R29, R12, -R13 ;  /* 0x8000000d0c1d7221 */ /* 0x010fe40000000000 */
[----:B------:R0:W4:Y:S01]  /*10d0*/  LDG.E R13, desc[UR8][R16.64] ;  /* 0x00000008100d7981 */ /* 0x000122000c1e1900 */
[----:B-1----:R-:W-:-:S04]  /*10e0*/  IMAD.WIDE R14, R3, 0x4, R22 ;  /* 0x00000004030e7825 */ /* 0x002fc800078e0216 */
[----:B------:R-:W-:Y:S01]  /*10f0*/  FADD R26, R26, R29 ;  /* 0x0000001d1a1a7221 */ /* 0x000fe20000000000 */
[----:B------:R1:W4:Y:S01]  /*1100*/  LDG.E R12, desc[UR8][R22.64] ;  /* 0x00000008160c7981 */ /* 0x000322000c1e1900 */
[----:B0-----:R-:W-:-:S04]  /*1110*/  IMAD.WIDE R16, R3, 0x4, R16 ;  /* 0x0000000403107825 */ /* 0x001fc800078e0210 */
[----:B-----5:R-:W-:Y:S01]  /*1120*/  FADD R29, R21, -R20 ;  /* 0x80000014151d7221 */ /* 0x020fe20000000000 */
[----:B------:R0:W5:Y:S01]  /*1130*/  LDG.E R10, desc[UR8][R14.64] ;  /* 0x000000080e0a7981 */ /* 0x000162000c1e1900 */
[----:B------:R-:W-:-:S03]  /*1140*/  IMAD.WIDE R20, R3, 0x4, R14 ;  /* 0x0000000403147825 */ /* 0x000fc600078e020e */
[----:B------:R0:W5:Y:S01]  /*1150*/  LDG.E R11, desc[UR8][R16.64] ;  /* 0x00000008100b7981 */ /* 0x000162000c1e1900 */
[----:B------:R-:W-:-:S04]  /*1160*/  IMAD.WIDE R8, R3, 0x4, R16 ;  /* 0x0000000403087825 */ /* 0x000fc800078e0210 */
[----:B-1----:R-:W-:-:S04]  /*1170*/  IMAD.WIDE R22, R3, 0x4, R20 ;  /* 0x0000000403167825 */ /* 0x002fc800078e0214 */
[----:B0-----:R-:W-:-:S04]  /*1180*/  IMAD.WIDE R14, R3, 0x4, R8 ;  /* 0x00000004030e7825 */ /* 0x001fc800078e0208 */
[----:B------:R-:W-:Y:S01]  /*1190*/  FADD R7, R18, -R7 ;  /* 0x8000000712077221 */ /* 0x000fe20000000000 */
[----:B------:R-:W5:Y:S01]  /*11a0*/  LDG.E R9, desc[UR8][R8.64] ;  /* 0x0000000808097981 */ /* 0x000f62000c1e1900 */
[----:B------:R-:W-:Y:S01]  /*11b0*/  FADD R26, R26, R29 ;  /* 0x0000001d1a1a7221 */ /* 0x000fe20000000000 */
[----:B------:R-:W-:-:S04]  /*11c0*/  IMAD.WIDE R16, R3, 0x4, R14 ;  /* 0x0000000403107825 */ /* 0x000fc800078e020e */
[----:B------:R-:W-:Y:S01]  /*11d0*/  FADD R18, R26, R7 ;  /* 0x000000071a127221 */ /* 0x000fe20000000000 */
[----:B------:R-:W-:Y:S01]  /*11e0*/  FADD R19, R28, -R19 ;  /* 0x800000131c137221 */ /* 0x000fe20000000000 */
[----:B------:R-:W5:Y:S04]  /*11f0*/  LDG.E R7, desc[UR8][R14.64] ;  /* 0x000000080e077981 */ /* 0x000f68000c1e1900 */
[----:B------:R0:W5:Y:S04]  /*1200*/  LDG.E R8, desc[UR8][R20.64] ;  /* 0x0000000814087981 */ /* 0x000168000c1e1900 */
[----:B------:R1:W5:Y:S04]  /*1210*/  LDG.E R28, desc[UR8][R16.64] ;  /* 0x00000008101c7981 */ /* 0x000368000c1e1900 */
[----:B------:R1:W5:Y:S01]  /*1220*/  LDG.E R26, desc[UR8][R22.64] ;  /* 0x00000008161a7981 */ /* 0x000362000c1e1900 */
[----:B0-----:R-:W-:-:S04]  /*1230*/  IMAD.WIDE R20, R3, 0x4, R22 ;  /* 0x0000000403147825 */ /* 0x001fc800078e0216 */
[C---:B-1----:R-:W-:Y:S01]  /*1240*/  IMAD.WIDE R16, R3.reuse, 0x4, R16 ;  /* 0x0000000403107825 */ /* 0x042fe200078e0210 */
[----:B------:R0:W5:Y:S03]  /*1250*/  LDG.E R29, desc[UR8][R20.64] ;  /* 0x00000008141d7981 */ /* 0x000166000c1e1900 */
[----:B------:R-:W-:-:S04]  /*1260*/  IMAD.WIDE R14, R3, 0x4, R20 ;  /* 0x00000004030e7825 */ /* 0x000fc800078e0214 */
[----:B------:R-:W-:-:S04]  /*1270*/  IMAD.WIDE R22, R3, 0x4, R14 ;  /* 0x0000000403167825 */ /* 0x000fc800078e020e */
[----:B0-----:R-:W-:Y:S01]  /*1280*/  FADD R21, R18, R19 ;  /* 0x0000001312157221 */ /* 0x001fe20000000000 */
[----:B------:R-:W5:Y:S01]  /*1290*/  LDG.E R20, desc[UR8][R16.64] ;  /* 0x0000000810147981 */ /* 0x000f62000c1e1900 */
[----:B------:R-:W-:-:S03]  /*12a0*/  IMAD.WIDE R18, R3, 0x4, R16 ;  /* 0x0000000403127825 */ /* 0x000fc600078e0210 */
[----:B------:R-:W5:Y:S04]  /*12b0*/  LDG.E R23, desc[UR8][R22.64] ;  /* 0x0000000816177981 */ /* 0x000f68000c1e1900 */
[----:B------:R-:W5:Y:S04]  /*12c0*/  LDG.E R18, desc[UR8][R18.64] ;  /* 0x0000000812127981 */ /* 0x000f68000c1e1900 */
[----:B------:R-:W5:Y:S01]  /*12d0*/  LDG.E R17, desc[UR8][R14.64] ;  /* 0x000000080e117981 */ /* 0x000f62000c1e1900 */
[----:B------:R-:W-:Y:S01]  /*12e0*/  FADD R27, R6, -R27 ;  /* 0x8000001b061b7221 */ /* 0x000fe20000000000 */
[----:B------:R-:W-:-:S04]  /*12f0*/  UIADD3 UR6, UPT, UPT, UR6, 0x10, URZ ;  /* 0x0000001006067890 */ /* 0x000fc8000fffe0ff */
[----:B------:R-:W-:Y:S01]  /*1300*/  UISETP.NE.AND UP1, UPT, UR6, URZ, UPT ;  /* 0x000000ff0600728c */ /* 0x000fe2000bf25270 */
[----:B------:R-:W-:Y:S01]  /*1310*/  LEA R2, R3, R2, 0x4 ;  /* 0x0000000203027211 */ /* 0x000fe200078e20ff */
[----:B--2---:R-:W-:-:S04]  /*1320*/  FADD R4, R5, -R4 ;  /* 0x8000000405047221 */ /* 0x004fc80000000000 */
[----:B------:R-:W-:-:S04]  /*1330*/  FADD R4, R21, R4 ;  /* 0x0000000415047221 */ /* 0x000fc80000000000 */
[----:B------:R-:W-:Y:S01]  /*1340*/  FADD R4, R4, R27 ;  /* 0x0000001b04047221 */ /* 0x000fe20000000000 */
[----:B---3--:R-:W-:-:S04]  /*1350*/  FADD R25, R25, -R24 ;  /* 0x8000001819197221 */ /* 0x008fc80000000000 */
[----:B------:R-:W-:Y:S01]  /*1360*/  FADD R4, R4, R25 ;  /* 0x0000001904047221 */ /* 0x000fe20000000000 */
[----:B----4-:R-:W-:-:S04]  /*1370*/  FADD R13, R13, -R12 ;  /* 0x8000000c0d0d7221 */ /* 0x010fc80000000000 */
[----:B------:R-:W-:Y:S01]  /*1380*/  FADD R4, R4, R13 ;  /* 0x0000000d04047221 */ /* 0x000fe20000000000 */
[----:B-----5:R-:W-:-:S04]  /*1390*/  FADD R11, R11, -R10 ;  /* 0x8000000a0b0b7221 */ /* 0x020fc80000000000 */
[----:B------:R-:W-:Y:S01]  /*13a0*/  FADD R4, R4, R11 ;  /* 0x0000000b04047221 */ /* 0x000fe20000000000 */
[----:B------:R-:W-:-:S04]  /*13b0*/  FADD R9, R9, -R8 ;  /* 0x8000000809097221 */ /* 0x000fc80000000000 */
[----:B------:R-:W-:Y:S01]  /*13c0*/  FADD R4, R4, R9 ;  /* 0x0000000904047221 */ /* 0x000fe20000000000 */
[----:B------:R-:W-:-:S04]  /*13d0*/  FADD R7, R7, -R26 ;  /* 0x8000001a07077221 */ /* 0x000fc80000000000 */
[----:B------:R-:W-:Y:S01]  /*13e0*/  FADD R4, R4, R7 ;  /* 0x0000000704047221 */ /* 0x000fe20000000000 */
[----:B------:R-:W-:-:S04]  /*13f0*/  FADD R29, R28, -R29 ;  /* 0x8000001d1c1d7221 */ /* 0x000fc80000000000 */
[----:B------:R-:W-:Y:S01]  /*1400*/  FADD R4, R4, R29 ;  /* 0x0000001d04047221 */ /* 0x000fe20000000000 */
[----:B------:R-:W-:Y:S01]  /*1410*/  FADD R23, R18, -R23 ;  /* 0x8000001712177221 */ /* 0x000fe20000000000 */
[----:B------:R-:W-:-:S04]  /*1420*/  FADD R17, R20, -R17 ;  /* 0x8000001114117221 */ /* 0x000fc80000000000 */
[----:B------:R-:W-:-:S04]  /*1430*/  FADD R4, R4, R17 ;  /* 0x0000001104047221 */ /* 0x000fc80000000000 */
[----:B------:R-:W-:Y:S01]  /*1440*/  FADD R24, R4, R23 ;  /* 0x0000001704187221 */ /* 0x000fe20000000000 */
[----:B------:R-:W-:Y:S06]  /*1450*/  BRA.U UP1, `(.L_x_14) ;  /* 0xfffffff901687547 */ /* 0x000fec000b83ffff */
.L_x_13:
[----:B------:R-:W-:Y:S05]  /*1460*/  BRA.U !UP0, `(.L_x_12) ;  /* 0x0000000508a07547 */ /* 0x000fea000b800000 */
[----:B------:R-:W-:Y:S02]  /*1470*/  UISETP.GE.U32.AND UP0, UPT, UR5, 0x8, UPT ;  /* 0x000000080500788c */ /* 0x000fe4000bf06070 */
[----:B------:R-:W-:-:S04]  /*1480*/  ULOP3.LUT UR6, UR7, 0x7, URZ, 0xc0, !UPT ;  /* 0x0000000707067892 */ /* 0x000fc8000f8ec0ff */
[----:B------:R-:W-:-:S03]  /*1490*/  UISETP.NE.AND UP1, UPT, UR6, URZ, UPT ;  /* 0x000000ff0600728c */ /* 0x000fc6000bf25270 */
[----:B------:R-:W-:Y:S08]  /*14a0*/  BRA.U !UP0, `(.L_x_15) ;  /* 0x0000000108d07547 */ /* 0x000ff0000b800000 */
[----:B0-----:R-:W0:Y:S01]  /*14b0*/  LDC.64 R4, c[0x0][0x388] ;  /* 0x0000e200ff047b82 */ /* 0x001e220000000a00 */
[----:B------:R-:W-:-:S07]  /*14c0*/  IMAD R7, R3, UR4, R0 ;  /* 0x0000000403077c24 */ /* 0x000fce000f8e0200 */
[----:B------:R-:W1:Y:S01]  /*14d0*/  LDC.64 R8, c[0x0][0x390] ;  /* 0x0000e400ff087b82 */ /* 0x000e620000000a00 */
[----:B0-----:R-:W-:-:S05]  /*14e0*/  IMAD.WIDE R4, R7, 0x4, R4 ;  /* 0x0000000407047825 */ /* 0x001fca00078e0204 */
[----:B------:R-:W2:Y:S01]  /*14f0*/  LDG.E R19, desc[UR8][R4.64] ;  /* 0x0000000804137981 */ /* 0x000ea2000c1e1900 */
[----:B------:R-:W-:-:S04]  /*1500*/  IMAD.WIDE R10, R3, 0x4, R4 ;  /* 0x00000004030a7825 */ /* 0x000fc800078e0204 */
[----:B-1----:R-:W-:Y:S01]  /*1510*/  IMAD.WIDE R8, R7, 0x4, R8 ;  /* 0x0000000407087825 */ /* 0x002fe200078e0208 */
[----:B------:R-:W3:Y:S03]  /*1520*/  LDG.E R18, desc[UR8][R10.64] ;  /* 0x000000080a127981 */ /* 0x000ee6000c1e1900 */
[C---:B------:R-:W-:Y:S01]  /*1530*/  IMAD.WIDE R22, R3.reuse, 0x4, R10 ;  /* 0x0000000403167825 */ /* 0x040fe200078e020a */
[----:B------:R0:W2:Y:S03]  /*1540*/  LDG.E R2, desc[UR8][R8.64] ;  /* 0x0000000808027981 */ /* 0x0000a6000c1e1900 */
[----:B------:R-:W-:-:S04]  /*1550*/  IMAD.WIDE R12, R3, 0x4, R8 ;  /* 0x00000004030c7825 */ /* 0x000fc800078e0208 */
[C---:B------:R-:W-:Y:S01]  /*1560*/  IMAD.WIDE R14, R3.reuse, 0x4, R22 ;  /* 0x00000004030e7825 */ /* 0x040fe200078e0216 */
[----:B------:R1:W3:Y:S03]  /*1570*/  LDG.E R25, desc[UR8][R12.64] ;  /* 0x000000080c197981 */ /* 0x0002e6000c1e1900 */
[C---:B------:R-:W-:Y:S01]  /*1580*/  IMAD.WIDE R28, R3.reuse, 0x4, R12 ;  /* 0x00000004031c7825 */ /* 0x040fe200078e020c */
[----:B------:R-:W4:Y:S04]  /*1590*/  LDG.E R23, desc[UR8][R22.64] ;  /* 0x0000000816177981 */ /* 0x000f28000c1e1900 */
[----:B------:R5:W4:Y:S01]  /*15a0*/  LDG.E R21, desc[UR8][R14.64] ;  /* 0x000000080e157981 */ /* 0x000b22000c1e1900 */
[----:B------:R-:W-:-:S04]  /*15b0*/  IMAD.WIDE R16, R3, 0x4, R28 ;  /* 0x0000000403107825 */ /* 0x000fc800078e021c */
[C---:B------:R-:W-:Y:S01]  /*15c0*/  IMAD.WIDE R26, R3.reuse, 0x4, R14 ;  /* 0x00000004031a7825 */ /* 0x040fe200078e020e */
[----:B------:R-:W4:Y:S03]  /*15d0*/  LDG.E R22, desc[UR8][R28.64] ;  /* 0x000000081c167981 */ /* 0x000f26000c1e1900 */
[C---:B------:R-:W-:Y:S01]  /*15e0*/  IMAD.WIDE R6, R3.reuse, 0x4, R16 ;  /* 0x0000000403067825 */ /* 0x040fe200078e0210 */
[----:B------:R5:W4:Y:S03]  /*15f0*/  LDG.E R20, desc[UR8][R16.64] ;  /* 0x0000000810147981 */ /* 0x000b26000c1e1900 */
[C---:B0-----:R-:W-:Y:S02]  /*1600*/  IMAD.WIDE R8, R3.reuse, 0x4, R26 ;  /* 0x0000000403087825 */ /* 0x041fe400078e021a */
[----:B------:R-:W4:Y:S02]  /*1610*/  LDG.E R26, desc[UR8][R26.64] ;  /* 0x000000081a1a7981 */ /* 0x000f24000c1e1900 */
[----:B------:R-:W-:-:S02]  /*1620*/  IMAD.WIDE R4, R3, 0x4, R6 ;  /* 0x0000000403047825 */ /* 0x000fc400078e0206 */
[----:B------:R-:W4:Y:S02]  /*1630*/  LDG.E R7, desc[UR8][R6.64] ;  /* 0x0000000806077981 */ /* 0x000f24000c1e1900 */
[C---:B------:R-:W-:Y:S02]  /*1640*/  IMAD.WIDE R10, R3.reuse, 0x4, R8 ;  /* 0x00000004030a7825 */ /* 0x040fe400078e0208 */
[----:B------:R-:W4:Y:S02]  /*1650*/  LDG.E R28, desc[UR8][R8.64] ;  /* 0x00000008081c7981 */ /* 0x000f24000c1e1900 */
[C---:B-1----:R-:W-:Y:S02]  /*1660*/  IMAD.WIDE R12, R3.reuse, 0x4, R4 ;  /* 0x00000004030c7825 */ /* 0x042fe400078e0204 */
[----:B------:R-:W4:Y:S02]  /*1670*/  LDG.E R29, desc[UR8][R4.64] ;  /* 0x00000008041d7981 */ /* 0x000f24000c1e1900 */
[----:B-----5:R-:W-:-:S04]  /*1680*/  IMAD.WIDE R14, R3, 0x4, R10 ;  /* 0x00000004030e7825 */ /* 0x020fc800078e020a */
[----:B------:R-:W-:Y:S02]  /*1690*/  IMAD.WIDE R16, R3, 0x4, R12 ;  /* 0x0000000403107825 */ /* 0x000fe400078e020c */
[----:B------:R-:W5:Y:S04]  /*16a0*/  LDG.E R14, desc[UR8][R14.64] ;  /* 0x000000080e0e7981 */ /* 0x000f68000c1e1900 */
[----:B------:R-:W5:Y:S04]  /*16b0*/  LDG.E R4, desc[UR8][R10.64] ;  /* 0x000000080a047981 */ /* 0x000f68000c1e1900 */
[----:B------:R-:W5:Y:S04]  /*16c0*/  LDG.E R5, desc[UR8][R12.64] ;  /* 0x000000080c057981 */ /* 0x000f68000c1e1900 */
[----:B------:R-:W5:Y:S01]  /*16d0*/  LDG.E R17, desc[UR8][R16.64] ;  /* 0x0000000810117981 */ /* 0x000f62000c1e1900 */
[----:B------:R-:W-:Y:S01]  /*16e0*/  UIADD3 UR4, UPT, UPT, UR4, 0x8, URZ ;  /* 0x0000000804047890 */ /* 0x000fe2000fffe0ff */
[----:B--2---:R-:W-:-:S04]  /*16f0*/  FADD R19, R19, -R2 ;  /* 0x8000000213137221 */ /* 0x004fc80000000000 */
[----:B------:R-:W-:Y:S01]  /*1700*/  FADD R19, R24, R19 ;  /* 0x0000001318137221 */ /* 0x000fe20000000000 */
[----:B---3--:R-:W-:-:S04]  /*1710*/  FADD R18, R18, -R25 ;  /* 0x8000001912127221 */ /* 0x008fc80000000000 */
[----:B------:R-:W-:Y:S01]  /*1720*/  FADD R18, R19, R18 ;  /* 0x0000001213127221 */ /* 0x000fe20000000000 */
[----:B----4-:R-:W-:-:S04]  /*1730*/  FADD R23, R23, -R22 ;  /* 0x8000001617177221 */ /* 0x010fc80000000000 */
[----:B------:R-:W-:Y:S01]  /*1740*/  FADD R18, R18, R23 ;  /* 0x0000001712127221 */ /* 0x000fe20000000000 */
[----:B------:R-:W-:-:S04]  /*1750*/  FADD R21, R21, -R20 ;  /* 0x8000001415157221 */ /* 0x000fc80000000000 */
[----:B------:R-:W-:Y:S01]  /*1760*/  FADD R18, R18, R21 ;  /* 0x0000001512127221 */ /* 0x000fe20000000000 */
[----:B------:R-:W-:-:S04]  /*1770*/  FADD R7, R26, -R7 ;  /* 0x800000071a077221 */ /* 0x000fc80000000000 */
[----:B------:R-:W-:Y:S01]  /*1780*/  FADD R7, R18, R7 ;  /* 0x0000000712077221 */ /* 0x000fe20000000000 */
[----:B------:R-:W-:-:S04]  /*1790*/  FADD R28, R28, -R29 ;  /* 0x8000001d1c1c7221 */ /* 0x000fc80000000000 */
[----:B------:R-:W-:Y:S01]  /*17a0*/  FADD R7, R7, R28 ;  /* 0x0000001c07077221 */ /* 0x000fe20000000000 */
[----:B-----5:R-:W-:-:S04]  /*17b0*/  FADD R4, R4, -R5 ;  /* 0x8000000504047221 */ /* 0x020fc80000000000 */
[----:B------:R-:W-:Y:S01]  /*17c0*/  FADD R4, R7, R4 ;  /* 0x0000000407047221 */ /* 0x000fe20000000000 */
[----:B------:R-:W-:-:S04]  /*17d0*/  FADD R17, R14, -R17 ;  /* 0x800000110e117221 */ /* 0x000fc80000000000 */
[----:B------:R-:W-:-:S07]  /*17e0*/  FADD R24, R4, R17 ;  /* 0x0000001104187221 */ /* 0x000fce0000000000 */
.L_x_15:
        /* <DEDUP_REMOVED lines=8> */
[----:B0-----:R-:W-:-:S04]  /*1870*/  IMAD.WIDE R4, R9, 0x4, R4 ;  /* 0x0000000409047825 */ /* 0x001fc800078e0204 */
[----:B-1----:R-:W-:-:S04]  /*1880*/  IMAD.WIDE R6, R9, 0x4, R6 ;  /* 0x0000000409067825 */ /* 0x002fc800078e0206 */
[C---:B------:R-:W-:Y:S02]  /*1890*/  IMAD.WIDE R8, R3.reuse, 0x4, R4 ;  /* 0x0000000403087825 */ /* 0x040fe400078e0204 */
[----:B------:R-:W2:Y:S02]  /*18a0*/  LDG.E R4, desc[UR8][R4.64] ;  /* 0x0000000804047981 */ /* 0x000ea4000c1e1900 */
[C---:B------:R-:W-:Y:S02]  /*18b0*/  IMAD.WIDE R10, R3.reuse, 0x4, R6 ;  /* 0x00000004030a7825 */ /* 0x040fe400078e0206 */
[----:B------:R-:W2:Y:S02]  /*18c0*/  LDG.E R7, desc[UR8][R6.64] ;  /* 0x0000000806077981 */ /* 0x000ea4000c1e1900 */
[C---:B------:R-:W-:Y:S02]  /*18d0*/  IMAD.WIDE R12, R3.reuse, 0x4, R8 ;  /* 0x00000004030c7825 */ /* 0x040fe400078e0208 */
[----:B------:R-:W3:Y:S02]  /*18e0*/  LDG.E R2, desc[UR8][R8.64] ;  /* 0x0000000808027981 */ /* 0x000ee4000c1e1900 */
[----:B------:R-:W-:-:S02]  /*18f0*/  IMAD.WIDE R14, R3, 0x4, R10 ;  /* 0x00000004030e7825 */ /* 0x000fc400078e020a */
[----:B------:R-:W3:Y:S02]  /*1900*/  LDG.E R21, desc[UR8][R10.64] ;  /* 0x000000080a157981 */ /* 0x000ee4000c1e1900 */
[C---:B------:R-:W-:Y:S02]  /*1910*/  IMAD.WIDE R16, R3.reuse, 0x4, R12 ;  /* 0x0000000403107825 */ /* 0x040fe400078e020c */
[----:B------:R-:W4:Y:S02]  /*1920*/  LDG.E R20, desc[UR8][R12.64] ;  /* 0x000000080c147981 */ /* 0x000f24000c1e1900 */
[----:B------:R-:W-:Y:S02]  /*1930*/  IMAD.WIDE R18, R3, 0x4, R14 ;  /* 0x0000000403127825 */ /* 0x000fe400078e020e */
[----:B------:R-:W4:Y:S04]  /*1940*/  LDG.E R23, desc[UR8][R14.64] ;  /* 0x000000080e177981 */ /* 0x000f28000c1e1900 */
        /* <DEDUP_REMOVED lines=9> */
[----:B-----5:R-:W-:-:S04]  /*19e0*/  FADD R5, R16, -R19 ;  /* 0x8000001310057221 */ /* 0x020fc80000000000 */
[----:B------:R-:W-:-:S07]  /*19f0*/  FADD R24, R2, R5 ;  /* 0x0000000502187221 */ /* 0x000fce0000000000 */
.L_x_16:
[----:B------:R-:W-:Y:S05]  /*1a00*/  BRA.U !UP1, `(.L_x_12) ;  /* 0x0000000109387547 */ /* 0x000fea000b800000 */
[----:B------:R-:W1:Y:S01]  /*1a10*/  LDC.64 R10, c[0x0][0x390] ;  /* 0x0000e400ff0a7b82 */ /* 0x000e620000000a00 */
[----:B------:R-:W-:Y:S01]  /*1a20*/  IMAD R13, R3, UR4, R0 ;  /* 0x00000004030d7c24 */ /* 0x000fe2000f8e0200 */
[----:B------:R-:W-:-:S06]  /*1a30*/  UIADD3 UR5, UPT, UPT, -UR5, URZ, URZ ;  /* 0x000000ff05057290 */ /* 0x000fcc000fffe1ff */
[----:B------:R-:W2:Y:S06]  /*1a40*/  LDC.64 R8, c[0x0][0x388] ;  /* 0x0000e200ff087b82 */ /* 0x000eac0000000a00 */
.L_x_17:
[----:B0-2---:R-:W-:-:S04]  /*1a50*/  IMAD.WIDE R4, R13, 0x4, R8 ;  /* 0x000000040d047825 */ /* 0x005fc800078e0208 */
[C---:B-1----:R-:W-:Y:S02]  /*1a60*/  IMAD.WIDE R6, R13.reuse, 0x4, R10 ;  /* 0x000000040d067825 */ /* 0x042fe400078e020a */
[----:B------:R-:W2:Y:S04]  /*1a70*/  LDG.E R4, desc[UR8][R4.64] ;  /* 0x0000000804047981 */ /* 0x000ea8000c1e1900 */
[----:B------:R-:W2:Y:S01]  /*1a80*/  LDG.E R7, desc[UR8][R6.64] ;  /* 0x0000000806077981 */ /* 0x000ea2000c1e1900 */
[----:B------:R-:W-:Y:S01]  /*1a90*/  UIADD3 UR5, UPT, UPT, UR5, 0x1, URZ ;  /* 0x0000000105057890 */ /* 0x000fe2000fffe0ff */
[----:B------:R-:W-:-:S03]  /*1aa0*/  IADD3 R13, PT, PT, R13, R3, RZ ;  /* 0x000000030d0d7210 */ /* 0x000fc60007ffe0ff */
[----:B------:R-:W-:Y:S01]  /*1ab0*/  UISETP.NE.AND UP0, UPT, UR5, URZ, UPT ;  /* 0x000000ff0500728c */ /* 0x000fe2000bf05270 */
[----:B--2---:R-:W-:-:S04]  /*1ac0*/  FADD R15, R4, -R7 ;  /* 0x80000007040f7221 */ /* 0x004fc80000000000 */
[----:B------:R-:W-:-:S04]  /*1ad0*/  FADD R24, R15, R24 ;  /* 0x000000180f187221 */ /* 0x000fc80000000000 */
[----:B------:R-:W-:Y:S05]  /*1ae0*/  BRA.U UP0, `(.L_x_17) ;  /* 0xfffffffd00d87547 */ /* 0x000fea000b83ffff */
.L_x_12:
[----:B0-----:R-:W-:Y:S01]  /*1af0*/  I2FP.F32.S32 R7, UR7 ;  /* 0x0000000700077c45 */ /* 0x001fe20008201400 */
[----:B------:R-:W-:Y:S03]  /*1b00*/  BSSY.RECONVERGENT B0, `(.L_x_18) ;  /* 0x000000d000007945 */ /* 0x000fe60003800200 */
        /* <DEDUP_REMOVED lines=9> */
[----:B------:R-:W-:-:S07]  /*1ba0*/  MOV R4, 0x1bc0 ;  /* 0x00001bc000047802 */ /* 0x000fce0000000f00 */
[----:B------:R-:W-:Y:S05]  /*1bb0*/  CALL.REL.NOINC `($__internal_0_$__cuda_sm3x_div_rn_noftz_f32_slowpath) ;  /* 0x0000000000187944 */ /* 0x000fea0003c00000 */
[----:B------:R-:W-:-:S07]  /*1bc0*/  MOV R5, R2 ;  /* 0x0000000200057202 */ /* 0x000fce0000000f00 */
.L_x_19:
[----:B------:R-:W-:Y:S05]  /*1bd0*/  BSYNC.RECONVERGENT B0 ;  /* 0x0000000000007941 */ /* 0x000fea0003800200 */
.L_x_18:
[----:B------:R-:W0:Y:S02]  /*1be0*/  LDC.64 R2, c[0x0][0x3a8] ;  /* 0x0000ea00ff027b82 */ /* 0x000e240000000a00 */
[----:B0-----:R-:W-:-:S05]  /*1bf0*/  IMAD.WIDE.U32 R2, R0, 0x4, R2 ;  /* 0x0000000400027825 */ /* 0x001fca00078e0002 */
[----:B------:R-:W-:Y:S01]  /*1c00*/  STG.E desc[UR8][R2.64], R5 ;  /* 0x0000000502007986 */ /* 0x000fe2000c101908 */
[----:B------:R-:W-:Y:S05]  /*1c10*/  EXIT ;  /* 0x000000000000794d */ /* 0x000fea0003800000 */
        .weak           $__internal_0_$__cuda_sm3x_div_rn_noftz_f32_slowpath
        .type           $__internal_0_$__cuda_sm3x_div_rn_noftz_f32_slowpath,@function
        .size           $__internal_0_$__cuda_sm3x_div_rn_noftz_f32_slowpath,(.L_x_200 - $__internal_0_$__cuda_sm3x_div_rn_noftz_f32_slowpath)
$__internal_0_$__cuda_sm3x_div_rn_noftz_f32_slowpath:
[----:B------:R-:W-:Y:S01]  /*1c20*/  SHF.R.U32.HI R5, RZ, 0x17, R3 ;  /* 0x00000017ff057819 */ /* 0x000fe20000011603 */
[----:B------:R-:W-:Y:S01]  /*1c30*/  BSSY.RECONVERGENT B2, `(.L_x_20) ;  /* 0x0000062000027945 */ /* 0x000fe20003800200 */
[----:B------:R-:W-:Y:S02]  /*1c40*/  SHF.R.U32.HI R2, RZ, 0x17, R24 ;  /* 0x00000017ff027819 */ /* 0x000fe40000011618 */
[----:B------:R-:W-:Y:S02]  /*1c50*/  LOP3.LUT R10, R5, 0xff, RZ, 0xc0, !PT ;  /* 0x000000ff050a7812 */ /* 0x000fe400078ec0ff */
[----:B------:R-:W-:Y:S02]  /*1c60*/  LOP3.LUT R8, R2, 0xff, RZ, 0xc0, !PT ;  /* 0x000000ff02087812 */ /* 0x000fe400078ec0ff */
[----:B------:R-:W-:Y:S02]  /*1c70*/  IADD3 R6, PT, PT, R10, -0x1, RZ ;  /* 0xffffffff0a067810 */ /* 0x000fe40007ffe0ff */
[----:B------:R-:W-:-:S02]  /*1c80*/  IADD3 R2, PT, PT, R8, -0x1, RZ ;  /* 0xffffffff08027810 */ /* 0x000fc40007ffe0ff */
[----:B------:R-:W-:-:S04]  /*1c90*/  ISETP.GT.U32.AND P0, PT, R6, 0xfd, PT ;  /* 0x000000fd0600780c */ /* 0x000fc80003f04070 */
[----:B------:R-:W-:-:S13]  /*1ca0*/  ISETP.GT.U32.OR P0, PT, R2, 0xfd, P0 ;  /* 0x000000fd0200780c */ /* 0x000fda0000704470 */
[----:B------:R-:W-:Y:S01]  /*1cb0*/  @!P0 MOV R5, RZ ;  /* 0x000000ff00058202 */ /* 0x000fe20000000f00 */
[----:B------:R-:W-:Y:S06]  /*1cc0*/  @!P0 BRA `(.L_x_21) ;  /* 0x00000000005c8947 */ /* 0x000fec0003800000 */
[----:B------:R-:W-:Y:S02]  /*1cd0*/  FSETP.GTU.FTZ.AND P0, PT, |R24|, +INF , PT ;  /* 0x7f8000001800780b */ /* 0x000fe40003f1c200 */
[----:B------:R-:W-:-:S04]  /*1ce0*/  FSETP.GTU.FTZ.AND P1, PT, |R3|, +INF , PT ;  /* 0x7f8000000300780b */ /* 0x000fc80003f3c200 */
[----:B------:R-:W-:-:S13]  /*1cf0*/  PLOP3.LUT P0, PT, P0, P1, PT, 0xf8, 0x8f ;  /* 0x00000000008f781c */ /* 0x000fda0000703f70 */
[----:B------:R-:W-:Y:S05]  /*1d00*/  @P0 BRA `(.L_x_22) ;  /* 0x00000004004c0947 */ /* 0x000fea0003800000 */
[----:B------:R-:W-:-:S13]  /*1d10*/  LOP3.LUT P0, RZ, R3, 0x7fffffff, R24, 0xc8, !PT ;  /* 0x7fffffff03ff7812 */ /* 0x000fda000780c818 */
[----:B------:R-:W-:Y:S05]  /*1d20*/  @!P0 BRA `(.L_x_23) ;  /* 0x00000004003c8947 */ /* 0x000fea0003800000 */
[C---:B------:R-:W-:Y:S02]  /*1d30*/  FSETP.NEU.FTZ.AND P2, PT, |R24|.reuse, +INF , PT ;  /* 0x7f8000001800780b */ /* 0x040fe40003f5d200 */
[----:B------:R-:W-:Y:S02]  /*1d40*/  FSETP.NEU.FTZ.AND P1, PT, |R3|, +INF , PT ;  /* 0x7f8000000300780b */ /* 0x000fe40003f3d200 */
[----:B------:R-:W-:-:S11]  /*1d50*/  FSETP.NEU.FTZ.AND P0, PT, |R24|, +INF , PT ;  /* 0x7f8000001800780b */ /* 0x000fd60003f1d200 */
[----:B------:R-:W-:Y:S05]  /*1d60*/  @!P1 BRA !P2, `(.L_x_23) ;  /* 0x00000004002c9947 */ /* 0x000fea0005000000 */
[----:B------:R-:W-:-:S04]  /*1d70*/  LOP3.LUT P2, RZ, R24, 0x7fffffff, RZ, 0xc0, !PT ;  /* 0x7fffffff18ff7812 */ /* 0x000fc8000784c0ff */
[----:B------:R-:W-:-:S13]  /*1d80*/  PLOP3.LUT P1, PT, P1, P2, PT, 0x2f, 0xf2 ;  /* 0x0000000000f2781c */ /* 0x000fda0000f24577 */
[----:B------:R-:W-:Y:S05]  /*1d90*/  @P1 BRA `(.L_x_24) ;  /* 0x0000000400181947 */ /* 0x000fea0003800000 */
[----:B------:R-:W-:-:S04]  /*1da0*/  LOP3.LUT P1, RZ, R3, 0x7fffffff, RZ, 0xc0, !PT ;  /* 0x7fffffff03ff7812 */ /* 0x000fc8000782c0ff */
[----:B------:R-:W-:-:S13]  /*1db0*/  PLOP3.LUT P0, PT, P0, P1, PT, 0x2f, 0xf2 ;  /* 0x0000000000f2781c */ /* 0x000fda0000702577 */
[----:B------:R-:W-:Y:S05]  /*1dc0*/  @P0 BRA `(.L_x_25) ;  /* 0x0000000400000947 */ /* 0x000fea0003800000 */
[----:B------:R-:W-:Y:S02]  /*1dd0*/  ISETP.GE.AND P0, PT, R2, RZ, PT ;  /* 0x000000ff0200720c */ /* 0x000fe40003f06270 */
[----:B------:R-:W-:-:S11]  /*1de0*/  ISETP.GE.AND P1, PT, R6, RZ, PT ;  /* 0x000000ff0600720c */ /* 0x000fd60003f26270 */
[----:B------:R-:W-:Y:S01]  /*1df0*/  @P0 MOV R5, RZ ;  /* 0x000000ff00050202 */ /* 0x000fe20000000f00 */
[----:B------:R-:W-:Y:S01]  /*1e00*/  @!P0 FFMA R24, R24, 1.84467440737095516160e+19, RZ ;  /* 0x5f80000018188823 */ /* 0x000fe200000000ff */
[----:B------:R-:W-:Y:S01]  /*1e10*/  @!P0 MOV R5, 0xffffffc0 ;  /* 0xffffffc000058802 */ /* 0x000fe20000000f00 */
[----:B------:R-:W-:-:S03]  /*1e20*/  @!P1 FFMA R3, R3, 1.84467440737095516160e+19, RZ ;  /* 0x5f80000003039823 */ /* 0x000fc600000000ff */
[----:B------:R-:W-:-:S07]  /*1e30*/  @!P1 IADD3 R5, PT, PT, R5, 0x40, RZ ;  /* 0x0000004005059810 */ /* 0x000fce0007ffe0ff */
.L_x_21:
[----:B------:R-:W-:Y:S01]  /*1e40*/  LEA R2, R10, 0xc0800000, 0x17 ;  /* 0xc08000000a027811 */ /* 0x000fe200078eb8ff */
[----:B------:R-:W-:Y:S03]  /*1e50*/  BSSY.RECONVERGENT B3, `(.L_x_26) ;  /* 0x0000036000037945 */ /* 0x000fe60003800200 */
[----:B------:R-:W-:Y:S02]  /*1e60*/  IADD3 R6, PT, PT, -R2, R3, RZ ;  /* 0x0000000302067210 */ /* 0x000fe40007ffe1ff */
[----:B------:R-:W-:Y:S02]  /*1e70*/  IADD3 R3, PT, PT, R8, -0x7f, RZ ;  /* 0xffffff8108037810 */ /* 0x000fe40007ffe0ff */
[----:B------:R0:W1:Y:S01]  /*1e80*/  MUFU.RCP R7, R6 ;  /* 0x0000000600077308 */ /* 0x0000620000001000 */
[----:B------:R-:W-:Y:S02]  /*1e90*/  FADD.FTZ R9, -R6, -RZ ;  /* 0x800000ff06097221 */ /* 0x000fe40000010100 */
[C---:B------:R-:W-:Y:S01]  /*1ea0*/  IMAD R2, R3.reuse, -0x800000, R24 ;  /* 0xff80000003027824 */ /* 0x040fe200078e0218 */
[----:B0-----:R-:W-:-:S04]  /*1eb0*/  IADD3 R6, PT, PT, R3, 0x7f, -R10 ;  /* 0x0000007f03067810 */ /* 0x001fc80007ffe80a */
[----:B------:R-:W-:Y:S01]  /*1ec0*/  IADD3 R6, PT, PT, R6, R5, RZ ;  /* 0x0000000506067210 */ /* 0x000fe20007ffe0ff */
[----:B-1----:R-:W-:-:S04]  /*1ed0*/  FFMA R8, R7, R9, 1 ;  /* 0x3f80000007087423 */ /* 0x002fc80000000009 */
[----:B------:R-:W-:-:S04]  /*1ee0*/  FFMA R12, R7, R8, R7 ;  /* 0x00000008070c7223 */ /* 0x000fc80000000007 */
[----:B------:R-:W-:-:S04]  /*1ef0*/  FFMA R7, R2, R12, RZ ;  /* 0x0000000c02077223 */ /* 0x000fc800000000ff */
[----:B------:R-:W-:-:S04]  /*1f00*/  FFMA R8, R9, R7, R2 ;  /* 0x0000000709087223 */ /* 0x000fc80000000002 */
[----:B------:R-:W-:-:S04]  /*1f10*/  FFMA R7, R12, R8, R7 ;  /* 0x000000080c077223 */ /* 0x000fc80000000007 */
[----:B------:R-:W-:-:S04]  /*1f20*/  FFMA R8, R9, R7, R2 ;  /* 0x0000000709087223 */ /* 0x000fc80000000002 */
[----:B------:R-:W-:-:S05]  /*1f30*/  FFMA R2, R12, R8, R7 ;  /* 0x000000080c027223 */ /* 0x000fca0000000007 */
[----:B------:R-:W-:-:S04]  /*1f40*/  SHF.R.U32.HI R3, RZ, 0x17, R2 ;  /* 0x00000017ff037819 */ /* 0x000fc80000011602 */
[----:B------:R-:W-:-:S04]  /*1f50*/  LOP3.LUT R3, R3, 0xff, RZ, 0xc0, !PT ;  /* 0x000000ff03037812 */ /* 0x000fc800078ec0ff */
[----:B------:R-:W-:-:S04]  /*1f60*/  IADD3 R9, PT, PT, R3, R6, RZ ;  /* 0x0000000603097210 */ /* 0x000fc80007ffe0ff */
[----:B------:R-:W-:-:S04]  /*1f70*/  IADD3 R3, PT, PT, R9, -0x1, RZ ;  /* 0xffffffff09037810 */ /* 0x000fc80007ffe0ff */
[----:B------:R-:W-:-:S13]  /*1f80*/  ISETP.GE.U32.AND P0, PT, R3, 0xfe, PT ;  /* 0x000000fe0300780c */ /* 0x000fda0003f06070 */
[----:B------:R-:W-:Y:S05]  /*1f90*/  @!P0 BRA `(.L_x_27) ;  /* 0x0000000000808947 */ /* 0x000fea0003800000 */
[----:B------:R-:W-:-:S13]  /*1fa0*/  ISETP.GT.AND P0, PT, R9, 0xfe, PT ;  /* 0x000000fe0900780c */ /* 0x000fda0003f04270 */
[----:B------:R-:W-:Y:S05]  /*1fb0*/  @P0 BRA `(.L_x_28) ;  /* 0x00000000006c0947 */ /* 0x000fea0003800000 */
[----:B------:R-:W-:-:S13]  /*1fc0*/  ISETP.GE.AND P0, PT, R9, 0x1, PT ;  /* 0x000000010900780c */ /* 0x000fda0003f06270 */
[----:B------:R-:W-:Y:S05]  /*1fd0*/  @P0 BRA `(.L_x_29) ;  /* 0x0000000000740947 */ /* 0x000fea0003800000 */
[----:B------:R-:W-:Y:S02]  /*1fe0*/  ISETP.GE.AND P0, PT, R9, -0x18, PT ;  /* 0xffffffe80900780c */ /* 0x000fe40003f06270 */
[----:B------:R-:W-:-:S11]  /*1ff0*/  LOP3.LUT R2, R2, 0x80000000, RZ, 0xc0, !PT ;  /* 0x8000000002027812 */ /* 0x000fd600078ec0ff */
[----:B------:R-:W-:Y:S05]  /*2000*/  @!P0 BRA `(.L_x_29) ;  /* 0x0000000000688947 */ /* 0x000fea0003800000 */
[CCC-:B------:R-:W-:Y:S01]  /*2010*/  FFMA.RZ R3, R12.reuse, R8.reuse, R7.reuse ;  /* 0x000000080c037223 */ /* 0x1c0fe2000000c007 */
[CCC-:B------:R-:W-:Y:S01]  /*2020*/  FFMA.RM R6, R12.reuse, R8.reuse, R7.reuse ;  /* 0x000000080c067223 */ /* 0x1c0fe20000004007 */
[C---:B------:R-:W-:Y:S02]  /*2030*/  ISETP.NE.AND P2, PT, R9.reuse, RZ, PT ;  /* 0x000000ff0900720c */ /* 0x040fe40003f45270 */
[----:B------:R-:W-:Y:S02]  /*2040*/  ISETP.NE.AND P1, PT, R9, RZ, PT ;  /* 0x000000ff0900720c */ /* 0x000fe40003f25270 */
[----:B------:R-:W-:Y:S01]  /*2050*/  LOP3.LUT R5, R3, 0x7fffff, RZ, 0xc0, !PT ;  /* 0x007fffff03057812 */ /* 0x000fe200078ec0ff */
[----:B------:R-:W-:Y:S01]  /*2060*/  FFMA.RP R3, R12, R8, R7 ;  /* 0x000000080c037223 */ /* 0x000fe20000008007 */
[----:B------:R-:W-:Y:S02]  /*2070*/  IADD3 R8, PT, PT, R9, 0x20, RZ ;  /* 0x0000002009087810 */ /* 0x000fe40007ffe0ff */
[----:B------:R-:W-:-:S02]  /*2080*/  LOP3.LUT R5, R5, 0x800000, RZ, 0xfc, !PT ;  /* 0x0080000005057812 */ /* 0x000fc400078efcff */
[----:B------:R-:W-:Y:S02]  /*2090*/  IADD3 R7, PT, PT, -R9, RZ, RZ ;  /* 0x000000ff09077210 */ /* 0x000fe40007ffe1ff */
[----:B------:R-:W-:Y:S02]  /*20a0*/  SHF.L.U32 R8, R5, R8, RZ ;  /* 0x0000000805087219 */ /* 0x000fe400000006ff */
[----:B------:R-:W-:Y:S02]  /*20b0*/  FSETP.NEU.FTZ.AND P0, PT, R3, R6, PT ;  /* 0x000000060300720b */ /* 0x000fe40003f1d000 */
[----:B------:R-:W-:Y:S02]  /*20c0*/  SEL R6, R7, RZ, P2 ;  /* 0x000000ff07067207 */ /* 0x000fe40001000000 */
[----:B------:R-:W-:Y:S02]  /*20d0*/  ISETP.NE.AND P1, PT, R8, RZ, P1 ;  /* 0x000000ff0800720c */ /* 0x000fe40000f25270 */
[----:B------:R-:W-:-:S02]  /*20e0*/  SHF.R.U32.HI R6, RZ, R6, R5 ;  /* 0x00000006ff067219 */ /* 0x000fc40000011605 */
[----:B------:R-:W-:Y:S02]  /*20f0*/  PLOP3.LUT P0, PT, P0, P1, PT, 0xf8, 0x8f ;  /* 0x00000000008f781c */ /* 0x000fe40000703f70 */
[----:B------:R-:W-:Y:S02]  /*2100*/  SHF.R.U32.HI R8, RZ, 0x1, R6 ;  /* 0x00000001ff087819 */ /* 0x000fe40000011606 */
[----:B------:R-:W-:-:S04]  /*2110*/  SEL R3, RZ, 0x1, !P0 ;  /* 0x00000001ff037807 */ /* 0x000fc80004000000 */
[----:B------:R-:W-:-:S04]  /*2120*/  LOP3.LUT R3, R3, 0x1, R8, 0xf8, !PT ;  /* 0x0000000103037812 */ /* 0x000fc800078ef808 */
[----:B------:R-:W-:-:S04]  /*2130*/  LOP3.LUT R3, R3, R6, RZ, 0xc0, !PT ;  /* 0x0000000603037212 */ /* 0x000fc800078ec0ff */
[----:B------:R-:W-:-:S04]  /*2140*/  IADD3 R3, PT, PT, R8, R3, RZ ;  /* 0x0000000308037210 */ /* 0x000fc80007ffe0ff */
[----:B------:R-:W-:Y:S01]  /*2150*/  LOP3.LUT R2, R3, R2, RZ, 0xfc, !PT ;  /* 0x0000000203027212 */ /* 0x000fe200078efcff */
[----:B------:R-:W-:Y:S06]  /*2160*/  BRA `(.L_x_29) ;  /* 0x0000000000107947 */ /* 0x000fec0003800000 */
.L_x_28:
[----:B------:R-:W-:-:S04]  /*2170*/  LOP3.LUT R2, R2, 0x80000000, RZ, 0xc0, !PT ;  /* 0x8000000002027812 */ /* 0x000fc800078ec0ff */
[----:B------:R-:W-:Y:S01]  /*2180*/  LOP3.LUT R2, R2, 0x7f800000, RZ, 0xfc, !PT ;  /* 0x7f80000002027812 */ /* 0x000fe200078efcff */
[----:B------:R-:W-:Y:S06]  /*2190*/  BRA `(.L_x_29) ;  /* 0x0000000000047947 */ /* 0x000fec0003800000 */
.L_x_27:
[----:B------:R-:W-:-:S07]  /*21a0*/  LEA R2, R6, R2, 0x17 ;  /* 0x0000000206027211 */ /* 0x000fce00078eb8ff */
.L_x_29:
[----:B------:R-:W-:Y:S05]  /*21b0*/  BSYNC.RECONVERGENT B3 ;  /* 0x0000000000037941 */ /* 0x000fea0003800200 */
.L_x_26:
[----:B------:R-:W-:Y:S05]  /*21c0*/  BRA `(.L_x_30) ;  /* 0x0000000000207947 */ /* 0x000fea0003800000 */
.L_x_25:
[----:B------:R-:W-:-:S04]  /*21d0*/  LOP3.LUT R2, R3, 0x80000000, R24, 0x48, !PT ;  /* 0x8000000003027812 */ /* 0x000fc800078e4818 */
[----:B------:R-:W-:Y:S01]  /*21e0*/  LOP3.LUT R2, R2, 0x7f800000, RZ, 0xfc, !PT ;  /* 0x7f80000002027812 */ /* 0x000fe200078efcff */
[----:B------:R-:W-:Y:S06]  /*21f0*/  BRA `(.L_x_30) ;  /* 0x0000000000147947 */ /* 0x000fec0003800000 */
.L_x_24:
[----:B------:R-:W-:Y:S01]  /*2200*/  LOP3.LUT R2, R3, 0x80000000, R24, 0x48, !PT ;  /* 0x8000000003027812 */ /* 0x000fe200078e4818 */
[----:B------:R-:W-:Y:S06]  /*2210*/  BRA `(.L_x_30) ;  /* 0x00000000000c7947 */ /* 0x000fec0003800000 */
.L_x_23:
[----:B------:R-:W0:Y:S01]  /*2220*/  MUFU.RSQ R2, -QNAN ;  /* 0xffc0000000027908 */ /* 0x000e220000001400 */
[----:B------:R-:W-:Y:S05]  /*2230*/  BRA `(.L_x_30) ;  /* 0x0000000000047947 */ /* 0x000fea0003800000 */
.L_x_22:
[----:B------:R-:W-:-:S07]  /*2240*/  FADD.FTZ R2, R24, R3 ;  /* 0x0000000318027221 */ /* 0x000fce0000010000 */
.L_x_30:
[----:B------:R-:W-:Y:S05]  /*2250*/  BSYNC.RECONVERGENT B2 ;  /* 0x0000000000027941 */ /* 0x000fea0003800200 */
.L_x_20:
[----:B------:R-:W-:-:S04]  /*2260*/  HFMA2 R5, -RZ, RZ, 0, 0 ;  /* 0x00000000ff057431 */ /* 0x000fc800000001ff */
[----:B0-----:R-:W-:Y:S05]  /*2270*/  RET.REL.NODEC R4 `(_Z27compute_multiclass_gradientPKfS0_S0_S0_PfS1_fiii) ;  /* 0xffffffdc04607950 */ /* 0x001fea0003c3ffff */
.L_x_31:
        /* <DEDUP_REMOVED lines=16> */
.L_x_200:


//--------------------- .text._Z23compute_binary_gradientPKfS0_S0_S0_PfS1_fii --------------------------
	.section	.text._Z23compute_binary_gradientPKfS0_S0_S0_PfS1_fii,"ax",@progbits
	.align	128
        .global         _Z23compute_binary_gradientPKfS0_S0_S0_PfS1_fii
        .type           _Z23compute_binary_gradientPKfS0_S0_S0_PfS1_fii,@function
        .size           _Z23compute_binary_gradientPKfS0_S0_S0_PfS1_fii,(.L_x_201 - _Z23compute_binary_gradientPKfS0_S0_S0_PfS1_fii)
        .other          _Z23compute_binary_gradientPKfS0_S0_S0_PfS1_fii,@"STO_CUDA_ENTRY STV_DEFAULT"
_Z23compute_binary_gradientPKfS0_S0_S0_PfS1_fii:
.text._Z23compute_binary_gradientPKfS0_S0_S0_PfS1_fii:
[----:B------:R-:W-:Y:S01]  /*0000*/  LDC R1, c[0x0][0x37c] ;  /* 0x0000df00ff017b82 */ /* 0x000fe20000000800 */
[----:B------:R-:W0:Y:S07]  /*0010*/  S2R R14, SR_TID.X ;  /* 0x00000000000e7919 */ /* 0x000e2e0000002100 */
[----:B------:R-:W0:Y:S01]  /*0020*/  S2UR UR8, SR_CTAID.X ;  /* 0x00000000000879c3 */ /* 0x000e220000002500 */
[----:B------:R-:W1:Y:S01]  /*0030*/  LDCU.64 UR12, c[0x0][0x358] ;  /* 0x00006b00ff0c77ac */ /* 0x000e620008000a00 */
[----:B------:R-:W-:Y:S06]  /*0040*/  BSSY.RECONVERGENT B0, `(.L_x_32) ;  /* 0x00000b4000007945 */ /* 0x000fec0003800200 */
[----:B------:R-:W0:Y:S08]  /*0050*/  LDC R15, c[0x0][0x360] ;  /* 0x0000d800ff0f7b82 */ /* 0x000e300000000800 */
[----:B------:R-:W2:Y:S01]  /*0060*/  LDC R0, c[0x0][0x3b8] ;  /* 0x0000ee00ff007b82 */ /* 0x000ea20000000800 */
[----:B0-----:R-:W-:-:S05]  /*0070*/  IMAD R15, R15, UR8, R14 ;  /* 0x000000080f0f7c24 */ /* 0x001fca000f8e020e */
[----:B--2---:R-:W-:-:S13]  /*0080*/  ISETP.GE.AND P0, PT, R15, R0, PT ;  /* 0x000000000f00720c */ /* 0x004fda0003f06270 */
        /* <DEDUP_REMOVED lines=11> */
[----:B------:R-:W0:Y:S01]  /*0140*/  LDCU.64 UR6, c[0x0][0x388] ;  /* 0x00007100ff0677ac */ /* 0x000e220008000a00 */
[----:B------:R-:W-:Y:S02]  /*0150*/  LOP3.LUT R18, R16, 0x7ffffff8, RZ, 0xc0, !PT ;  /* 0x7ffffff810127812 */ /* 0x000fe400078ec0ff */
[----:B------:R-:W-:Y:S01]  /*0160*/  MOV R17, RZ ;  /* 0x000000ff00117202 */ /* 0x000fe20000000f00 */
[----:B------:R-:W1:Y:S01]  /*0170*/  LDCU.64 UR4, c[0x0][0x390] ;  /* 0x00007200ff0477ac */ /* 0x000e620008000a00 */
[----:B------:R-:W-:Y:S02]  /*0180*/  MOV R19, R15 ;  /* 0x0000000f00137202 */ /* 0x000fe40000000f00 */
[----:B------:R-:W-:Y:S01]  /*0190*/  IADD3 R21, PT, PT, -R18, RZ, RZ ;  /* 0x000000ff12157210 */ /* 0x000fe20007ffe1ff */
[----:B0-----:R-:W-:Y:S02]  /*01a0*/  UIADD3 UR6, UP0, UPT, UR6, 0x10, URZ ;  /* 0x0000001006067890 */ /* 0x001fe4000ff1e0ff */
[----:B-1----:R-:W-:-:S02]  /*01b0*/  UIADD3 UR4, UP1, UPT, UR4, 0x10, URZ ;  /* 0x0000001004047890 */ /* 0x002fc4000ff3e0ff */
[----:B------:R-:W-:Y:S02]  /*01c0*/  UIADD3.X UR7, UPT, UPT, URZ, UR7, URZ, UP0, !UPT ;  /* 0x00000007ff077290 */ /* 0x000fe400087fe4ff */
[----:B------:R-:W-:Y:S01]  /*01d0*/  MOV R2, UR6 ;  /* 0x0000000600027c02 */ /* 0x000fe20008000f00 */
[----:B------:R-:W-:Y:S01]  /*01e0*/  UIADD3.X UR5, UPT, UPT, URZ, UR5, URZ, UP1, !UPT ;  /* 0x00000005ff057290 */ /* 0x000fe20008ffe4ff */
[----:B------:R-:W-:Y:S02]  /*01f0*/  MOV R4, UR4 ;  /* 0x0000000400047c02 */ /* 0x000fe40008000f00 */
[----:B------:R-:W-:-:S03]  /*0200*/  MOV R3, UR7 ;  /* 0x0000000700037c02 */ /* 0x000fc60008000f00 */
[----:B------:R-:W-:-:S07]  /*0210*/  MOV R5, UR5 ;  /* 0x0000000500057c02 */ /* 0x000fce0008000f00 */
.L_x_36:
[----:B------:R-:W2:Y:S01]  /*0220*/  LDG.E R23, desc[UR12][R2.64+-0x10] ;  /* 0xfffff00c02177981 */ /* 0x000ea2000c1e1900 */
[----:B------:R-:W0:Y:S03]  /*0230*/  LDC.64 R6, c[0x0][0x380] ;  /* 0x0000e000ff067b82 */ /* 0x000e260000000a00 */
[----:B------:R-:W2:Y:S04]  /*0240*/  LDG.E R20, desc[UR12][R4.64+-0x10] ;  /* 0xfffff00c04147981 */ /* 0x000ea8000c1e1900 */
[----:B------:R-:W3:Y:S04]  /*0250*/  LDG.E R22, desc[UR12][R2.64+-0xc] ;  /* 0xfffff40c02167981 */ /* 0x000ee8000c1e1900 */
[----:B------:R-:W3:Y:S04]  /*0260*/  LDG.E R27, desc[UR12][R4.64+-0xc] ;  /* 0xfffff40c041b7981 */ /* 0x000ee8000c1e1900 */
[----:B------:R-:W4:Y:S04]  /*0270*/  LDG.E R26, desc[UR12][R2.64+-0x8] ;  /* 0xfffff80c021a7981 */ /* 0x000f28000c1e1900 */
[----:B------:R-:W4:Y:S01]  /*0280*/  LDG.E R25, desc[UR12][R4.64+-0x8] ;  /* 0xfffff80c04197981 */ /* 0x000f22000c1e1900 */
[----:B0-----:R-:W-:-:S05]  /*0290*/  IMAD.WIDE R6, R19, 0x4, R6 ;  /* 0x0000000413067825 */ /* 0x001fca00078e0206 */
[----:B------:R-:W5:Y:S01]  /*02a0*/  LDG.E R24, desc[UR12][R6.64] ;  /* 0x0000000c06187981 */ /* 0x000f62000c1e1900 */
[----:B------:R-:W-:-:S05]  /*02b0*/  IMAD.WIDE R8, R0, 0x4, R6 ;  /* 0x0000000400087825 */ /* 0x000fca00078e0206 */
[----:B------:R-:W4:Y:S01]  /*02c0*/  LDG.E R28, desc[UR12][R8.64] ;  /* 0x0000000c081c7981 */ /* 0x000f22000c1e1900 */
[----:B------:R-:W-:-:S03]  /*02d0*/  IMAD.WIDE R10, R0, 0x4, R8 ;  /* 0x00000004000a7825 */ /* 0x000fc600078e0208 */
[----:B------:R-:W4:Y:S01]  /*02e0*/  LDG.E R6, desc[UR12][R4.64+-0x4] ;  /* 0xfffffc0c04067981 */ /* 0x000f22000c1e1900 */
[----:B------:R-:W-:-:S03]  /*02f0*/  IMAD.WIDE R12, R0, 0x4, R10 ;  /* 0x00000004000c7825 */ /* 0x000fc600078e020a */
[----:B------:R0:W4:Y:S04]  /*0300*/  LDG.E R7, desc[UR12][R10.64] ;  /* 0x0000000c0a077981 */ /* 0x000128000c1e1900 */
[----:B------:R-:W4:Y:S01]  /*0310*/  LDG.E R9, desc[UR12][R2.64+-0x4] ;  /* 0xfffffc0c02097981 */ /* 0x000f22000c1e1900 */
[----:B--2---:R-:W-:-:S03]  /*0320*/  FADD R23, R23, -R20 ;  /* 0x8000001417177221 */ /* 0x004fc60000000000 */
[----:B------:R-:W2:Y:S01]  /*0330*/  LDG.E R20, desc[UR12][R12.64] ;  /* 0x0000000c0c147981 */ /* 0x000ea2000c1e1900 */
[----:B---3--:R-:W-:Y:S01]  /*0340*/  FADD R22, R22, -R27 ;  /* 0x8000001b16167221 */ /* 0x008fe20000000000 */
[----:B-----5:R-:W-:Y:S01]  /*0350*/  FFMA R23, R23, R24, R17 ;  /* 0x0000001817177223 */ /* 0x020fe20000000011 */
[----:B----4-:R-:W-:Y:S01]  /*0360*/  FADD R25, R26, -R25 ;  /* 0x800000191a197221 */ /* 0x010fe20000000000 */
[----:B------:R-:W3:Y:S02]  /*0370*/  LDG.E R24, desc[UR12][R2.64] ;  /* 0x0000000c02187981 */ /* 0x000ee4000c1e1900 */
[----:B------:R-:W-:Y:S01]  /*0380*/  FFMA R28, R22, R28, R23 ;  /* 0x0000001c161c7223 */ /* 0x000fe20000000017 */
[C---:B------:R-:W-:Y:S01]  /*0390*/  IMAD.WIDE R22, R0.reuse, 0x4, R12 ;  /* 0x0000000400167825 */ /* 0x040fe200078e020c */
[----:B------:R-:W3:Y:S04]  /*03a0*/  LDG.E R17, desc[UR12][R4.64] ;  /* 0x0000000c04117981 */ /* 0x000ee8000c1e1900 */
[----:B------:R-:W4:Y:S01]  /*03b0*/  LDG.E R13, desc[UR12][R2.64+0x4] ;  /* 0x0000040c020d7981 */ /* 0x000f22000c1e1900 */
[----:B0-----:R-:W-:-:S04]  /*03c0*/  IMAD.WIDE R10, R0, 0x4, R22 ;  /* 0x00000004000a7825 */ /* 0x001fc800078e0216 */
[----:B------:R-:W-:Y:S02]  /*03d0*/  FFMA R27, R25, R7, R28 ;  /* 0x00000007191b7223 */ /* 0x000fe4000000001c */
[----:B------:R-:W5:Y:S01]  /*03e0*/  LDG.E R25, desc[UR12][R22.64] ;  /* 0x0000000c16197981 */ /* 0x000f62000c1e1900 */
[----:B------:R-:W-:Y:S01]  /*03f0*/  FADD R8, R9, -R6 ;  /* 0x8000000609087221 */ /* 0x000fe20000000000 */
[----:B------:R-:W-:Y:S02]  /*0400*/  IMAD.WIDE R6, R0, 0x4, R10 ;  /* 0x0000000400067825 */ /* 0x000fe400078e020a */
[----:B------:R-:W4:Y:S04]  /*0410*/  LDG.E R12, desc[UR12][R4.64+0x4] ;  /* 0x0000040c040c7981 */ /* 0x000f28000c1e1900 */
[----:B------:R-:W4:Y:S04]  /*0420*/  LDG.E R28, desc[UR12][R10.64] ;  /* 0x0000000c0a1c7981 */ /* 0x000f28000c1e1900 */
[----:B------:R-:W4:Y:S04]  /*0430*/  LDG.E R26, desc[UR12][R2.64+0x8] ;  /* 0x0000080c021a7981 */ /* 0x000f28000c1e1900 */
[----:B------:R0:W4:Y:S04]  /*0440*/  LDG.E R22, desc[UR12][R2.64+0xc] ;  /* 0x00000c0c02167981 */ /* 0x000128000c1e1900 */
[----:B------:R-:W4:Y:S04]  /*0450*/  LDG.E R11, desc[UR12][R4.64+0x8] ;  /* 0x0000080c040b7981 */ /* 0x000f28000c1e1900 */
[----:B------:R1:W4:Y:S01]  /*0460*/  LDG.E R23, desc[UR12][R4.64+0xc] ;  /* 0x00000c0c04177981 */ /* 0x000322000c1e1900 */
[----:B--2---:R-:W-:Y:S01]  /*0470*/  FFMA R27, R8, R20, R27 ;  /* 0x00000014081b7223 */ /* 0x004fe2000000001b */
[----:B------:R-:W-:-:S02]  /*0480*/  IMAD.WIDE R8, R0, 0x4, R6 ;  /* 0x0000000400087825 */ /* 0x000fc400078e0206 */
[----:B------:R-:W2:Y:S04]  /*0490*/  LDG.E R20, desc[UR12][R6.64] ;  /* 0x0000000c06147981 */ /* 0x000ea8000c1e1900 */
[----:B------:R-:W2:Y:S01]  /*04a0*/  LDG.E R8, desc[UR12][R8.64] ;  /* 0x0000000c08087981 */ /* 0x000ea2000c1e1900 */
[----:B------:R-:W-:-:S04]  /*04b0*/  IADD3 R21, PT, PT, R21, 0x8, RZ ;  /* 0x0000000815157810 */ /* 0x000fc80007ffe0ff */
[----:B------:R-:W-:Y:S02]  /*04c0*/  ISETP.NE.AND P1, PT, R21, RZ, PT ;  /* 0x000000ff1500720c */ /* 0x000fe40003f25270 */
[----:B0-----:R-:W-:Y:S02]  /*04d0*/  IADD3 R2, P2, PT, R2, 0x20, RZ ;  /* 0x0000002002027810 */ /* 0x001fe40007f5e0ff */
[----:B-1----:R-:W-:Y:S01]  /*04e0*/  IADD3 R4, P3, PT, R4, 0x20, RZ ;  /* 0x0000002004047810 */ /* 0x002fe20007f7e0ff */
[----:B---3--:R-:W-:-:S04]  /*04f0*/  FADD R24, R24, -R17 ;  /* 0x8000001118187221 */ /* 0x008fc80000000000 */
[----:B-----5:R-:W-:Y:S01]  /*0500*/  FFMA R25, R24, R25, R27 ;  /* 0x0000001918197223 */ /* 0x020fe2000000001b */
[----:B----4-:R-:W-:-:S04]  /*0510*/  FADD R12, R13, -R12 ;  /* 0x8000000c0d0c7221 */ /* 0x010fc80000000000 */
[----:B------:R-:W-:Y:S01]  /*0520*/  FFMA R25, R12, R28, R25 ;  /* 0x0000001c0c197223 */ /* 0x000fe20000000019 */
[----:B------:R-:W-:Y:S02]  /*0530*/  IADD3.X R3, PT, PT, RZ, R3, RZ, P2, !PT ;  /* 0x00000003ff037210 */ /* 0x000fe400017fe4ff */
[----:B------:R-:W-:Y:S01]  /*0540*/  IADD3.X R5, PT, PT, RZ, R5, RZ, P3, !PT ;  /* 0x00000005ff057210 */ /* 0x000fe20001ffe4ff */
[----:B------:R-:W-:Y:S01]  /*0550*/  FADD R26, R26, -R11 ;  /* 0x8000000b1a1a7221 */ /* 0x000fe20000000000 */
[----:B------:R-:W-:Y:S01]  /*0560*/  FADD R22, R22, -R23 ;  /* 0x8000001716167221 */ /* 0x000fe20000000000 */
[----:B------:R-:W-:Y:S02]  /*0570*/  LEA R19, R0, R19, 0x3 ;  /* 0x0000001300137211 */ /* 0x000fe400078e18ff */
[----:B--2---:R-:W-:-:S04]  /*0580*/  FFMA R25, R26, R20, R25 ;  /* 0x000000141a197223 */ /* 0x004fc80000000019 */
[----:B------:R-:W-:Y:S01]  /*0590*/  FFMA R17, R22, R8, R25 ;  /* 0x0000000816117223 */ /* 0x000fe20000000019 */
[----:B------:R-:W-:Y:S06]  /*05a0*/  @P1 BRA `(.L_x_36) ;  /* 0xfffffffc001c1947 */ /* 0x000fec000383ffff */
.L_x_35:
[----:B------:R-:W-:Y:S05]  /*05b0*/  @!P0 BRA `(.L_x_34) ;  /* 0x0000000400188947 */ /* 0x000fea0003800000 */
[----:B------:R-:W-:Y:S02]  /*05c0*/  ISETP.GE.U32.AND P0, PT, R29, 0x4, PT ;  /* 0x000000041d00780c */ /* 0x000fe40003f06070 */
[----:B------:R-:W-:-:S04]  /*05d0*/  LOP3.LUT R26, R16, 0x3, RZ, 0xc0, !PT ;  /* 0x00000003101a7812 */ /* 0x000fc800078ec0ff */
[----:B------:R-:W-:-:S07]  /*05e0*/  ISETP.NE.AND P1, PT, R26, RZ, PT ;  /* 0x000000ff1a00720c */ /* 0x000fce0003f25270 */
[----:B------:R-:W-:Y:S06]  /*05f0*/  @!P0 BRA `(.L_x_37) ;  /* 0x00000000007c8947 */ /* 0x000fec0003800000 */
[----:B------:R-:W0:Y:S01]  /*0600*/  LDC.64 R12, c[0x0][0x380] ;  /* 0x0000e000ff0c7b82 */ /* 0x000e220000000a00 */
[----:B------:R-:W-:-:S07]  /*0610*/  IMAD R7, R18, R0, R15 ;  /* 0x0000000012077224 */ /* 0x000fce00078e020f */
[----:B------:R-:W1:Y:S08]  /*0620*/  LDC.64 R2, c[0x0][0x388] ;  /* 0x0000e200ff027b82 */ /* 0x000e700000000a00 */
[----:B------:R-:W2:Y:S01]  /*0630*/  LDC.64 R4, c[0x0][0x390] ;  /* 0x0000e400ff047b82 */ /* 0x000ea20000000a00 */
[----:B0-----:R-:W-:-:S04]  /*0640*/  IMAD.WIDE R12, R7, 0x4, R12 ;  /* 0x00000004070c7825 */ /* 0x001fc800078e020c */
[----:B-1----:R-:W-:-:S04]  /*0650*/  IMAD.WIDE.U32 R2, R18, 0x4, R2 ;  /* 0x0000000412027825 */ /* 0x002fc800078e0002 */
[----:B------:R-:W-:Y:S01]  /*0660*/  IMAD.WIDE R8, R0, 0x4, R12 ;  /* 0x0000000400087825 */ /* 0x000fe200078e020c */
[----:B------:R-:W3:Y:S03]  /*0670*/  LDG.E R23, desc[UR12][R2.64] ;  /* 0x0000000c02177981 */ /* 0x000ee6000c1e1900 */
[----:B--2---:R-:W-:Y:S01]  /*0680*/  IMAD.WIDE.U32 R4, R18, 0x4, R4 ;  /* 0x0000000412047825 */ /* 0x004fe200078e0004 */
[----:B------:R-:W2:Y:S04]  /*0690*/  LDG.E R12, desc[UR12][R12.64] ;  /* 0x0000000c0c0c7981 */ /* 0x000ea8000c1e1900 */
[----:B------:R-:W3:Y:S01]  /*06a0*/  LDG.E R20, desc[UR12][R4.64] ;  /* 0x0000000c04147981 */ /* 0x000ee2000c1e1900 */
[----:B------:R-:W-:-:S03]  /*06b0*/  IMAD.WIDE R6, R0, 0x4, R8 ;  /* 0x0000000400067825 */ /* 0x000fc600078e0208 */
[----:B------:R-:W4:Y:S04]  /*06c0*/  LDG.E R24, desc[UR12][R2.64+0x4] ;  /* 0x0000040c02187981 */ /* 0x000f28000c1e1900 */
[----:B------:R-:W4:Y:S01]  /*06d0*/  LDG.E R21, desc[UR12][R4.64+0x4] ;  /* 0x0000040c04157981 */ /* 0x000f22000c1e1900 */
[----:B------:R-:W-:-:S03]  /*06e0*/  IMAD.WIDE R10, R0, 0x4, R6 ;  /* 0x00000004000a7825 */ /* 0x000fc600078e0206 */
[----:B------:R-:W5:Y:S04]  /*06f0*/  LDG.E R8, desc[UR12][R8.64] ;  /* 0x0000000c08087981 */ /* 0x000f68000c1e1900 */
[----:B------:R-:W5:Y:S04]  /*0700*/  LDG.E R22, desc[UR12][R2.64+0x8] ;  /* 0x0000080c02167981 */ /* 0x000f68000c1e1900 */
[----:B------:R-:W5:Y:S04]  /*0710*/  LDG.E R19, desc[UR12][R4.64+0x8] ;  /* 0x0000080c04137981 */ /* 0x000f68000c1e1900 */
[----:B------:R-:W5:Y:S04]  /*0720*/  LDG.E R25, desc[UR12][R2.64+0xc] ;  /* 0x00000c0c02197981 */ /* 0x000f68000c1e1900 */
[----:B------:R-:W5:Y:S04]  /*0730*/  LDG.E R28, desc[UR12][R4.64+0xc] ;  /* 0x00000c0c041c7981 */ /* 0x000f68000c1e1900 */
[----:B------:R-:W5:Y:S04]  /*0740*/  LDG.E R6, desc[UR12][R6.64] ;  /* 0x0000000c06067981 */ /* 0x000f68000c1e1900 */
[----:B------:R-:W5:Y:S01]  /*0750*/  LDG.E R10, desc[UR12][R10.64] ;  /* 0x0000000c0a0a7981 */ /* 0x000f62000c1e1900 */
[----:B------:R-:W-:Y:S01]  /*0760*/  IADD3 R18, PT, PT, R18, 0x4, RZ ;  /* 0x0000000412127810 */ /* 0x000fe20007ffe0ff */
[----:B---3--:R-:W-:-:S04]  /*0770*/  FADD R20, R23, -R20 ;  /* 0x8000001417147221 */ /* 0x008fc80000000000 */
[----:B--2---:R-:W-:Y:S01]  /*0780*/  FFMA R17, R20, R12, R17 ;  /* 0x0000000c14117223 */ /* 0x004fe20000000011 */
[----:B----4-:R-:W-:-:S04]  /*0790*/  FADD R24, R24, -R21 ;  /* 0x8000001518187221 */ /* 0x010fc80000000000 */
[----:B-----5:R-:W-:Y:S01]  /*07a0*/  FFMA R8, R24, R8, R17 ;  /* 0x0000000818087223 */ /* 0x020fe20000000011 */
[----:B------:R-:W-:Y:S01]  /*07b0*/  FADD R19, R22, -R19 ;  /* 0x8000001316137221 */ /* 0x000fe20000000000 */
[----:B------:R-:W-:-:S03]  /*07c0*/  FADD R25, R25, -R28 ;  /* 0x8000001c19197221 */ /* 0x000fc60000000000 */
[----:B------:R-:W-:-:S04]  /*07d0*/  FFMA R8, R19, R6, R8 ;  /* 0x0000000613087223 */ /* 0x000fc80000000008 */
[----:B------:R-:W-:-:S07]  /*07e0*/  FFMA R17, R25, R10, R8 ;  /* 0x0000000a19117223 */ /* 0x000fce0000000008 */
.L_x_37:
[----:B------:R-:W-:Y:S05]  /*07f0*/  @!P1 BRA `(.L_x_34) ;  /* 0x0000000000889947 */ /* 0x000fea0003800000 */
[----:B------:R-:W-:Y:S01]  /*0800*/  ISETP.NE.AND P0, PT, R26, 0x1, PT ;  /* 0x000000011a00780c */ /* 0x000fe20003f05270 */
[----:B------:R-:W0:Y:S01]  /*0810*/  LDC.64 R20, c[0x0][0x388] ;  /* 0x0000e200ff147b82 */ /* 0x000e220000000a00 */
[----:B------:R-:W-:-:S04]  /*0820*/  LOP3.LUT R2, R16, 0x1, RZ, 0xc0, !PT ;  /* 0x0000000110027812 */ /* 0x000fc800078ec0ff */
[----:B------:R-:W-:-:S03]  /*0830*/  ISETP.NE.U32.AND P1, PT, R2, 0x1, PT ;  /* 0x000000010200780c */ /* 0x000fc60003f25070 */
[----:B------:R-:W1:Y:S04]  /*0840*/  LDC.64 R10, c[0x0][0x380] ;  /* 0x0000e000ff0a7b82 */ /* 0x000e680000000a00 */
[----:B------:R-:W-:-:S04]  /*0850*/  @P0 IMAD R13, R18, R0, R15 ;  /* 0x00000000120d0224 */ /* 0x000fc800078e020f */
[----:B------:R-:W2:Y:S08]  /*0860*/  @P0 LDC.64 R8, c[0x0][0x390] ;  /* 0x0000e400ff080b82 */ /* 0x000eb00000000a00 */
[----:B------:R-:W3:Y:S01]  /*0870*/  LDC.64 R6, c[0x0][0x388] ;  /* 0x0000e200ff067b82 */ /* 0x000ee20000000a00 */
[----:B0-----:R-:W-:-:S05]  /*0880*/  @P0 IMAD.WIDE.U32 R20, R18, 0x4, R20 ;  /* 0x0000000412140825 */ /* 0x001fca00078e0014 */
[----:B------:R-:W4:Y:S02]  /*0890*/  @P0 LDG.E R19, desc[UR12][R20.64] ;  /* 0x0000000c14130981 */ /* 0x000f24000c1e1900 */
[----:B------:R-:W0:Y:S01]  /*08a0*/  @!P1 LDC.64 R4, c[0x0][0x390] ;  /* 0x0000e400ff049b82 */ /* 0x000e220000000a00 */
[----:B-1----:R-:W-:Y:S01]  /*08b0*/  @P0 IMAD.WIDE R10, R13, 0x4, R10 ;  /* 0x000000040d0a0825 */ /* 0x002fe200078e020a */
[----:B------:R-:W5:Y:S04]  /*08c0*/  @P0 LDG.E R23, desc[UR12][R20.64+0x4] ;  /* 0x0000040c14170981 */ /* 0x000f68000c1e1900 */
[----:B------:R-:W5:Y:S02]  /*08d0*/  @P0 LDG.E R24, desc[UR12][R10.64] ;  /* 0x0000000c0a180981 */ /* 0x000f64000c1e1900 */
[----:B------:R-:W1:Y:S01]  /*08e0*/  LDC.64 R2, c[0x0][0x380] ;  /* 0x0000e000ff027b82 */ /* 0x000e620000000a00 */
[C---:B--2---:R-:W-:Y:S01]  /*08f0*/  @P0 IMAD.WIDE.U32 R8, R18.reuse, 0x4, R8 ;  /* 0x0000000412080825 */ /* 0x044fe200078e0008 */
[----:B------:R-:W-:-:S04]  /*0900*/  @P0 IADD3 R18, PT, PT, R18, 0x2, RZ ;  /* 0x0000000212120810 */ /* 0x000fc80007ffe0ff */
[----:B------:R-:W4:Y:S01]  /*0910*/  @P0 LDG.E R22, desc[UR12][R8.64] ;  /* 0x0000000c08160981 */ /* 0x000f22000c1e1900 */
[----:B------:R-:W-:-:S03]  /*0920*/  @P0 IMAD.WIDE R12, R0, 0x4, R10 ;  /* 0x00000004000c0825 */ /* 0x000fc600078e020a */
[----:B------:R-:W5:Y:S01]  /*0930*/  @P0 LDG.E R26, desc[UR12][R8.64+0x4] ;  /* 0x0000040c081a0981 */ /* 0x000f62000c1e1900 */
[----:B---3--:R-:W-:-:S03]  /*0940*/  @!P1 IMAD.WIDE.U32 R6, R18, 0x4, R6 ;  /* 0x0000000412069825 */ /* 0x008fc600078e0006 */
[----:B------:R-:W2:Y:S01]  /*0950*/  @P0 LDG.E R12, desc[UR12][R12.64] ;  /* 0x0000000c0c0c0981 */ /* 0x000ea2000c1e1900 */
[C---:B------:R-:W-:Y:S02]  /*0960*/  @!P1 IMAD R25, R18.reuse, R0, R15 ;  /* 0x0000000012199224 */ /* 0x040fe400078e020f */
[----:B0-----:R-:W-:Y:S01]  /*0970*/  @!P1 IMAD.WIDE.U32 R4, R18, 0x4, R4 ;  /* 0x0000000412049825 */ /* 0x001fe200078e0004 */
[----:B------:R-:W3:Y:S05]  /*0980*/  @!P1 LDG.E R6, desc[UR12][R6.64] ;  /* 0x0000000c06069981 */ /* 0x000eea000c1e1900 */
[----:B------:R-:W3:Y:S01]  /*0990*/  @!P1 LDG.E R5, desc[UR12][R4.64] ;  /* 0x0000000c04059981 */ /* 0x000ee2000c1e1900 */
[----:B-1----:R-:W-:-:S06]  /*09a0*/  @!P1 IMAD.WIDE R2, R25, 0x4, R2 ;  /* 0x0000000419029825 */ /* 0x002fcc00078e0202 */
[----:B------:R-:W3:Y:S01]  /*09b0*/  @!P1 LDG.E R2, desc[UR12][R2.64] ;  /* 0x0000000c02029981 */ /* 0x000ee2000c1e1900 */
[----:B----4-:R-:W-:Y:S01]  /*09c0*/  @P0 FADD R22, R19, -R22 ;  /* 0x8000001613160221 */ /* 0x010fe20000000000 */
[----:B-----5:R-:W-:-:S03]  /*09d0*/  @P0 FADD R23, R23, -R26 ;  /* 0x8000001a17170221 */ /* 0x020fc60000000000 */
[----:B------:R-:W-:-:S04]  /*09e0*/  @P0 FFMA R22, R22, R24, R17 ;  /* 0x0000001816160223 */ /* 0x000fc80000000011 */
[----:B--2---:R-:W-:Y:S01]  /*09f0*/  @P0 FFMA R17, R23, R12, R22 ;  /* 0x0000000c17110223 */ /* 0x004fe20000000016 */
[----:B---3--:R-:W-:-:S04]  /*0a00*/  @!P1 FADD R0, R6, -R5 ;  /* 0x8000000506009221 */ /* 0x008fc80000000000 */
[----:B------:R-:W-:-:S07]  /*0a10*/  @!P1 FFMA R17, R0, R2, R17 ;  /* 0x0000000200119223 */ /* 0x000fce0000000011 */
.L_x_34:
[----:B------:R-:W-:Y:S01]  /*0a20*/  I2FP.F32.S32 R3, R16 ;  /* 0x0000001000037245 */ /* 0x000fe20000201400 */
        /* <DEDUP_REMOVED lines=11> */
[----:B------:R-:W-:Y:S05]  /*0ae0*/  CALL.REL.NOINC `($__internal_1_$__cuda_sm3x_div_rn_noftz_f32_slowpath) ;  /* 0x0000000c005c7944 */ /* 0x000fea0003c00000 */
.L_x_39:
[----:B------:R-:W-:Y:S05]  /*0af0*/  BSYNC.RECONVERGENT B1 ;  /* 0x0000000000017941 */ /* 0x000fea0003800200 */
.L_x_38:
[----:B------:R-:W0:Y:S01]  /*0b00*/  LDC.64 R2, c[0x0][0x398] ;  /* 0x0000e600ff027b82 */ /* 0x000e220000000a00 */
[----:B------:R-:W1:Y:S07]  /*0b10*/  LDCU UR4, c[0x0][0x3b0] ;  /* 0x00007600ff0477ac */ /* 0x000e6e0008000800 */
[----:B------:R-:W2:Y:S01]  /*0b20*/  LDC.64 R4, c[0x0][0x3a0] ;  /* 0x0000e800ff047b82 */ /* 0x000ea20000000a00 */
[----:B0-----:R-:W-:-:S06]  /*0b30*/  IMAD.WIDE R2, R15, 0x4, R2 ;  /* 0x000000040f027825 */ /* 0x001fcc00078e0202 */
[----:B------:R-:W1:Y:S01]  /*0b40*/  LDG.E R3, desc[UR12][R2.64] ;  /* 0x0000000c02037981 */ /* 0x000e62000c1e1900 */
[----:B--2---:R-:W-:-:S04]  /*0b50*/  IMAD.WIDE R4, R15, 0x4, R4 ;  /* 0x000000040f047825 */ /* 0x004fc800078e0204 */
[----:B-1----:R-:W-:-:S05]  /*0b60*/  FFMA R7, R3, UR4, R0 ;  /* 0x0000000403077c23 */ /* 0x002fca0008000000 */
[----:B------:R0:W-:Y:S02]  /*0b70*/  STG.E desc[UR12][R4.64], R7 ;  /* 0x0000000704007986 */ /* 0x0001e4000c10190c */
.L_x_33:
[----:B------:R-:W-:Y:S05]  /*0b80*/  BSYNC.RECONVERGENT B0 ;  /* 0x0000000000007941 */ /* 0x000fea0003800200 */
.L_x_32:
[----:B------:R-:W-:-:S13]  /*0b90*/  LOP3.LUT P0, RZ, R14, UR8, RZ, 0xfc, !PT ;  /* 0x000000080eff7c12 */ /* 0x000fda000f80fcff */
        /* <DEDUP_REMOVED lines=8> */
[----:B------:R-:W-:-:S03]  /*0c20*/  MOV R0, RZ ;  /* 0x000000ff00007202 */ /* 0x000fc60000000f00 */
[----:B------:R-:W-:-:S03]  /*0c30*/  UISETP.NE.AND UP0, UPT, UR8, URZ, UPT ;  /* 0x000000ff0800728c */ /* 0x000fc6000bf05270 */
[----:B------:R-:W-:Y:S08]  /*0c40*/  BRA.U !UP1, `(.L_x_41) ;  /* 0x0000000509547547 */ /* 0x000ff0000b800000 */
[----:B------:R-:W1:Y:S01]  /*0c50*/  LDCU.64 UR6, c[0x0][0x388] ;  /* 0x00007100ff0677ac */ /* 0x000e620008000a00 */
[----:B------:R-:W-:Y:S01]  /*0c60*/  MOV R17, RZ ;  /* 0x000000ff00117202 */ /* 0x000fe20000000f00 */
[----:B------:R-:W2:Y:S01]  /*0c70*/  LDCU.64 UR4, c[0x0][0x390] ;  /* 0x00007200ff0477ac */ /* 0x000ea20008000a00 */
[----:B------:R-:W-:-:S04]  /*0c80*/  ULOP3.LUT UR9, UR11, 0x7ffffff0, URZ, 0xc0, !UPT ;  /* 0x7ffffff00b097892 */ /* 0x000fc8000f8ec0ff */
[----:B------:R-:W-:Y:S02]  /*0c90*/  UIADD3 UR10, UPT, UPT, -UR9, URZ, URZ ;  /* 0x000000ff090a7290 */ /* 0x000fe4000fffe1ff */
[----:B------:R-:W-:Y:S01]  /*0ca0*/  MOV R0, UR9 ;  /* 0x0000000900007c02 */ /* 0x000fe20008000f00 */
[----:B-1----:R-:W-:Y:S02]  /*0cb0*/  UIADD3 UR6, UP1, UPT, UR6, 0x20, URZ ;  /* 0x0000002006067890 */ /* 0x002fe4000ff3e0ff */
[----:B--2---:R-:W-:Y:S02]  /*0cc0*/  UIADD3 UR4, UP2, UPT, UR4, 0x20, URZ ;  /* 0x0000002004047890 */ /* 0x004fe4000ff5e0ff */
[----:B------:R-:W-:Y:S02]  /*0cd0*/  UIADD3.X UR7, UPT, UPT, URZ, UR7, URZ, UP1, !UPT ;  /* 0x00000007ff077290 */ /* 0x000fe40008ffe4ff */
[----:B------:R-:W-:Y:S01]  /*0ce0*/  MOV R2, UR6 ;  /* 0x0000000600027c02 */ /* 0x000fe20008000f00 */
[----:B------:R-:W-:Y:S01]  /*0cf0*/  UIADD3.X UR5, UPT, UPT, URZ, UR5, URZ, UP2, !UPT ;  /* 0x00000005ff057290 */ /* 0x000fe200097fe4ff */
[----:B0-----:R-:W-:-:S02]  /*0d00*/  MOV R4, UR4 ;  /* 0x0000000400047c02 */ /* 0x001fc40008000f00 */
[----:B------:R-:W-:-:S03]  /*0d10*/  MOV R3, UR7 ;  /* 0x0000000700037c02 */ /* 0x000fc60008000f00 */
[----:B------:R-:W-:-:S07]  /*0d20*/  MOV R5, UR5 ;  /* 0x0000000500057c02 */ /* 0x000fce0008000f00 */
.L_x_42:
[----:B------:R-:W2:Y:S04]  /*0d30*/  LDG.E R10, desc[UR12][R2.64+-0x20] ;  /* 0xffffe00c020a7981 */ /* 0x000ea8000c1e1900 */
[----:B------:R-:W2:Y:S04]  /*0d40*/  LDG.E R11, desc[UR12][R4.64+-0x20] ;  /* 0xffffe00c040b7981 */ /* 0x000ea8000c1e1900 */
[----:B------:R-:W3:Y:S04]  /*0d50*/  LDG.E R25, desc[UR12][R2.64+-0x1c] ;  /* 0xffffe40c02197981 */ /* 0x000ee8000c1e1900 */
[----:B------:R-:W3:Y:S04]  /*0d60*/  LDG.E R26, desc[UR12][R4.64+-0x1c] ;  /* 0xffffe40c041a7981 */ /* 0x000ee8000c1e1900 */
[----:B------:R-:W4:Y:S04]  /*0d70*/  LDG.E R18, desc[UR12][R2.64+-0x18] ;  /* 0xffffe80c02127981 */ /* 0x000f28000c1e1900 */
[----:B------:R-:W4:Y:S04]  /*0d80*/  LDG.E R19, desc[UR12][R4.64+-0x18] ;  /* 0xffffe80c04137981 */ /* 0x000f28000c1e1900 */
[----:B------:R-:W5:Y:S04]  /*0d90*/  LDG.E R23, desc[UR12][R2.64+-0x14] ;  /* 0xffffec0c02177981 */ /* 0x000f68000c1e1900 */
        /* <DEDUP_REMOVED lines=10> */
[----:B------:R-:W5:Y:S01]  /*0e40*/  LDG.E R12, desc[UR12][R4.64] ;  /* 0x0000000c040c7981 */ /* 0x000f62000c1e1900 */
[----:B--2---:R-:W-:-:S03]  /*0e50*/  FADD R16, R10, -R11 ;  /* 0x8000000b0a107221 */ /* 0x004fc60000000000 */
[----:B------:R-:W2:Y:S01]  /*0e60*/  LDG.E R11, desc[UR12][R2.64+0x4] ;  /* 0x0000040c020b7981 */ /* 0x000ea2000c1e1900 */
[----:B------:R-:W-:-:S03]  /*0e70*/  FADD R24, R16, R17 ;  /* 0x0000001110187221 */ /* 0x000fc60000000000 */
[----:B------:R-:W2:Y:S01]  /*0e80*/  LDG.E R10, desc[UR12][R4.64+0x4] ;  /* 0x0000040c040a7981 */ /* 0x000ea2000c1e1900 */
[----:B---3--:R-:W-:-:S03]  /*0e90*/  FADD R25, R25, -R26 ;  /* 0x8000001a19197221 */ /* 0x008fc60000000000 */
[----:B------:R-:W3:Y:S01]  /*0ea0*/  LDG.E R17, desc[UR12][R2.64+0x8] ;  /* 0x0000080c02117981 */ /* 0x000ee2000c1e1900 */
[----:B------:R-:W-:-:S03]  /*0eb0*/  FADD R24, R24, R25 ;  /* 0x0000001918187221 */ /* 0x000fc60000000000 */
[----:B------:R-:W3:Y:S01]  /*0ec0*/  LDG.E R16, desc[UR12][R4.64+0x8] ;  /* 0x0000080c04107981 */ /* 0x000ee2000c1e1900 */
[----:B----4-:R-:W-:-:S03]  /*0ed0*/  FADD R25, R18, -R19 ;  /* 0x8000001312197221 */ /* 0x010fc60000000000 */
[----:B------:R-:W4:Y:S01]  /*0ee0*/  LDG.E R19, desc[UR12][R2.64+0xc] ;  /* 0x00000c0c02137981 */ /* 0x000f22000c1e1900 */
[----:B------:R-:W-:-:S03]  /*0ef0*/  FADD R24, R24, R25 ;  /* 0x0000001918187221 */ /* 0x000fc60000000000 */
[----:B------:R-:W4:Y:S01]  /*0f00*/  LDG.E R18, desc[UR12][R4.64+0xc] ;  /* 0x00000c0c04127981 */ /* 0x000f22000c1e1900 */
[----:B-----5:R-:W-:-:S03]  /*0f10*/  FADD R25, R23, -R22 ;  /* 0x8000001617197221 */ /* 0x020fc60000000000 */
[----:B------:R-:W5:Y:S01]  /*0f20*/  LDG.E R22, desc[UR12][R2.64+0x10] ;  /* 0x0000100c02167981 */ /* 0x000f62000c1e1900 */
[----:B------:R-:W-:-:S03]  /*0f30*/  FADD R24, R24, R25 ;  /* 0x0000001918187221 */ /* 0x000fc60000000000 */
[----:B------:R-:W5:Y:S01]  /*0f40*/  LDG.E R23, desc[UR12][R4.64+0x10] ;  /* 0x0000100c04177981 */ /* 0x000f62000c1e1900 */
[----:B------:R-:W-:-:S03]  /*0f50*/  FADD R25, R20, -R21 ;  /* 0x8000001514197221 */ /* 0x000fc60000000000 */
[----:B------:R-:W5:Y:S01]  /*0f60*/  LDG.E R21, desc[UR12][R2.64+0x14] ;  /* 0x0000140c02157981 */ /* 0x000f62000c1e1900 */
[----:B------:R-:W-:-:S03]  /*0f70*/  FADD R24, R24, R25 ;  /* 0x0000001918187221 */ /* 0x000fc60000000000 */
[----:B------:R-:W5:Y:S01]  /*0f80*/  LDG.E R20, desc[UR12][R4.64+0x14] ;  /* 0x0000140c04147981 */ /* 0x000f62000c1e1900 */
[----:B------:R-:W-:-:S03]  /*0f90*/  FADD R25, R14, -R9 ;  /* 0x800000090e197221 */ /* 0x000fc60000000000 */
[----:B------:R-:W5:Y:S04]  /*0fa0*/  LDG.E R14, desc[UR12][R2.64+0x18] ;  /* 0x0000180c020e7981 */ /* 0x000f68000c1e1900 */
[----:B------:R-:W5:Y:S01]  /*0fb0*/  LDG.E R9, desc[UR12][R4.64+0x18] ;  /* 0x0000180c04097981 */ /* 0x000f62000c1e1900 */
[----:B------:R-:W-:-:S03]  /*0fc0*/  FADD R26, R24, R25 ;  /* 0x00000019181a7221 */ /* 0x000fc60000000000 */
[----:B------:R0:W5:Y:S04]  /*0fd0*/  LDG.E R24, desc[UR12][R2.64+0x1c] ;  /* 0x00001c0c02187981 */ /* 0x000168000c1e1900 */
[----:B------:R1:W5:Y:S01]  /*0fe0*/  LDG.E R25, desc[UR12][R4.64+0x1c] ;  /* 0x00001c0c04197981 */ /* 0x000362000c1e1900 */
[----:B------:R-:W-:Y:S01]  /*0ff0*/  FADD R7, R6, -R7 ;  /* 0x8000000706077221 */ /* 0x000fe20000000000 */
[----:B------:R-:W-:Y:S01]  /*1000*/  FADD R8, R8, -R15 ;  /* 0x8000000f08087221 */ /* 0x000fe20000000000 */
[----:B------:R-:W-:Y:S02]  /*1010*/  UIADD3 UR10, UPT, UPT, UR10, 0x10, URZ ;  /* 0x000000100a0a7890 */ /* 0x000fe4000fffe0ff */
[----:B------:R-:W-:Y:S01]  /*1020*/  FADD R7, R26, R7 ;  /* 0x000000071a077221 */ /* 0x000fe20000000000 */
[----:B0-----:R-:W-:Y:S01]  /*1030*/  IADD3 R2, P0, PT, R2, 0x40, RZ ;  /* 0x0000004002027810 */ /* 0x001fe20007f1e0ff */
[----:B------:R-:W-:-:S02]  /*1040*/  UISETP.NE.AND UP1, UPT, UR10, URZ, UPT ;  /* 0x000000ff0a00728c */ /* 0x000fc4000bf25270 */
[----:B------:R-:W-:Y:S01]  /*1050*/  FADD R7, R7, R8 ;  /* 0x0000000807077221 */ /* 0x000fe20000000000 */
[----:B------:R-:W-:Y:S01]  /*1060*/  FADD R12, R13, -R12 ;  /* 0x8000000c0d0c7221 */ /* 0x000fe20000000000 */
[----:B-1----:R-:W-:Y:S02]  /*1070*/  IADD3 R4, P1, PT, R4, 0x40, RZ ;  /* 0x0000004004047810 */ /* 0x002fe40007f3e0ff */
[----:B------:R-:W-:Y:S01]  /*1080*/  IADD3.X R3, PT, PT, RZ, R3, RZ, P0, !PT ;  /* 0x00000003ff037210 */ /* 0x000fe200007fe4ff */
[----:B------:R-:W-:Y:S01]  /*1090*/  FADD R7, R7, R12 ;  /* 0x0000000c07077221 */ /* 0x000fe20000000000 */
[----:B------:R-:W-:Y:S01]  /*10a0*/  IADD3.X R5, PT, PT, RZ, R5, RZ, P1, !PT ;  /* 0x00000005ff057210 */ /* 0x000fe20000ffe4ff */
[----:B--2---:R-:W-:-:S04]  /*10b0*/  FADD R10, R11, -R10 ;  /* 0x8000000a0b0a7221 */ /* 0x004fc80000000000 */
        /* <DEDUP_REMOVED lines=13> */
[----:B------:R-:W-:Y:S06]  /*1190*/  BRA.U UP1, `(.L_x_42) ;  /* 0xfffffff901e47547 */ /* 0x000fec000b83ffff */
.L_x_41:
[----:B------:R-:W-:Y:S05]  /*11a0*/  BRA.U !UP0, `(.L_x_40) ;  /* 0x0000000508687547 */ /* 0x000fea000b800000 */
[----:B------:R-:W-:Y:S02]  /*11b0*/  UISETP.GE.U32.AND UP0, UPT, UR8, 0x8, UPT ;  /* 0x000000080800788c */ /* 0x000fe4000bf06070 */
[----:B------:R-:W-:-:S04]  /*11c0*/  ULOP3.LUT UR5, UR11, 0x7, URZ, 0xc0, !UPT ;  /* 0x000000070b057892 */ /* 0x000fc8000f8ec0ff */
[----:B------:R-:W-:-:S03]  /*11d0*/  UISETP.NE.AND UP1, UPT, UR5, URZ, UPT ;  /* 0x000000ff0500728c */ /* 0x000fc6000bf25270 */
[----:B------:R-:W-:Y:S08]  /*11e0*/  BRA.U !UP0, `(.L_x_43) ;  /* 0x0000000108947547 */ /* 0x000ff0000b800000 */
[----:B------:R-:W1:Y:S08]  /*11f0*/  LDC.64 R2, c[0x0][0x388] ;  /* 0x0000e200ff027b82 */ /* 0x000e700000000a00 */
[----:B0-----:R-:W0:Y:S01]  /*1200*/  LDC.64 R4, c[0x0][0x390] ;  /* 0x0000e400ff047b82 */ /* 0x001e220000000a00 */
[----:B-1----:R-:W-:-:S05]  /*1210*/  IMAD.WIDE.U32 R2, R0, 0x4, R2 ;  /* 0x0000000400027825 */ /* 0x002fca00078e0002 */
[----:B------:R-:W2:Y:S01]  /*1220*/  LDG.E R14, desc[UR12][R2.64] ;  /* 0x0000000c020e7981 */ /* 0x000ea2000c1e1900 */
[----:B0-----:R-:W-:-:S03]  /*1230*/  IMAD.WIDE.U32 R4, R0, 0x4, R4 ;  /* 0x0000000400047825 */ /* 0x001fc600078e0004 */
[----:B------:R-:W3:Y:S04]  /*1240*/  LDG.E R16, desc[UR12][R2.64+0x4] ;  /* 0x0000040c02107981 */ /* 0x000ee8000c1e1900 */
[----:B------:R-:W2:Y:S04]  /*1250*/  LDG.E R15, desc[UR12][R4.64] ;  /* 0x0000000c040f7981 */ /* 0x000ea8000c1e1900 */
        /* <DEDUP_REMOVED lines=28> */
[----:B------:R-:W-:-:S04]  /*1420*/  FADD R12, R12, -R13 ;  /* 0x8000000d0c0c7221 */ /* 0x000fc80000000000 */
[----:B------:R-:W-:-:S07]  /*1430*/  FADD R17, R7, R12 ;  /* 0x0000000c07117221 */ /* 0x000fce0000000000 */
.L_x_43:
        /* <DEDUP_REMOVED lines=26> */
.L_x_44:
[----:B------:R-:W-:Y:S05]  /*15e0*/  BRA.U !UP1, `(.L_x_40) ;  /* 0x0000000109587547 */ /* 0x000fea000b800000 */
[----:B------:R-:W1:Y:S01]  /*15f0*/  LDC.64 R2, c[0x0][0x390] ;  /* 0x0000e400ff027b82 */ /* 0x000e620000000a00 */
[----:B------:R-:W-:-:S07]  /*1600*/  UIADD3 UR4, UPT, UPT, -UR4, URZ, URZ ;  /* 0x000000ff04047290 */ /* 0x000fce000fffe1ff */
[----:B0-----:R-:W0:Y:S01]  /*1610*/  LDC.64 R4, c[0x0][0x388] ;  /* 0x0000e200ff047b82 */ /* 0x001e220000000a00 */
[----:B-1----:R-:W-:-:S03]  /*1620*/  IMAD.WIDE.U32 R2, R0, 0x4, R2 ;  /* 0x0000000400027825 */ /* 0x002fc600078e0002 */
[----:B------:R-:W-:Y:S02]  /*1630*/  MOV R6, R2 ;  /* 0x0000000200067202 */ /* 0x000fe40000000f00 */
[----:B------:R-:W-:Y:S01]  /*1640*/  MOV R7, R3 ;  /* 0x0000000300077202 */ /* 0x000fe20000000f00 */
[----:B0-----:R-:W-:-:S03]  /*1650*/  IMAD.WIDE.U32 R4, R0, 0x4, R4 ;  /* 0x0000000400047825 */ /* 0x001fc600078e0004 */
[----:B------:R-:W-:Y:S02]  /*1660*/  MOV R2, R4 ;  /* 0x0000000400027202 */ /* 0x000fe40000000f00 */
[----:B------:R-:W-:-:S07]  /*1670*/  MOV R3, R5 ;  /* 0x0000000500037202 */ /* 0x000fce0000000f00 */
.L_x_45:
[----:B------:R-:W-:Y:S01]  /*1680*/  MOV R5, R7 ;  /* 0x0000000700057202 */ /* 0x000fe20000000f00 */
[----:B------:R0:W2:Y:S01]  /*1690*/  LDG.E R0, desc[UR12][R2.64] ;  /* 0x0000000c02007981 */ /* 0x0000a2000c1e1900 */
[----:B------:R-:W-:-:S05]  /*16a0*/  MOV R4, R6 ;  /* 0x0000000600047202 */ /* 0x000fca0000000f00 */
[----:B------:R-:W2:Y:S01]  /*16b0*/  LDG.E R5, desc[UR12][R4.64] ;  /* 0x0000000c04057981 */ /* 0x000ea2000c1e1900 */
[----:B------:R-:W-:-:S04]  /*16c0*/  UIADD3 UR4, UPT, UPT, UR4, 0x1, URZ ;  /* 0x0000000104047890 */ /* 0x000fc8000fffe0ff */
[----:B------:R-:W-:Y:S01]  /*16d0*/  UISETP.NE.AND UP0, UPT, UR4, URZ, UPT ;  /* 0x000000ff0400728c */ /* 0x000fe2000bf05270 */
[----:B------:R-:W-:Y:S02]  /*16e0*/  IADD3 R6, P0, PT, R6, 0x4, RZ ;  /* 0x0000000406067810 */ /* 0x000fe40007f1e0ff */
[----:B0-----:R-:W-:Y:S02]  /*16f0*/  IADD3 R2, P1, PT, R2, 0x4, RZ ;  /* 0x0000000402027810 */ /* 0x001fe40007f3e0ff */
[----:B------:R-:W-:Y:S02]  /*1700*/  IADD3.X R7, PT, PT, RZ, R7, RZ, P0, !PT ;  /* 0x00000007ff077210 */ /* 0x000fe400007fe4ff */
[----:B------:R-:W-:Y:S01]  /*1710*/  IADD3.X R3, PT, PT, RZ, R3, RZ, P1, !PT ;  /* 0x00000003ff037210 */ /* 0x000fe20000ffe4ff */
[----:B--2---:R-:W-:-:S04]  /*1720*/  FADD R0, R0, -R5 ;  /* 0x8000000500007221 */ /* 0x004fc80000000000 */
[----:B------:R-:W-:Y:S01]  /*1730*/  FADD R17, R0, R17 ;  /* 0x0000001100117221 */ /* 0x000fe20000000000 */
[----:B------:R-:W-:Y:S06]  /*1740*/  BRA.U UP0, `(.L_x_45) ;  /* 0xfffffffd00cc7547 */ /* 0x000fec000b83ffff */
.L_x_40:
[----:B0-----:R-:W-:-:S04]  /*1750*/  I2FP.F32.S32 R4, UR11 ;  /* 0x0000000b00047c45 */ /* 0x001fc80008201400 */
        /* <DEDUP_REMOVED lines=11> */
[----:B------:R-:W-:Y:S05]  /*1810*/  CALL.REL.NOINC `($__internal_1_$__cuda_sm3x_div_rn_noftz_f32_slowpath) ;  /* 0x0000000000107944 */ /* 0x000fea0003c00000 */
[----:B------:R-:W-:-:S07]  /*1820*/  MOV R5, R0 ;  /* 0x0000000000057202 */ /* 0x000fce0000000f00 */
.L_x_46:
[----:B------:R-:W0:Y:S02]  /*1830*/  LDC.64 R2, c[0x0][0x3a8] ;  /* 0x0000ea00ff027b82 */ /* 0x000e240000000a00 */
[----:B0-----:R-:W-:Y:S01]  /*1840*/  STG.E desc[UR12][R2.64], R5 ;  /* 0x0000000502007986 */ /* 0x001fe2000c10190c */
[----:B------:R-:W-:Y:S05]  /*1850*/  EXIT ;  /* 0x000000000000794d */ /* 0x000fea0003800000 */
        .weak           $__internal_1_$__cuda_sm3x_div_rn_noftz_f32_slowpath
        .type           $__internal_1_$__cuda_sm3x_div_rn_noftz_f32_slowpath,@function
        .size           $__internal_1_$__cuda_sm3x_div_rn_noftz_f32_slowpath,(.L_x_201 - $__internal_1_$__cuda_sm3x_div_rn_noftz_f32_slowpath)
$__internal_1_$__cuda_sm3x_div_rn_noftz_f32_slowpath:
        /* <DEDUP_REMOVED lines=34> */
.L_x_48:
[----:B------:R-:W-:Y:S01]  /*1a80*/  LEA R6, R10, 0xc0800000, 0x17 ;  /* 0xc08000000a067811 */ /* 0x000fe200078eb8ff */
[----:B------:R-:W-:Y:S03]  /*1a90*/  BSSY.RECONVERGENT B3, `(.L_x_53) ;  /* 0x0000036000037945 */ /* 0x000fe60003800200 */
[----:B------:R-:W-:Y:S02]  /*1aa0*/  IADD3 R6, PT, PT, -R6, R3, RZ ;  /* 0x0000000306067210 */ /* 0x000fe40007ffe1ff */
[----:B------:R-:W-:Y:S02]  /*1ab0*/  IADD3 R3, PT, PT, R8, -0x7f, RZ ;  /* 0xffffff8108037810 */ /* 0x000fe40007ffe0ff */
[----:B------:R-:W0:Y:S01]  /*1ac0*/  MUFU.RCP R5, R6 ;  /* 0x0000000600057308 */ /* 0x000e220000001000 */
[----:B------:R-:W-:Y:S02]  /*1ad0*/  FADD.FTZ R7, -R6, -RZ ;  /* 0x800000ff06077221 */ /* 0x000fe40000010100 */
[----:B------:R-:W-:-:S02]  /*1ae0*/  IMAD R0, R3, -0x800000, R0 ;  /* 0xff80000003007824 */ /* 0x000fc400078e0200 */
[----:B0-----:R-:W-:-:S04]  /*1af0*/  FFMA R8, R5, R7, 1 ;  /* 0x3f80000005087423 */ /* 0x001fc80000000007 */
[----:B------:R-:W-:-:S04]  /*1b00*/  FFMA R12, R5, R8, R5 ;  /* 0x00000008050c7223 */ /* 0x000fc80000000005 */
[----:B------:R-:W-:-:S04]  /*1b10*/  FFMA R5, R0, R12, RZ ;  /* 0x0000000c00057223 */ /* 0x000fc800000000ff */
[----:B------:R-:W-:-:S04]  /*1b20*/  FFMA R8, R7, R5, R0 ;  /* 0x0000000507087223 */ /* 0x000fc80000000000 */
[----:B------:R-:W-:Y:S01]  /*1b30*/  FFMA R9, R12, R8, R5 ;  /* 0x000000080c097223 */ /* 0x000fe20000000005 */
[----:B------:R-:W-:-:S03]  /*1b40*/  IADD3 R5, PT, PT, R3, 0x7f, -R10 ;  /* 0x0000007f03057810 */ /* 0x000fc60007ffe80a */
[----:B------:R-:W-:Y:S01]  /*1b50*/  FFMA R8, R7, R9, R0 ;  /* 0x0000000907087223 */ /* 0x000fe20000000000 */
[----:B------:R-:W-:-:S03]  /*1b60*/  IADD3 R5, PT, PT, R5, R4, RZ ;  /* 0x0000000405057210 */ /* 0x000fc60007ffe0ff */
        /* <DEDUP_REMOVED lines=15> */
[C---:B------:R-:W-:Y:S01]  /*1c60*/  IADD3 R6, PT, PT, R7.reuse, 0x20, RZ ;  /* 0x0000002007067810 */ /* 0x040fe20007ffe0ff */
[CCC-:B------:R-:W-:Y:S01]  /*1c70*/  FFMA.RM R4, R12.reuse, R8.reuse, R9.reuse ;  /* 0x000000080c047223 */ /* 0x1c0fe20000004009 */
[----:B------:R-:W-:Y:S02]  /*1c80*/  ISETP.NE.AND P2, PT, R7, RZ, PT ;  /* 0x000000ff0700720c */ /* 0x000fe40003f45270 */
[----:B------:R-:W-:Y:S01]  /*1c90*/  LOP3.LUT R5, R3, 0x7fffff, RZ, 0xc0, !PT ;  /* 0x007fffff03057812 */ /* 0x000fe200078ec0ff */
[----:B------:R-:W-:Y:S01]  /*1ca0*/  FFMA.RP R3, R12, R8, R9 ;  /* 0x000000080c037223 */ /* 0x000fe20000008009 */
[----:B------:R-:W-:Y:S02]  /*1cb0*/  ISETP.NE.AND P1, PT, R7, RZ, PT ;  /* 0x000000ff0700720c */ /* 0x000fe40003f25270 */
[----:B------:R-:W-:Y:S02]  /*1cc0*/  LOP3.LUT R5, R5, 0x800000, RZ, 0xfc, !PT ;  /* 0x0080000005057812 */ /* 0x000fe400078efcff */
[----:B------:R-:W-:-:S02]  /*1cd0*/  IADD3 R7, PT, PT, -R7, RZ, RZ ;  /* 0x000000ff07077210 */ /* 0x000fc40007ffe1ff */
[----:B------:R-:W-:Y:S02]  /*1ce0*/  SHF.L.U32 R6, R5, R6, RZ ;  /* 0x0000000605067219 */ /* 0x000fe400000006ff */
[----:B------:R-:W-:Y:S02]  /*1cf0*/  FSETP.NEU.FTZ.AND P0, PT, R3, R4, PT ;  /* 0x000000040300720b */ /* 0x000fe40003f1d000 */
[----:B------:R-:W-:Y:S02]  /*1d00*/  SEL R4, R7, RZ, P2 ;  /* 0x000000ff07047207 */ /* 0x000fe40001000000 */
[----:B------:R-:W-:Y:S02]  /*1d10*/  ISETP.NE.AND P1, PT, R6, RZ, P1 ;  /* 0x000000ff0600720c */ /* 0x000fe40000f25270 */
[----:B------:R-:W-:Y:S02]  /*1d20*/  SHF.R.U32.HI R4, RZ, R4, R5 ;  /* 0x00000004ff047219 */ /* 0x000fe40000011605 */
[----:B------:R-:W-:-:S02]  /*1d30*/  PLOP3.LUT P0, PT, P0, P1, PT, 0xf8, 0x8f ;  /* 0x00000000008f781c */ /* 0x000fc40000703f70 */
[----:B------:R-:W-:Y:S02]  /*1d40*/  SHF.R.U32.HI R6, RZ, 0x1, R4 ;  /* 0x00000001ff067819 */ /* 0x000fe40000011604 */
[----:B------:R-:W-:-:S04]  /*1d50*/  SEL R3, RZ, 0x1, !P0 ;  /* 0x00000001ff037807 */ /* 0x000fc80004000000 */
[----:B------:R-:W-:-:S04]  /*1d60*/  LOP3.LUT R3, R3, 0x1, R6, 0xf8, !PT ;  /* 0x0000000103037812 */ /* 0x000fc800078ef806 */
[----:B------:R-:W-:-:S04]  /*1d70*/  LOP3.LUT R3, R3, R4, RZ, 0xc0, !PT ;  /* 0x0000000403037212 */ /* 0x000fc800078ec0ff */
[----:B------:R-:W-:-:S04]  /*1d80*/  IADD3 R3, PT, PT, R6, R3, RZ ;  /* 0x0000000306037210 */ /* 0x000fc80007ffe0ff */
[----:B------:R-:W-:Y:S01]  /*1d90*/  LOP3.LUT R0, R3, R0, RZ, 0xfc, !PT ;  /* 0x0000000003007212 */ /* 0x000fe200078efcff */
[----:B------:R-:W-:Y:S06]  /*1da0*/  BRA `(.L_x_56) ;  /* 0x0000000000107947 */ /* 0x000fec0003800000 */
.L_x_55:
[----:B------:R-:W-:-:S04]  /*1db0*/  LOP3.LUT R0, R0, 0x80000000, RZ, 0xc0, !PT ;  /* 0x8000000000007812 */ /* 0x000fc800078ec0ff */
[----:B------:R-:W-:Y:S01]  /*1dc0*/  LOP3.LUT R0, R0, 0x7f800000, RZ, 0xfc, !PT ;  /* 0x7f80000000007812 */ /* 0x000fe200078efcff */
[----:B------:R-:W-:Y:S06]  /*1dd0*/  BRA `(.L_x_56) ;  /* 0x0000000000047947 */ /* 0x000fec0003800000 */
.L_x_54:
[----:B------:R-:W-:-:S07]  /*1de0*/  LEA R0, R5, R0, 0x17 ;  /* 0x0000000005007211 */ /* 0x000fce00078eb8ff */
.L_x_56:
[----:B------:R-:W-:Y:S05]  /*1df0*/  BSYNC.RECONVERGENT B3 ;  /* 0x0000000000037941 */ /* 0x000fea0003800200 */
.L_x_53:
[----:B------:R-:W-:Y:S05]  /*1e00*/  BRA `(.L_x_57) ;  /* 0x0000000000207947 */ /* 0x000fea0003800000 */
.L_x_52:
[----:B------:R-:W-:-:S04]  /*1e10*/  LOP3.LUT R0, R3, 0x80000000, R0, 0x48, !PT ;  /* 0x8000000003007812 */ /* 0x000fc800078e4800 */
[----:B------:R-:W-:Y:S01]  /*1e20*/  LOP3.LUT R0, R0, 0x7f800000, RZ, 0xfc, !PT ;  /* 0x7f80000000007812 */ /* 0x000fe200078efcff */
[----:B------:R-:W-:Y:S06]  /*1e30*/  BRA `(.L_x_57) ;  /* 0x0000000000147947 */ /* 0x000fec0003800000 */
.L_x_51:
[----:B------:R-:W-:Y:S01]  /*1e40*/  LOP3.LUT R0, R3, 0x80000000, R0, 0x48, !PT ;  /* 0x8000000003007812 */ /* 0x000fe200078e4800 */
[----:B------:R-:W-:Y:S06]  /*1e50*/  BRA `(.L_x_57) ;  /* 0x00000000000c7947 */ /* 0x000fec0003800000 */
.L_x_50:
[----:B------:R-:W0:Y:S01]  /*1e60*/  MUFU.RSQ R0, -QNAN ;  /* 0xffc0000000007908 */ /* 0x000e220000001400 */
[----:B------:R-:W-:Y:S05]  /*1e70*/  BRA `(.L_x_57) ;  /* 0x0000000000047947 */ /* 0x000fea0003800000 */
.L_x_49:
[----:B------:R-:W-:-:S07]  /*1e80*/  FADD.FTZ R0, R0, R3 ;  /* 0x0000000300007221 */ /* 0x000fce0000010000 */
.L_x_57:
[----:B------:R-:W-:Y:S05]  /*1e90*/  BSYNC.RECONVERGENT B2 ;  /* 0x0000000000027941 */ /* 0x000fea0003800200 */
.L_x_47:
[----:B------:R-:W-:-:S04]  /*1ea0*/  HFMA2 R3, -RZ, RZ, 0, 0 ;  /* 0x00000000ff037431 */ /* 0x000fc800000001ff */
[----:B0-----:R-:W-:Y:S05]  /*1eb0*/  RET.REL.NODEC R2 `(_Z23compute_binary_gradientPKfS0_S0_S0_PfS1_fii) ;  /* 0xffffffe002507950 */ /* 0x001fea0003c3ffff */
.L_x_58:
        /* <DEDUP_REMOVED lines=12> */
.L_x_201:


//--------------------- .text._Z38compute_categorical_cross_entropy_lossPKfS0_S0_Pffiii --------------------------
	.section	.text._Z38compute_categorical_cross_entropy_lossPKfS0_S0_Pffiii,"ax",@progbits
	.align	128
        .global         _Z38compute_categorical_cross_entropy_lossPKfS0_S0_Pffiii
        .type           _Z38compute_categorical_cross_entropy_lossPKfS0_S0_Pffiii,@function
        .size           _Z38compute_categorical_cross_entropy_lossPKfS0_S0_Pffiii,(.L_x_202 - _Z38compute_categorical_cross_entropy_lossPKfS0_S0_Pffiii)
        .other          _Z38compute_categorical_cross_entropy_lossPKfS0_S0_Pffiii,@"STO_CUDA_ENTRY STV_DEFAULT"
_Z38compute_categorical_cross_entropy_lossPKfS0_S0_Pffiii:
.text._Z38compute_categorical_cross_entropy_lossPKfS0_S0_Pffiii:
[----:B------:R-:W-:Y:S01]  /*0000*/  LDC R1, c[0x0][0x37c] ;  /* 0x0000df00ff017b82 */ /* 0x000fe20000000800 */
[----:B------:R-:W0:Y:S07]  /*0010*/  S2R R8, SR_TID.X ;  /* 0x0000000000087919 */ /* 0x000e2e0000002100 */
[----:B------:R-:W0:Y:S01]  /*0020*/  S2UR UR6, SR_CTAID.X ;  /* 0x00000000000679c3 */ /* 0x000e220000002500 */
[----:B------:R-:W1:Y:S01]  /*0030*/  LDCU UR4, c[0x0][0x3a4] ;  /* 0x00007480ff0477ac */ /* 0x000e620008000800 */
[----:B------:R-:W-:Y:S01]  /*0040*/  BSSY.RECONVERGENT B0, `(.L_x_59) ;  /* 0x00000d6000007945 */ /* 0x000fe20003800200 */
[----:B------:R-:W-:Y:S01]  /*0050*/  HFMA2 R3, -RZ, RZ, 0, 0 ;  /* 0x00000000ff037431 */ /* 0x000fe200000001ff */
[----:B------:R-:W2:Y:S04]  /*0060*/  LDCU.64 UR10, c[0x0][0x358] ;  /* 0x00006b00ff0a77ac */ /* 0x000ea80008000a00 */
[----:B------:R-:W0:Y:S02]  /*0070*/  LDC R9, c[0x0][0x360] ;  /* 0x0000d800ff097b82 */ /* 0x000e240000000800 */
[----:B0-----:R-:W-:-:S05]  /*0080*/  IMAD R10, R9, UR6, R8 ;  /* 0x00000006090a7c24 */ /* 0x001fca000f8e0208 */
[----:B-1----:R-:W-:-:S13]  /*0090*/  ISETP.GE.AND P0, PT, R10, UR4, PT ;  /* 0x000000040a007c0c */ /* 0x002fda000bf06270 */
[----:B--2---:R-:W-:Y:S05]  /*00a0*/  @P0 BRA `(.L_x_60) ;  /* 0x0000000c003c0947 */ /* 0x004fea0003800000 */
[----:B------:R-:W0:Y:S01]  /*00b0*/  LDCU UR7, c[0x0][0x3ac] ;  /* 0x00007580ff0777ac */ /* 0x000e220008000800 */
[----:B------:R-:W-:Y:S01]  /*00c0*/  MOV R3, RZ ;  /* 0x000000ff00037202 */ /* 0x000fe20000000f00 */
[----:B0-----:R-:W-:-:S09]  /*00d0*/  UISETP.GE.AND UP0, UPT, UR7, 0x1, UPT ;  /* 0x000000010700788c */ /* 0x001fd2000bf06270 */
[----:B------:R-:W-:Y:S05]  /*00e0*/  BRA.U !UP0, `(.L_x_61) ;  /* 0x0000000d08287547 */ /* 0x000fea000b800000 */
[----:B------:R-:W-:Y:S01]  /*00f0*/  UISETP.GE.U32.AND UP0, UPT, UR7, 0x4, UPT ;  /* 0x000000040700788c */ /* 0x000fe2000bf06070 */
[----:B------:R-:W-:Y:S01]  /*0100*/  HFMA2 R11, -RZ, RZ, 0, 0 ;  /* 0x00000000ff0b7431 */ /* 0x000fe200000001ff */
[----:B------:R-:W-:Y:S01]  /*0110*/  ULOP3.LUT UR4, UR7, 0x3, URZ, 0xc0, !UPT ;  /* 0x0000000307047892 */ /* 0x000fe2000f8ec0ff */
[----:B------:R-:W-:-:S03]  /*0120*/  MOV R3, RZ ;  /* 0x000000ff00037202 */ /* 0x000fc60000000f00 */
[----:B------:R-:W-:-:S03]  /*0130*/  UISETP.NE.AND UP1, UPT, UR4, URZ, UPT ;  /* 0x000000ff0400728c */ /* 0x000fc6000bf25270 */
[----:B------:R-:W-:Y:S08]  /*0140*/  BRA.U !UP0, `(.L_x_62) ;  /* 0x0000000508a87547 */ /* 0x000ff0000b800000 */
[----:B------:R-:W0:Y:S01]  /*0150*/  LDC.64 R4, c[0x0][0x380] ;  /* 0x0000e000ff047b82 */ /* 0x000e220000000a00 */
[----:B------:R-:W-:Y:S01]  /*0160*/  ULOP3.LUT UR5, UR7, 0x7ffffffc, URZ, 0xc0, !UPT ;  /* 0x7ffffffc07057892 */ /* 0x000fe2000f8ec0ff */
[----:B------:R-:W-:Y:S02]  /*0170*/  MOV R3, RZ ;  /* 0x000000ff00037202 */ /* 0x000fe40000000f00 */
[----:B------:R-:W-:-:S03]  /*0180*/  MOV R12, RZ ;  /* 0x000000ff000c7202 */ /* 0x000fc60000000f00 */
[----:B------:R-:W-:Y:S01]  /*0190*/  MOV R11, UR5 ;  /* 0x00000005000b7c02 */ /* 0x000fe20008000f00 */
[----:B------:R-:W1:Y:S06]  /*01a0*/  LDC.64 R6, c[0x0][0x388] ;  /* 0x0000e200ff067b82 */ /* 0x000e6c0000000a00 */
.L_x_63:
[----:B------:R-:W-:-:S04]  /*01b0*/  IMAD R17, R10, UR7, R12 ;  /* 0x000000070a117c24 */ /* 0x000fc8000f8e020c */
[----:B0-----:R-:W-:-:S05]  /*01c0*/  IMAD.WIDE R22, R17, 0x4, R4 ;  /* 0x0000000411167825 */ /* 0x001fca00078e0204 */
[----:B------:R-:W2:Y:S04]  /*01d0*/  LDG.E R24, desc[UR10][R22.64] ;  /* 0x0000000a16187981 */ /* 0x000ea8000c1e1900 */
[----:B------:R-:W3:Y:S04]  /*01e0*/  LDG.E R0, desc[UR10][R22.64+0x4] ;  /* 0x0000040a16007981 */ /* 0x000ee8000c1e1900 */
[----:B------:R-:W4:Y:S01]  /*01f0*/  LDG.E R20, desc[UR10][R22.64+0x8] ;  /* 0x0000080a16147981 */ /* 0x000f22000c1e1900 */
[----:B-1----:R-:W-:-:S03]  /*0200*/  IMAD.WIDE R16, R17, 0x4, R6 ;  /* 0x0000000411107825 */ /* 0x002fc600078e0206 */
[----:B------:R-:W5:Y:S04]  /*0210*/  LDG.E R18, desc[UR10][R22.64+0xc] ;  /* 0x00000c0a16127981 */ /* 0x000f68000c1e1900 */
[----:B------:R-:W5:Y:S04]  /*0220*/  LDG.E R2, desc[UR10][R16.64] ;  /* 0x0000000a10027981 */ /* 0x000f68000c1e1900 */
[----:B------:R-:W5:Y:S04]  /*0230*/  LDG.E R13, desc[UR10][R16.64+0x4] ;  /* 0x0000040a100d7981 */ /* 0x000f68000c1e1900 */
[----:B------:R-:W5:Y:S04]  /*0240*/  LDG.E R14, desc[UR10][R16.64+0x8] ;  /* 0x0000080a100e7981 */ /* 0x000f68000c1e1900 */
[----:B------:R3:W5:Y:S01]  /*0250*/  LDG.E R15, desc[UR10][R16.64+0xc] ;  /* 0x00000c0a100f7981 */ /* 0x000762000c1e1900 */
[----:B------:R-:W-:-:S02]  /*0260*/  MOV R19, 0x3e055027 ;  /* 0x3e05502700137802 */ /* 0x000fc40000000f00 */
[----:B------:R-:W-:Y:S02]  /*0270*/  IADD3 R12, PT, PT, R12, 0x4, RZ ;  /* 0x000000040c0c7810 */ /* 0x000fe40007ffe0ff */
[----:B--2---:R-:W-:-:S04]  /*0280*/  FMNMX R24, R24, 1.0000000116860974231e-07, !PT ;  /* 0x33d6bf9518187809 */ /* 0x004fc80007800000 */
[----:B------:R-:W-:-:S04]  /*0290*/  IADD3 R21, PT, PT, R24, -0x3f2aaaab, RZ ;  /* 0xc0d5555518157810 */ /* 0x000fc80007ffe0ff */
[----:B------:R-:W-:-:S04]  /*02a0*/  LOP3.LUT R21, R21, 0xff800000, RZ, 0xc0, !PT ;  /* 0xff80000015157812 */ /* 0x000fc800078ec0ff */
[----:B------:R-:W-:-:S05]  /*02b0*/  IADD3 R26, PT, PT, R24, -R21, RZ ;  /* 0x80000015181a7210 */ /* 0x000fca0007ffe0ff */
[----:B------:R-:W-:-:S04]  /*02c0*/  FADD R26, R26, -1 ;  /* 0xbf8000001a1a7421 */ /* 0x000fc80000000000 */
[----:B------:R-:W-:Y:S01]  /*02d0*/  FFMA R25, R26, -R19, 0.14084610342979431152 ;  /* 0x3e1039f61a197423 */ /* 0x000fe20000000813 */
[----:B---3--:R-:W-:-:S03]  /*02e0*/  FMNMX R16, R0, 1.0000000116860974231e-07, !PT ;  /* 0x33d6bf9500107809 */ /* 0x008fc60007800000 */
[----:B------:R-:W-:Y:S01]  /*02f0*/  FFMA R25, R26, R25, -0.12148627638816833496 ;  /* 0xbdf8cdcc1a197423 */ /* 0x000fe20000000019 */
[----:B------:R-:W-:-:S03]  /*0300*/  IADD3 R17, PT, PT, R16, -0x3f2aaaab, RZ ;  /* 0xc0d5555510117810 */ /* 0x000fc60007ffe0ff */
[----:B------:R-:W-:Y:S01]  /*0310*/  FFMA R25, R26, R25, 0.13980610668659210205 ;  /* 0x3e0f29551a197423 */ /* 0x000fe20000000019 */
[----:B------:R-:W-:-:S03]  /*0320*/  LOP3.LUT R17, R17, 0xff800000, RZ, 0xc0, !PT ;  /* 0xff80000011117812 */ /* 0x000fc600078ec0ff */
[----:B------:R-:W-:Y:S01]  /*0330*/  FFMA R25, R26, R25, -0.16684235632419586182 ;  /* 0xbe2ad8b91a197423 */ /* 0x000fe20000000019 */
[----:B------:R-:W-:-:S03]  /*0340*/  IADD3 R22, PT, PT, R16, -R17, RZ ;  /* 0x8000001110167210 */ /* 0x000fc60007ffe0ff */
[----:B------:R-:W-:Y:S02]  /*0350*/  FFMA R25, R26, R25, 0.20012299716472625732 ;  /* 0x3e4ced0b1a197423 */ /* 0x000fe40000000019 */
[----:B------:R-:W-:Y:S02]  /*0360*/  FADD R22, R22, -1 ;  /* 0xbf80000016167421 */ /* 0x000fe40000000000 */
[----:B------:R-:W-:Y:S02]  /*0370*/  FFMA R25, R26, R25, -0.24999669194221496582 ;  /* 0xbe7fff221a197423 */ /* 0x000fe40000000019 */
[----:B------:R-:W-:Y:S02]  /*0380*/  FFMA R23, R22, -R19, 0.14084610342979431152 ;  /* 0x3e1039f616177423 */ /* 0x000fe40000000813 */
[----:B------:R-:W-:Y:S02]  /*0390*/  FFMA R25, R26, R25, 0.33333182334899902344 ;  /* 0x3eaaaa781a197423 */ /* 0x000fe40000000019 */
[----:B------:R-:W-:-:S02]  /*03a0*/  FFMA R23, R22, R23, -0.12148627638816833496 ;  /* 0xbdf8cdcc16177423 */ /* 0x000fc40000000017 */
[----:B------:R-:W-:Y:S01]  /*03b0*/  FFMA R25, R26, R25, -0.5 ;  /* 0xbf0000001a197423 */ /* 0x000fe20000000019 */
[----:B------:R-:W-:Y:S01]  /*03c0*/  I2FP.F32.S32 R0, R21 ;  /* 0x0000001500007245 */ /* 0x000fe20000201400 */
[----:B------:R-:W-:Y:S02]  /*03d0*/  FFMA R23, R22, R23, 0.13980610668659210205 ;  /* 0x3e0f295516177423 */ /* 0x000fe40000000017 */
[----:B------:R-:W-:Y:S02]  /*03e0*/  FMUL R25, R26, R25 ;  /* 0x000000191a197220 */ /* 0x000fe40000400000 */
[----:B------:R-:W-:Y:S01]  /*03f0*/  FFMA R0, R0, 1.1920928955078125e-07, RZ ;  /* 0x3400000000007823 */ /* 0x000fe200000000ff */
[----:B------:R-:W-:Y:S01]  /*0400*/  FFMA R23, R22, R23, -0.16684235632419586182 ;  /* 0xbe2ad8b916177423 */ /* 0x000fe20000000017 */
[----:B------:R-:W-:Y:S01]  /*0410*/  FFMA R25, R26, R25, R26 ;  /* 0x000000191a197223 */ /* 0x000fe2000000001a */
[----:B------:R-:W-:Y:S02]  /*0420*/  ISETP.GT.U32.AND P0, PT, R24, 0x7f7fffff, PT ;  /* 0x7f7fffff1800780c */ /* 0x000fe40003f04070 */
[----:B----4-:R-:W-:Y:S01]  /*0430*/  FMNMX R20, R20, 1.0000000116860974231e-07, !PT ;  /* 0x33d6bf9514147809 */ /* 0x010fe20007800000 */
[----:B------:R-:W-:Y:S01]  /*0440*/  FFMA R0, R0, 0.69314718246459960938, R25 ;  /* 0x3f31721800007823 */ /* 0x000fe20000000019 */
[----:B------:R-:W-:-:S02]  /*0450*/  FFMA R25, R22, R23, 0.20012299716472625732 ;  /* 0x3e4ced0b16197423 */ /* 0x000fc40000000017 */
[----:B------:R-:W-:Y:S02]  /*0460*/  IADD3 R26, PT, PT, R20, -0x3f2aaaab, RZ ;  /* 0xc0d55555141a7810 */ /* 0x000fe40007ffe0ff */
[----:B------:R-:W-:Y:S01]  /*0470*/  FFMA R25, R22, R25, -0.24999669194221496582 ;  /* 0xbe7fff2216197423 */ /* 0x000fe20000000019 */
[----:B------:R-:W-:Y:S01]  /*0480*/  IMAD.MOV.U32 R21, RZ, RZ, 0x7f800000 ;  /* 0x7f800000ff157424 */ /* 0x000fe200078e00ff */
[----:B------:R-:W-:Y:S02]  /*0490*/  LOP3.LUT R23, R26, 0xff800000, RZ, 0xc0, !PT ;  /* 0xff8000001a177812 */ /* 0x000fe400078ec0ff */
[----:B------:R-:W-:Y:S01]  /*04a0*/  FFMA R25, R22, R25, 0.33333182334899902344 ;  /* 0x3eaaaa7816197423 */ /* 0x000fe20000000019 */
[----:B-----5:R-:W-:Y:S01]  /*04b0*/  FMNMX R18, R18, 1.0000000116860974231e-07, !PT ;  /* 0x33d6bf9512127809 */ /* 0x020fe20007800000 */
[----:B------:R-:W-:Y:S01]  /*04c0*/  @P0 FFMA R0, R24, R21, +INF ;  /* 0x7f80000018000423 */ /* 0x000fe20000000015 */
[----:B------:R-:W-:Y:S01]  /*04d0*/  IADD3 R26, PT, PT, R20, -R23, RZ ;  /* 0x80000017141a7210 */ /* 0x000fe20007ffe0ff */
[----:B------:R-:W-:Y:S01]  /*04e0*/  FFMA R25, R22, R25, -0.5 ;  /* 0xbf00000016197423 */ /* 0x000fe20000000019 */
[----:B------:R-:W-:Y:S01]  /*04f0*/  IADD3 R27, PT, PT, R18, -0x3f2aaaab, RZ ;  /* 0xc0d55555121b7810 */ /* 0x000fe20007ffe0ff */
[----:B------:R-:W-:-:S02]  /*0500*/  FFMA R24, R2, R0, R3 ;  /* 0x0000000002187223 */ /* 0x000fc40000000003 */
[----:B------:R-:W-:Y:S01]  /*0510*/  FADD R0, R26, -1 ;  /* 0xbf8000001a007421 */ /* 0x000fe20000000000 */
[----:B------:R-:W-:Y:S01]  /*0520*/  FMUL R25, R22, R25 ;  /* 0x0000001916197220 */ /* 0x000fe20000400000 */
[----:B------:R-:W-:Y:S02]  /*0530*/  LOP3.LUT R27, R27, 0xff800000, RZ, 0xc0, !PT ;  /* 0xff8000001b1b7812 */ /* 0x000fe400078ec0ff */
[----:B------:R-:W-:Y:S01]  /*0540*/  FFMA R3, R0, -R19, 0.14084610342979431152 ;  /* 0x3e1039f600037423 */ /* 0x000fe20000000813 */
[----:B------:R-:W-:Y:S01]  /*0550*/  FFMA R25, R22, R25, R22 ;  /* 0x0000001916197223 */ /* 0x000fe20000000016 */
[----:B------:R-:W-:Y:S02]  /*0560*/  IADD3 R22, PT, PT, R18, -R27, RZ ;  /* 0x8000001b12167210 */ /* 0x000fe40007ffe0ff */
[----:B------:R-:W-:-:S03]  /*0570*/  FFMA R3, R0, R3, -0.12148627638816833496 ;  /* 0xbdf8cdcc00037423 */ /* 0x000fc60000000003 */
[----:B------:R-:W-:Y:S01]  /*0580*/  FADD R22, R22, -1 ;  /* 0xbf80000016167421 */ /* 0x000fe20000000000 */
[----:B------:R-:W-:-:S03]  /*0590*/  FFMA R3, R0, R3, 0.13980610668659210205 ;  /* 0x3e0f295500037423 */ /* 0x000fc60000000003 */
[----:B------:R-:W-:Y:S01]  /*05a0*/  FFMA R19, R22, -R19, 0.14084610342979431152 ;  /* 0x3e1039f616137423 */ /* 0x000fe20000000813 */
[----:B------:R-:W-:-:S03]  /*05b0*/  FFMA R3, R0, R3, -0.16684235632419586182 ;  /* 0xbe2ad8b900037423 */ /* 0x000fc60000000003 */
[----:B------:R-:W-:Y:S01]  /*05c0*/  FFMA R19, R22, R19, -0.12148627638816833496 ;  /* 0xbdf8cdcc16137423 */ /* 0x000fe20000000013 */
[----:B------:R-:W-:-:S03]  /*05d0*/  FFMA R3, R0, R3, 0.20012299716472625732 ;  /* 0x3e4ced0b00037423 */ /* 0x000fc60000000003 */
[----:B------:R-:W-:Y:S01]  /*05e0*/  FFMA R19, R22, R19, 0.13980610668659210205 ;  /* 0x3e0f295516137423 */ /* 0x000fe20000000013 */
[----:B------:R-:W-:-:S03]  /*05f0*/  FFMA R3, R0, R3, -0.24999669194221496582 ;  /* 0xbe7fff2200037423 */ /* 0x000fc60000000003 */
[----:B------:R-:W-:Y:S01]  /*0600*/  FFMA R19, R22, R19, -0.16684235632419586182 ;  /* 0xbe2ad8b916137423 */ /* 0x000fe20000000013 */
[----:B------:R-:W-:Y:S01]  /*0610*/  FFMA R3, R0, R3, 0.33333182334899902344 ;  /* 0x3eaaaa7800037423 */ /* 0x000fe20000000003 */
[----:B------:R-:W-:Y:S02]  /*0620*/  ISETP.GT.U32.AND P0, PT, R16, 0x7f7fffff, PT ;  /* 0x7f7fffff1000780c */ /* 0x000fe40003f04070 */
[----:B------:R-:W-:Y:S01]  /*0630*/  FFMA R29, R22, R19, 0.20012299716472625732 ;  /* 0x3e4ced0b161d7423 */ /* 0x000fe20000000013 */
[----:B------:R-:W-:Y:S01]  /*0640*/  FFMA R3, R0, R3, -0.5 ;  /* 0xbf00000000037423 */ /* 0x000fe20000000003 */
[----:B------:R-:W-:Y:S02]  /*0650*/  I2FP.F32.S32 R2, R17 ;  /* 0x0000001100027245 */ /* 0x000fe40000201400 */
[----:B------:R-:W-:Y:S01]  /*0660*/  FFMA R29, R22, R29, -0.24999669194221496582 ;  /* 0xbe7fff22161d7423 */ /* 0x000fe2000000001d */
[----:B------:R-:W-:Y:S01]  /*0670*/  FMUL R3, R0, R3 ;  /* 0x0000000300037220 */ /* 0x000fe20000400000 */
[----:B------:R-:W-:Y:S01]  /*0680*/  ISETP.GT.U32.AND P1, PT, R20, 0x7f7fffff, PT ;  /* 0x7f7fffff1400780c */ /* 0x000fe20003f24070 */
[----:B------:R-:W-:Y:S01]  /*0690*/  FFMA R2, R2, 1.1920928955078125e-07, RZ ;  /* 0x3400000002027823 */ /* 0x000fe200000000ff */
[----:B------:R-:W-:Y:S01]  /*06a0*/  FFMA R29, R22, R29, 0.33333182334899902344 ;  /* 0x3eaaaa78161d7423 */ /* 0x000fe2000000001d */
[----:B------:R-:W-:Y:S01]  /*06b0*/  FFMA R19, R0, R3, R0 ;  /* 0x0000000300137223 */ /* 0x000fe20000000000 */
[----:B------:R-:W-:Y:S01]  /*06c0*/  I2FP.F32.S32 R3, R23 ;  /* 0x0000001700037245 */ /* 0x000fe20000201400 */
[----:B------:R-:W-:Y:S01]  /*06d0*/  FFMA R2, R2, 0.69314718246459960938, R25 ;  /* 0x3f31721802027823 */ /* 0x000fe20000000019 */
[----:B------:R-:W-:Y:S01]  /*06e0*/  ISETP.GT.U32.AND P2, PT, R18, 0x7f7fffff, PT ;  /* 0x7f7fffff1200780c */ /* 0x000fe20003f44070 */
[----:B------:R-:W-:Y:S01]  /*06f0*/  FFMA R29, R22, R29, -0.5 ;  /* 0xbf000000161d7423 */ /* 0x000fe2000000001d */
[----:B------:R-:W-:Y:S01]  /*0700*/  @P0 FFMA R2, R16, R21, +INF ;  /* 0x7f80000010020423 */ /* 0x000fe20000000015 */
[----:B------:R-:W-:Y:S01]  /*0710*/  ISETP.NE.AND P0, PT, R12, R11, PT ;  /* 0x0000000b0c00720c */ /* 0x000fe20003f05270 */
[----:B------:R-:W-:Y:S01]  /*0720*/  FFMA R26, R3, 1.1920928955078125e-07, RZ ;  /* 0x34000000031a7823 */ /* 0x000fe200000000ff */
[----:B------:R-:W-:Y:S01]  /*0730*/  I2FP.F32.S32 R0, R27 ;  /* 0x0000001b00007245 */ /* 0x000fe20000201400 */
[----:B------:R-:W-:Y:S01]  /*0740*/  FMUL R29, R22, R29 ;  /* 0x0000001d161d7220 */ /* 0x000fe20000400000 */
[----:B------:R-:W-:Y:S01]  /*0750*/  FFMA R13, R13, R2, R24 ;  /* 0x000000020d0d7223 */ /* 0x000fe20000000018 */
[----:B------:R-:W-:Y:S01]  /*0760*/  FFMA R19, R26, 0.69314718246459960938, R19 ;  /* 0x3f3172181a137823 */ /* 0x000fe20000000013 */
[----:B------:R-:W-:Y:S01]  /*0770*/  @P1 FFMA R19, R20, R21, +INF ;  /* 0x7f80000014131423 */ /* 0x000fe20000000015 */
[----:B------:R-:W-:Y:S01]  /*0780*/  FFMA R29, R22, R29, R22 ;  /* 0x0000001d161d7223 */ /* 0x000fe20000000016 */
[----:B------:R-:W-:-:S02]  /*0790*/  FFMA R0, R0, 1.1920928955078125e-07, RZ ;  /* 0x3400000000007823 */ /* 0x000fc400000000ff */
[----:B------:R-:W-:Y:S02]  /*07a0*/  FFMA R14, R14, R19, R13 ;  /* 0x000000130e0e7223 */ /* 0x000fe4000000000d */
[----:B------:R-:W-:Y:S01]  /*07b0*/  FFMA R0, R0, 0.69314718246459960938, R29 ;  /* 0x3f31721800007823 */ /* 0x000fe2000000001d */
[----:B------:R-:W-:-:S04]  /*07c0*/  @P2 FFMA R0, R18, R21, +INF ;  /* 0x7f80000012002423 */ /* 0x000fc80000000015 */
[----:B------:R-:W-:Y:S01]  /*07d0*/  FFMA R3, R15, R0, R14 ;  /* 0x000000000f037223 */ /* 0x000fe2000000000e */
[----:B------:R-:W-:Y:S06]  /*07e0*/  @P0 BRA `(.L_x_63) ;  /* 0xfffffff800700947 */ /* 0x000fec000383ffff */
.L_x_62:
[----:B------:R-:W-:Y:S05]  /*07f0*/  BRA.U !UP1, `(.L_x_61) ;  /* 0x0000000509647547 */ /* 0x000fea000b800000 */
[----:B------:R-:W-:Y:S02]  /*0800*/  UISETP.NE.AND UP0, UPT, UR4, 0x1, UPT ;  /* 0x000000010400788c */ /* 0x000fe4000bf05270 */
[----:B------:R-:W-:-:S04]  /*0810*/  ULOP3.LUT UR5, UR7, 0x1, URZ, 0xc0, !UPT ;  /* 0x0000000107057892 */ /* 0x000fc8000f8ec0ff */
[----:B------:R-:W-:-:S03]  /*0820*/  UISETP.NE.U32.AND UP1, UPT, UR5, 0x1, UPT ;  /* 0x000000010500788c */ /* 0x000fc6000bf25070 */
[----:B------:R-:W-:Y:S08]  /*0830*/  BRA.U !UP0, `(.L_x_64) ;  /* 0x0000000108d87547 */ /* 0x000ff0000b800000 */
[----:B------:R-:W0:Y:S01]  /*0840*/  LDC.64 R12, c[0x0][0x380] ;  /* 0x0000e000ff0c7b82 */ /* 0x000e220000000a00 */
[----:B------:R-:W-:-:S07]  /*0850*/  IMAD R5, R10, UR7, R11 ;  /* 0x000000070a057c24 */ /* 0x000fce000f8e020b */
[----:B------:R-:W1:Y:S01]  /*0860*/  LDC.64 R16, c[0x0][0x388] ;  /* 0x0000e200ff107b82 */ /* 0x000e620000000a00 */
[----:B0-----:R-:W-:-:S05]  /*0870*/  IMAD.WIDE R12, R5, 0x4, R12 ;  /* 0x00000004050c7825 */ /* 0x001fca00078e020c */
[----:B------:R-:W2:Y:S04]  /*0880*/  LDG.E R7, desc[UR10][R12.64+0x4] ;  /* 0x0000040a0c077981 */ /* 0x000ea8000c1e1900 */
[----:B------:R-:W3:Y:S01]  /*0890*/  LDG.E R6, desc[UR10][R12.64] ;  /* 0x0000000a0c067981 */ /* 0x000ee2000c1e1900 */
[----:B-1----:R-:W-:-:S05]  /*08a0*/  IMAD.WIDE R16, R5, 0x4, R16 ;  /* 0x0000000405107825 */ /* 0x002fca00078e0210 */
[----:B------:R-:W4:Y:S04]  /*08b0*/  LDG.E R4, desc[UR10][R16.64] ;  /* 0x0000000a10047981 */ /* 0x000f28000c1e1900 */
[----:B------:R0:W5:Y:S01]  /*08c0*/  LDG.E R5, desc[UR10][R16.64+0x4] ;  /* 0x0000040a10057981 */ /* 0x000162000c1e1900 */
[----:B------:R-:W-:Y:S01]  /*08d0*/  HFMA2 R14, -RZ, RZ, 1.5048828125, 33.21875 ;  /* 0x3e055027ff0e7431 */ /* 0x000fe200000001ff */
[----:B------:R-:W-:Y:S02]  /*08e0*/  IADD3 R11, PT, PT, R11, 0x2, RZ ;  /* 0x000000020b0b7810 */ /* 0x000fe40007ffe0ff */
[----:B--2---:R-:W-:Y:S02]  /*08f0*/  FMNMX R7, R7, 1.0000000116860974231e-07, !PT ;  /* 0x33d6bf9507077809 */ /* 0x004fe40007800000 */
[----:B---3--:R-:W-:-:S02]  /*0900*/  FMNMX R6, R6, 1.0000000116860974231e-07, !PT ;  /* 0x33d6bf9506067809 */ /* 0x008fc40007800000 */
[----:B------:R-:W-:Y:S02]  /*0910*/  IADD3 R2, PT, PT, R7, -0x3f2aaaab, RZ ;  /* 0xc0d5555507027810 */ /* 0x000fe40007ffe0ff */
[----:B------:R-:W-:Y:S02]  /*0920*/  IADD3 R15, PT, PT, R6, -0x3f2aaaab, RZ ;  /* 0xc0d55555060f7810 */ /* 0x000fe40007ffe0ff */
[----:B------:R-:W-:Y:S02]  /*0930*/  LOP3.LUT R2, R2, 0xff800000, RZ, 0xc0, !PT ;  /* 0xff80000002027812 */ /* 0x000fe400078ec0ff */
[----:B------:R-:W-:Y:S02]  /*0940*/  LOP3.LUT R15, R15, 0xff800000, RZ, 0xc0, !PT ;  /* 0xff8000000f0f7812 */ /* 0x000fe400078ec0ff */
[----:B------:R-:W-:Y:S02]  /*0950*/  IADD3 R12, PT, PT, R7, -R2, RZ ;  /* 0x80000002070c7210 */ /* 0x000fe40007ffe0ff */
[----:B------:R-:W-:-:S03]  /*0960*/  IADD3 R13, PT, PT, R6, -R15, RZ ;  /* 0x8000000f060d7210 */ /* 0x000fc60007ffe0ff */
[----:B------:R-:W-:Y:S02]  /*0970*/  FADD R12, R12, -1 ;  /* 0xbf8000000c0c7421 */ /* 0x000fe40000000000 */
[----:B------:R-:W-:Y:S02]  /*0980*/  FADD R13, R13, -1 ;  /* 0xbf8000000d0d7421 */ /* 0x000fe40000000000 */
[CC--:B0-----:R-:W-:Y:S02]  /*0990*/  FFMA R17, R12.reuse, -R14.reuse, 0.14084610342979431152 ;  /* 0x3e1039f60c117423 */ /* 0x0c1fe4000000080e */
[C---:B------:R-:W-:Y:S02]  /*09a0*/  FFMA R0, R13.reuse, -R14, 0.14084610342979431152 ;  /* 0x3e1039f60d007423 */ /* 0x040fe4000000080e */
[----:B------:R-:W-:Y:S02]  /*09b0*/  FFMA R17, R12, R17, -0.12148627638816833496 ;  /* 0xbdf8cdcc0c117423 */ /* 0x000fe40000000011 */
[----:B------:R-:W-:-:S02]  /*09c0*/  FFMA R0, R13, R0, -0.12148627638816833496 ;  /* 0xbdf8cdcc0d007423 */ /* 0x000fc40000000000 */
[C---:B------:R-:W-:Y:S02]  /*09d0*/  FFMA R17, R12.reuse, R17, 0.13980610668659210205 ;  /* 0x3e0f29550c117423 */ /* 0x040fe40000000011 */
[C---:B------:R-:W-:Y:S02]  /*09e0*/  FFMA R0, R13.reuse, R0, 0.13980610668659210205 ;  /* 0x3e0f29550d007423 */ /* 0x040fe40000000000 */
[C---:B------:R-:W-:Y:S02]  /*09f0*/  FFMA R17, R12.reuse, R17, -0.16684235632419586182 ;  /* 0xbe2ad8b90c117423 */ /* 0x040fe40000000011 */
[C---:B------:R-:W-:Y:S02]  /*0a00*/  FFMA R0, R13.reuse, R0, -0.16684235632419586182 ;  /* 0xbe2ad8b90d007423 */ /* 0x040fe40000000000 */
[----:B------:R-:W-:Y:S02]  /*0a10*/  FFMA R17, R12, R17, 0.20012299716472625732 ;  /* 0x3e4ced0b0c117423 */ /* 0x000fe40000000011 */
[----:B------:R-:W-:-:S02]  /*0a20*/  FFMA R0, R13, R0, 0.20012299716472625732 ;  /* 0x3e4ced0b0d007423 */ /* 0x000fc40000000000 */
[C---:B------:R-:W-:Y:S02]  /*0a30*/  FFMA R17, R12.reuse, R17, -0.24999669194221496582 ;  /* 0xbe7fff220c117423 */ /* 0x040fe40000000011 */
[C---:B------:R-:W-:Y:S02]  /*0a40*/  FFMA R0, R13.reuse, R0, -0.24999669194221496582 ;  /* 0xbe7fff220d007423 */ /* 0x040fe40000000000 */
[----:B------:R-:W-:Y:S02]  /*0a50*/  FFMA R17, R12, R17, 0.33333182334899902344 ;  /* 0x3eaaaa780c117423 */ /* 0x000fe40000000011 */
[C---:B------:R-:W-:Y:S01]  /*0a60*/  FFMA R0, R13.reuse, R0, 0.33333182334899902344 ;  /* 0x3eaaaa780d007423 */ /* 0x040fe20000000000 */
[----:B------:R-:W-:Y:S01]  /*0a70*/  ISETP.GT.U32.AND P0, PT, R6, 0x7f7fffff, PT ;  /* 0x7f7fffff0600780c */ /* 0x000fe20003f04070 */
[C---:B------:R-:W-:Y:S02]  /*0a80*/  FFMA R17, R12.reuse, R17, -0.5 ;  /* 0xbf0000000c117423 */ /* 0x040fe40000000011 */
[----:B------:R-:W-:Y:S01]  /*0a90*/  FFMA R14, R13, R0, -0.5 ;  /* 0xbf0000000d0e7423 */ /* 0x000fe20000000000 */
[----:B------:R-:W-:Y:S01]  /*0aa0*/  I2FP.F32.S32 R0, R15 ;  /* 0x0000000f00007245 */ /* 0x000fe20000201400 */
[C---:B------:R-:W-:Y:S01]  /*0ab0*/  FMUL R17, R12.reuse, R17 ;  /* 0x000000110c117220 */ /* 0x040fe20000400000 */
[----:B------:R-:W-:Y:S01]  /*0ac0*/  ISETP.GT.U32.AND P1, PT, R7, 0x7f7fffff, PT ;  /* 0x7f7fffff0700780c */ /* 0x000fe20003f24070 */
[C---:B------:R-:W-:Y:S01]  /*0ad0*/  FMUL R14, R13.reuse, R14 ;  /* 0x0000000e0d0e7220 */ /* 0x040fe20000400000 */
[----:B------:R-:W-:Y:S01]  /*0ae0*/  I2FP.F32.S32 R2, R2 ;  /* 0x0000000200027245 */ /* 0x000fe20000201400 */
[----:B------:R-:W-:Y:S01]  /*0af0*/  FFMA R17, R12, R17, R12 ;  /* 0x000000110c117223 */ /* 0x000fe2000000000c */
[----:B------:R-:W-:Y:S01]  /*0b00*/  FFMA R0, R0, 1.1920928955078125e-07, RZ ;  /* 0x3400000000007823 */ /* 0x000fe200000000ff */
[----:B------:R-:W-:Y:S01]  /*0b10*/  FFMA R13, R13, R14, R13 ;  /* 0x0000000e0d0d7223 */ /* 0x000fe2000000000d */
[----:B------:R-:W-:Y:S01]  /*0b20*/  MOV R12, 0x7f800000 ;  /* 0x7f800000000c7802 */ /* 0x000fe20000000f00 */
[----:B------:R-:W-:-:S02]  /*0b30*/  FFMA R2, R2, 1.1920928955078125e-07, RZ ;  /* 0x3400000002027823 */ /* 0x000fc400000000ff */
[----:B------:R-:W-:Y:S02]  /*0b40*/  FFMA R0, R0, 0.69314718246459960938, R13 ;  /* 0x3f31721800007823 */ /* 0x000fe4000000000d */
[-C--:B------:R-:W-:Y:S01]  /*0b50*/  @P0 FFMA R0, R6, R12.reuse, +INF ;  /* 0x7f80000006000423 */ /* 0x080fe2000000000c */
[----:B------:R-:W-:Y:S01]  /*0b60*/  FFMA R2, R2, 0.69314718246459960938, R17 ;  /* 0x3f31721802027823 */ /* 0x000fe20000000011 */
[----:B------:R-:W-:Y:S02]  /*0b70*/  @P1 FFMA R2, R7, R12, +INF ;  /* 0x7f80000007021423 */ /* 0x000fe4000000000c */
[----:B----4-:R-:W-:-:S04]  /*0b80*/  FFMA R0, R4, R0, R3 ;  /* 0x0000000004007223 */ /* 0x010fc80000000003 */
[----:B-----5:R-:W-:-:S07]  /*0b90*/  FFMA R3, R5, R2, R0 ;  /* 0x0000000205037223 */ /* 0x020fce0000000000 */
.L_x_64:
[----:B------:R-:W-:Y:S05]  /*0ba0*/  BRA.U UP1, `(.L_x_61) ;  /* 0x0000000101787547 */ /* 0x000fea000b800000 */
[----:B------:R-:W0:Y:S01]  /*0bb0*/  LDC.64 R6, c[0x0][0x380] ;  /* 0x0000e000ff067b82 */ /* 0x000e220000000a00 */
[----:B------:R-:W-:-:S07]  /*0bc0*/  IMAD R11, R10, UR7, R11 ;  /* 0x000000070a0b7c24 */ /* 0x000fce000f8e020b */
[----:B------:R-:W1:Y:S01]  /*0bd0*/  LDC.64 R4, c[0x0][0x388] ;  /* 0x0000e200ff047b82 */ /* 0x000e620000000a00 */
[----:B0-----:R-:W-:-:S06]  /*0be0*/  IMAD.WIDE R6, R11, 0x4, R6 ;  /* 0x000000040b067825 */ /* 0x001fcc00078e0206 */
[----:B------:R-:W2:Y:S01]  /*0bf0*/  LDG.E R6, desc[UR10][R6.64] ;  /* 0x0000000a06067981 */ /* 0x000ea2000c1e1900 */
[----:B-1----:R-:W-:-:S06]  /*0c00*/  IMAD.WIDE R4, R11, 0x4, R4 ;  /* 0x000000040b047825 */ /* 0x002fcc00078e0204 */
[----:B------:R0:W3:Y:S01]  /*0c10*/  LDG.E R4, desc[UR10][R4.64] ;  /* 0x0000000a04047981 */ /* 0x0000e2000c1e1900 */
[----:B------:R-:W-:Y:S01]  /*0c20*/  HFMA2 R13, -RZ, RZ, 1.5048828125, 33.21875 ;  /* 0x3e055027ff0d7431 */ /* 0x000fe200000001ff */
[----:B0-----:R-:W-:Y:S02]  /*0c30*/  MOV R5, 0x7f800000 ;  /* 0x7f80000000057802 */ /* 0x001fe40000000f00 */
[----:B--2---:R-:W-:-:S04]  /*0c40*/  FMNMX R2, R6, 1.0000000116860974231e-07, !PT ;  /* 0x33d6bf9506027809 */ /* 0x004fc80007800000 */
[C---:B------:R-:W-:Y:S01]  /*0c50*/  ISETP.GT.U32.AND P0, PT, R2.reuse, 0x7f7fffff, PT ;  /* 0x7f7fffff0200780c */ /* 0x040fe20003f04070 */
[----:B------:R-:W-:-:S05]  /*0c60*/  VIADD R0, R2, 0xc0d55555 ;  /* 0xc0d5555502007836 */ /* 0x000fca0000000000 */
[----:B------:R-:W-:-:S04]  /*0c70*/  LOP3.LUT R11, R0, 0xff800000, RZ, 0xc0, !PT ;  /* 0xff800000000b7812 */ /* 0x000fc800078ec0ff */
[----:B------:R-:W-:-:S05]  /*0c80*/  IADD3 R0, PT, PT, R2, -R11, RZ ;  /* 0x8000000b02007210 */ /* 0x000fca0007ffe0ff */
[----:B------:R-:W-:Y:S01]  /*0c90*/  FADD R10, R0, -1 ;  /* 0xbf800000000a7421 */ /* 0x000fe20000000000 */
[----:B------:R-:W-:-:S03]  /*0ca0*/  I2FP.F32.S32 R0, R11 ;  /* 0x0000000b00007245 */ /* 0x000fc60000201400 */
[----:B------:R-:W-:Y:S02]  /*0cb0*/  FFMA R13, R10, -R13, 0.14084610342979431152 ;  /* 0x3e1039f60a0d7423 */ /* 0x000fe4000000080d */
[----:B------:R-:W-:Y:S02]  /*0cc0*/  FFMA R0, R0, 1.1920928955078125e-07, RZ ;  /* 0x3400000000007823 */ /* 0x000fe400000000ff */
[----:B------:R-:W-:-:S04]  /*0cd0*/  FFMA R13, R10, R13, -0.12148627638816833496 ;  /* 0xbdf8cdcc0a0d7423 */ /* 0x000fc8000000000d */
[----:B------:R-:W-:-:S04]  /*0ce0*/  FFMA R13, R10, R13, 0.13980610668659210205 ;  /* 0x3e0f29550a0d7423 */ /* 0x000fc8000000000d */
[----:B------:R-:W-:-:S04]  /*0cf0*/  FFMA R13, R10, R13, -0.16684235632419586182 ;  /* 0xbe2ad8b90a0d7423 */ /* 0x000fc8000000000d */
[----:B------:R-:W-:-:S04]  /*0d00*/  FFMA R13, R10, R13, 0.20012299716472625732 ;  /* 0x3e4ced0b0a0d7423 */ /* 0x000fc8000000000d */
[----:B------:R-:W-:-:S04]  /*0d10*/  FFMA R13, R10, R13, -0.24999669194221496582 ;  /* 0xbe7fff220a0d7423 */ /* 0x000fc8000000000d */
[----:B------:R-:W-:-:S04]  /*0d20*/  FFMA R13, R10, R13, 0.33333182334899902344 ;  /* 0x3eaaaa780a0d7423 */ /* 0x000fc8000000000d */
[----:B------:R-:W-:-:S04]  /*0d30*/  FFMA R13, R10, R13, -0.5 ;  /* 0xbf0000000a0d7423 */ /* 0x000fc8000000000d */
[----:B------:R-:W-:-:S04]  /*0d40*/  FMUL R13, R10, R13 ;  /* 0x0000000d0a0d7220 */ /* 0x000fc80000400000 */
[----:B------:R-:W-:-:S04]  /*0d50*/  FFMA R13, R10, R13, R10 ;  /* 0x0000000d0a0d7223 */ /* 0x000fc8000000000a */
[----:B------:R-:W-:Y:S01]  /*0d60*/  FFMA R0, R0, 0.69314718246459960938, R13 ;  /* 0x3f31721800007823 */ /* 0x000fe2000000000d */
[----:B------:R-:W-:-:S04]  /*0d70*/  @P0 FFMA R0, R2, R5, +INF ;  /* 0x7f80000002000423 */ /* 0x000fc80000000005 */
[----:B---3--:R-:W-:-:S07]  /*0d80*/  FFMA R3, R4, R0, R3 ;  /* 0x0000000004037223 */ /* 0x008fce0000000003 */
.L_x_61:
[----:B------:R-:W-:-:S07]  /*0d90*/  FADD R3, -R3, -RZ ;  /* 0x800000ff03037221 */ /* 0x000fce0000000100 */
.L_x_60:
[----:B------:R-:W-:Y:S05]  /*0da0*/  BSYNC.RECONVERGENT B0 ;  /* 0x0000000000007941 */ /* 0x000fea0003800200 */
.L_x_59:
[----:B------:R-:W0:Y:S01]  /*0db0*/  S2UR UR5, SR_CgaCtaId ;  /* 0x00000000000579c3 */ /* 0x000e220000008800 */
[----:B------:R-:W-:Y:S01]  /*0dc0*/  UMOV UR4, 0x400 ;  /* 0x0000040000047882 */ /* 0x000fe20000000000 */
[----:B------:R-:W-:Y:S02]  /*0dd0*/  ISETP.GE.U32.AND P1, PT, R9, 0x2, PT ;  /* 0x000000020900780c */ /* 0x000fe40003f26070 */
[----:B------:R-:W-:Y:S01]  /*0de0*/  LOP3.LUT P0, RZ, R8, UR6, RZ, 0xfc, !PT ;  /* 0x0000000608ff7c12 */ /* 0x000fe2000f80fcff */
[----:B0-----:R-:W-:-:S06]  /*0df0*/  ULEA UR4, UR5, UR4, 0x18 ;  /* 0x0000000405047291 */ /* 0x001fcc000f8ec0ff */
[----:B------:R-:W-:-:S05]  /*0e00*/  LEA R0, R8, UR4, 0x2 ;  /* 0x0000000408007c11 */ /* 0x000fca000f8e10ff */
[----:B------:R0:W-:Y:S01]  /*0e10*/  STS [R0], R3 ;  /* 0x0000000300007388 */ /* 0x0001e20000000800 */
[----:B------:R-:W-:Y:S06]  /*0e20*/  BAR.SYNC.DEFER_BLOCKING 0x0 ;  /* 0x0000000000007b1d */ /* 0x000fec0000010000 */
[----:B------:R-:W-:Y:S05]  /*0e30*/  @!P1 BRA `(.L_x_65) ;  /* 0x00000000002c9947 */ /* 0x000fea0003800000 */
.L_x_66:
[----:B------:R-:W-:-:S04]  /*0e40*/  SHF.R.U32.HI R5, RZ, 0x1, R9 ;  /* 0x00000001ff057819 */ /* 0x000fc80000011609 */
[----:B------:R-:W-:-:S13]  /*0e50*/  ISETP.GE.U32.AND P1, PT, R8, R5, PT ;  /* 0x000000050800720c */ /* 0x000fda0003f26070 */
[----:B------:R-:W-:Y:S01]  /*0e60*/  @!P1 LEA R2, R5, R0, 0x2 ;  /* 0x0000000005029211 */ /* 0x000fe200078e10ff */
[----:B0-----:R-:W-:Y:S05]  /*0e70*/  @!P1 LDS R3, [R0] ;  /* 0x0000000000039984 */ /* 0x001fea0000000800 */
[----:B------:R-:W0:Y:S02]  /*0e80*/  @!P1 LDS R2, [R2] ;  /* 0x0000000002029984 */ /* 0x000e240000000800 */
[----:B0-----:R-:W-:-:S05]  /*0e90*/  @!P1 FADD R3, R2, R3 ;  /* 0x0000000302039221 */ /* 0x001fca0000000000 */
[----:B------:R1:W-:Y:S01]  /*0ea0*/  @!P1 STS [R0], R3 ;  /* 0x0000000300009388 */ /* 0x0003e20000000800 */
[----:B------:R-:W-:Y:S01]  /*0eb0*/  BAR.SYNC.DEFER_BLOCKING 0x0 ;  /* 0x0000000000007b1d */ /* 0x000fe20000010000 */
[----:B------:R-:W-:Y:S02]  /*0ec0*/  ISETP.GT.U32.AND P1, PT, R9, 0x3, PT ;  /* 0x000000030900780c */ /* 0x000fe40003f24070 */
[----:B------:R-:W-:-:S11]  /*0ed0*/  MOV R9, R5 ;  /* 0x0000000500097202 */ /* 0x000fd60000000f00 */
[----:B-1----:R-:W-:Y:S05]  /*0ee0*/  @P1 BRA `(.L_x_66) ;  /* 0xfffffffc00d41947 */ /* 0x002fea000383ffff */
.L_x_65:
[----:B------:R-:W-:Y:S04]  /*0ef0*/  BSSY.RECONVERGENT B0, `(.L_x_67) ;  /* 0x00000a5000007945 */ /* 0x000fe80003800200 */
[----:B------:R-:W-:Y:S05]  /*0f00*/  @P0 BRA `(.L_x_68) ;  /* 0x00000008008c0947 */ /* 0x000fea0003800000 */
[----:B------:R-:W0:Y:S02]  /*0f10*/  LDC.64 R4, c[0x0][0x3a8] ;  /* 0x0000ea00ff047b82 */ /* 0x000e240000000a00 */
[----:B0-----:R-:W-:Y:S01]  /*0f20*/  VIMNMX R0, PT, PT, R5, R4, PT ;  /* 0x0000000405007248 */ /* 0x001fe20003fe0100 */
[----:B------:R-:W-:-:S03]  /*0f30*/  HFMA2 R4, -RZ, RZ, 0, 0 ;  /* 0x00000000ff047431 */ /* 0x000fc600000001ff */
[----:B------:R-:W-:-:S13]  /*0f40*/  ISETP.GE.AND P0, PT, R0, 0x1, PT ;  /* 0x000000010000780c */ /* 0x000fda0003f06270 */
[----:B------:R-:W-:Y:S05]  /*0f50*/  @!P0 BRA `(.L_x_69) ;  /* 0x0000000800188947 */ /* 0x000fea0003800000 */
[----:B------:R-:W0:Y:S01]  /*0f60*/  LDCU.64 UR6, c[0x0][0x390] ;  /* 0x00007200ff0677ac */ /* 0x000e220008000a00 */
[C---:B------:R-:W-:Y:S02]  /*0f70*/  LOP3.LUT R21, R5.reuse, 0xf, RZ, 0xc0, !PT ;  /* 0x0000000f05157812 */ /* 0x040fe400078ec0ff */
[----:B------:R-:W-:Y:S01]  /*0f80*/  LOP3.LUT R22, R5, 0x7, RZ, 0xc0, !PT ;  /* 0x0000000705167812 */ /* 0x000fe200078ec0ff */
[----:B------:R-:W-:Y:S01]  /*0f90*/  UMOV UR4, URZ ;  /* 0x000000ff00047c82 */ /* 0x000fe20008000000 */
[----:B------:R-:W-:Y:S02]  /*0fa0*/  IADD3 R0, PT, PT, R21, -0x1, RZ ;  /* 0xffffffff15007810 */ /* 0x000fe40007ffe0ff */
[----:B------:R-:W-:Y:S02]  /*0fb0*/  IADD3 R2, PT, PT, R22, -0x1, RZ ;  /* 0xffffffff16027810 */ /* 0x000fe40007ffe0ff */
[----:B------:R-:W-:Y:S02]  /*0fc0*/  ISETP.GE.U32.AND P0, PT, R0, 0x7, PT ;  /* 0x000000070000780c */ /* 0x000fe40003f06070 */
[----:B------:R-:W-:-:S02]  /*0fd0*/  LOP3.LUT R0, R5, 0x7ffffff0, RZ, 0xc0, !PT ;  /* 0x7ffffff005007812 */ /* 0x000fc400078ec0ff */
[----:B------:R-:W-:Y:S02]  /*0fe0*/  ISETP.GE.U32.AND P1, PT, R2, 0x3, PT ;  /* 0x000000030200780c */ /* 0x000fe40003f26070 */
[----:B------:R-:W-:Y:S02]  /*0ff0*/  LOP3.LUT R5, R5, 0x3, RZ, 0xc0, !PT ;  /* 0x0000000305057812 */ /* 0x000fe400078ec0ff */
[----:B------:R-:W-:Y:S01]  /*1000*/  MOV R4, RZ ;  /* 0x000000ff00047202 */ /* 0x000fe20000000f00 */
[----:B0-----:R-:W-:Y:S01]  /*1010*/  UIADD3 UR6, UP0, UPT, UR6, 0x20, URZ ;  /* 0x0000002006067890 */ /* 0x001fe2000ff1e0ff */
[----:B------:R-:W-:-:S03]  /*1020*/  IADD3 R6, PT, PT, -R0, RZ, RZ ;  /* 0x000000ff00067210 */ /* 0x000fc60007ffe1ff */
[----:B------:R-:W-:-:S12]  /*1030*/  UIADD3.X UR7, UPT, UPT, URZ, UR7, URZ, UP0, !UPT ;  /* 0x00000007ff077290 */ /* 0x000fd800087fe4ff */
.L_x_75:
[----:B------:R-:W0:Y:S01]  /*1040*/  LDCU.64 UR8, c[0x0][0x3a8] ;  /* 0x00007500ff0877ac */ /* 0x000e220008000a00 */
[----:B------:R-:W-:Y:S01]  /*1050*/  MOV R2, RZ ;  /* 0x000000ff00027202 */ /* 0x000fe20000000f00 */
[----:B0-----:R-:W-:Y:S02]  /*1060*/  UISETP.GE.U32.AND UP0, UPT, UR9, 0x10, UPT ;  /* 0x000000100900788c */ /* 0x001fe4000bf06070 */
[----:B------:R-:W-:Y:S02]  /*1070*/  UIMAD UR5, UR4, UR9, URZ ;  /* 0x00000009040572a4 */ /* 0x000fe4000f8e02ff */
[----:B------:R-:W-:-:S04]  /*1080*/  UIADD3 UR4, UPT, UPT, UR4, 0x1, URZ ;  /* 0x0000000104047890 */ /* 0x000fc8000fffe0ff */
[----:B------:R-:W-:Y:S01]  /*1090*/  UISETP.NE.AND UP1, UPT, UR4, UR8, UPT ;  /* 0x000000080400728c */ /* 0x000fe2000bf25270 */
[----:B------:R-:W-:Y:S10]  /*10a0*/  BRA.U !UP0, `(.L_x_70) ;  /* 0x0000000108b47547 */ /* 0x000ff4000b800000 */
[----:B------:R-:W-:Y:S01]  /*10b0*/  UIMAD.WIDE.U32 UR8, UR5, 0x4, UR6 ;  /* 0x00000004050878a5 */ /* 0x000fe2000f8e0006 */
[----:B------:R-:W-:-:S05]  /*10c0*/  MOV R7, R6 ;  /* 0x0000000600077202 */ /* 0x000fca0000000f00 */
[----:B------:R-:W-:Y:S01]  /*10d0*/  MOV R11, UR9 ;  /* 0x00000009000b7c02 */ /* 0x000fe20008000f00 */
[----:B------:R-:W-:Y:S01]  /*10e0*/  IMAD.U32 R2, RZ, RZ, UR8 ;  /* 0x00000008ff027e24 */ /* 0x000fe2000f8e00ff */
[----:B------:R-:W-:Y:S02]  /*10f0*/  MOV R3, UR9 ;  /* 0x0000000900037c02 */ /* 0x000fe40008000f00 */
[----:B------:R-:W-:Y:S02]  /*1100*/  MOV R10, UR8 ;  /* 0x00000008000a7c02 */ /* 0x000fe40008000f00 */
[----:B------:R-:W-:-:S07]  /*1110*/  MOV R3, R11 ;  /* 0x0000000b00037202 */ /* 0x000fce0000000f00 */
.L_x_71:
[----:B------:R-:W2:Y:S04]  /*1120*/  LDG.E R23, desc[UR10][R2.64+-0x20] ;  /* 0xffffe00a02177981 */ /* 0x000ea8000c1e1900 */
[----:B------:R-:W3:Y:S04]  /*1130*/  LDG.E R25, desc[UR10][R2.64+-0x1c] ;  /* 0xffffe40a02197981 */ /* 0x000ee8000c1e1900 */
        /* <DEDUP_REMOVED lines=13> */
[----:B------:R0:W5:Y:S01]  /*1210*/  LDG.E R10, desc[UR10][R2.64+0x1c] ;  /* 0x00001c0a020a7981 */ /* 0x000162000c1e1900 */
[----:B------:R-:W-:-:S04]  /*1220*/  IADD3 R7, PT, PT, R7, 0x10, RZ ;  /* 0x0000001007077810 */ /* 0x000fc80007ffe0ff */
[----:B------:R-:W-:Y:S02]  /*1230*/  ISETP.NE.AND P2, PT, R7, RZ, PT ;  /* 0x000000ff0700720c */ /* 0x000fe40003f45270 */
[----:B0-----:R-:W-:-:S04]  /*1240*/  IADD3 R2, P3, PT, R2, 0x40, RZ ;  /* 0x0000004002027810 */ /* 0x001fc80007f7e0ff */
[----:B------:R-:W-:Y:S01]  /*1250*/  IADD3.X R3, PT, PT, RZ, R3, RZ, P3, !PT ;  /* 0x00000003ff037210 */ /* 0x000fe20001ffe4ff */
[----:B--2---:R-:W-:-:S04]  /*1260*/  FFMA R4, R23, R23, R4 ;  /* 0x0000001717047223 */ /* 0x004fc80000000004 */
[----:B---3--:R-:W-:-:S04]  /*1270*/  FFMA R4, R25, R25, R4 ;  /* 0x0000001919047223 */ /* 0x008fc80000000004 */
[----:B----4-:R-:W-:-:S04]  /*1280*/  FFMA R4, R27, R27, R4 ;  /* 0x0000001b1b047223 */ /* 0x010fc80000000004 */
[----:B-----5:R-:W-:-:S04]  /*1290*/  FFMA R29, R29, R29, R4 ;  /* 0x0000001d1d1d7223 */ /* 0x020fc80000000004 */
[----:B------:R-:W-:-:S04]  /*12a0*/  FFMA R20, R20, R20, R29 ;  /* 0x0000001414147223 */ /* 0x000fc8000000001d */
        /* <DEDUP_REMOVED lines=10> */
[----:B------:R-:W-:Y:S01]  /*1350*/  FFMA R4, R10, R10, R9 ;  /* 0x0000000a0a047223 */ /* 0x000fe20000000009 */
[----:B------:R-:W-:Y:S06]  /*1360*/  @P2 BRA `(.L_x_71) ;  /* 0xfffffffc006c2947 */ /* 0x000fec000383ffff */
[----:B------:R-:W-:-:S07]  /*1370*/  MOV R2, R0 ;  /* 0x0000000000027202 */ /* 0x000fce0000000f00 */
.L_x_70:
[----:B------:R-:W-:-:S13]  /*1380*/  ISETP.NE.AND P2, PT, R21, RZ, PT ;  /* 0x000000ff1500720c */ /* 0x000fda0003f45270 */
[----:B------:R-:W-:Y:S05]  /*1390*/  @!P2 BRA `(.L_x_72) ;  /* 0x000000040004a947 */ /* 0x000fea0003800000 */
[----:B------:R-:W-:Y:S01]  /*13a0*/  ISETP.NE.AND P2, PT, R22, RZ, PT ;  /* 0x000000ff1600720c */ /* 0x000fe20003f45270 */
[----:B------:R-:W-:-:S12]  /*13b0*/  @!P0 BRA `(.L_x_73) ;  /* 0x0000000000648947 */ /* 0x000fd80003800000 */
[----:B------:R-:W0:Y:S01]  /*13c0*/  LDC.64 R12, c[0x0][0x390] ;  /* 0x0000e400ff0c7b82 */ /* 0x000e220000000a00 */
[C---:B------:R-:W-:Y:S02]  /*13d0*/  IADD3 R3, PT, PT, R2.reuse, UR5, RZ ;  /* 0x0000000502037c10 */ /* 0x040fe4000fffe0ff */
[----:B------:R-:W-:-:S04]  /*13e0*/  IADD3 R7, P3, PT, R2, UR5, RZ ;  /* 0x0000000502077c10 */ /* 0x000fc8000ff7e0ff */
[----:B------:R-:W-:Y:S01]  /*13f0*/  IADD3.X R14, PT, PT, RZ, RZ, RZ, P3, !PT ;  /* 0x000000ffff0e7210 */ /* 0x000fe20001ffe4ff */
[----:B------:R-:W1:Y:S01]  /*1400*/  LDC.64 R10, c[0x0][0x390] ;  /* 0x0000e400ff0a7b82 */ /* 0x000e620000000a00 */
[----:B0-----:R-:W-:-:S06]  /*1410*/  IMAD.WIDE.U32 R12, R3, 0x4, R12 ;  /* 0x00000004030c7825 */ /* 0x001fcc00078e000c */
[----:B------:R-:W2:Y:S01]  /*1420*/  LDG.E R13, desc[UR10][R12.64] ;  /* 0x0000000a0c0d7981 */ /* 0x000ea2000c1e1900 */
[----:B-1----:R-:W-:-:S04]  /*1430*/  LEA R10, P3, R7, R10, 0x2 ;  /* 0x0000000a070a7211 */ /* 0x002fc800078610ff */
[----:B------:R-:W-:-:S05]  /*1440*/  LEA.HI.X R11, R7, R11, R14, 0x2, P3 ;  /* 0x0000000b070b7211 */ /* 0x000fca00018f140e */
[----:B------:R-:W3:Y:S04]  /*1450*/  LDG.E R3, desc[UR10][R10.64+0x4] ;  /* 0x0000040a0a037981 */ /* 0x000ee8000c1e1900 */
[----:B------:R-:W4:Y:S04]  /*1460*/  LDG.E R7, desc[UR10][R10.64+0x8] ;  /* 0x0000080a0a077981 */ /* 0x000f28000c1e1900 */
[----:B------:R-:W5:Y:S04]  /*1470*/  LDG.E R9, desc[UR10][R10.64+0xc] ;  /* 0x00000c0a0a097981 */ /* 0x000f68000c1e1900 */
[----:B------:R-:W5:Y:S04]  /*1480*/  LDG.E R15, desc[UR10][R10.64+0x10] ;  /* 0x0000100a0a0f7981 */ /* 0x000f68000c1e1900 */
[----:B------:R-:W5:Y:S04]  /*1490*/  LDG.E R17, desc[UR10][R10.64+0x14] ;  /* 0x0000140a0a117981 */ /* 0x000f68000c1e1900 */
[----:B------:R-:W5:Y:S04]  /*14a0*/  LDG.E R19, desc[UR10][R10.64+0x18] ;  /* 0x0000180a0a137981 */ /* 0x000f68000c1e1900 */
[----:B------:R-:W5:Y:S01]  /*14b0*/  LDG.E R23, desc[UR10][R10.64+0x1c] ;  /* 0x00001c0a0a177981 */ /* 0x000f62000c1e1900 */
[----:B------:R-:W-:Y:S01]  /*14c0*/  IADD3 R2, PT, PT, R2, 0x8, RZ ;  /* 0x0000000802027810 */ /* 0x000fe20007ffe0ff */
[----:B--2---:R-:W-:-:S04]  /*14d0*/  FFMA R4, R13, R13, R4 ;  /* 0x0000000d0d047223 */ /* 0x004fc80000000004 */
[----:B---3--:R-:W-:-:S04]  /*14e0*/  FFMA R4, R3, R3, R4 ;  /* 0x0000000303047223 */ /* 0x008fc80000000004 */
[----:B----4-:R-:W-:-:S04]  /*14f0*/  FFMA R4, R7, R7, R4 ;  /* 0x0000000707047223 */ /* 0x010fc80000000004 */
[----:B-----5:R-:W-:-:S04]  /*1500*/  FFMA R4, R9, R9, R4 ;  /* 0x0000000909047223 */ /* 0x020fc80000000004 */
[----:B------:R-:W-:-:S04]  /*1510*/  FFMA R4, R15, R15, R4 ;  /* 0x0000000f0f047223 */ /* 0x000fc80000000004 */
[----:B------:R-:W-:-:S04]  /*1520*/  FFMA R4, R17, R17, R4 ;  /* 0x0000001111047223 */ /* 0x000fc80000000004 */
[----:B------:R-:W-:-:S04]  /*1530*/  FFMA R4, R19, R19, R4 ;  /* 0x0000001313047223 */ /* 0x000fc80000000004 */
[----:B------:R-:W-:-:S07]  /*1540*/  FFMA R4, R23, R23, R4 ;  /* 0x0000001717047223 */ /* 0x000fce0000000004 */
.L_x_73:
[----:B------:R-:W-:Y:S05]  /*1550*/  @!P2 BRA `(.L_x_72) ;  /* 0x000000000094a947 */ /* 0x000fea0003800000 */
[----:B------:R-:W-:Y:S01]  /*1560*/  ISETP.NE.AND P2, PT, R5, RZ, PT ;  /* 0x000000ff0500720c */ /* 0x000fe20003f45270 */
[----:B------:R-:W-:-:S12]  /*1570*/  @!P1 BRA `(.L_x_74) ;  /* 0x0000000000449947 */ /* 0x000fd80003800000 */
[----:B------:R-:W0:Y:S01]  /*1580*/  LDC.64 R12, c[0x0][0x390] ;  /* 0x0000e400ff0c7b82 */ /* 0x000e220000000a00 */
[C---:B------:R-:W-:Y:S01]  /*1590*/  IADD3 R7, P3, PT, R2.reuse, UR5, RZ ;  /* 0x0000000502077c10 */ /* 0x040fe2000ff7e0ff */
[----:B------:R-:W-:-:S03]  /*15a0*/  VIADD R3, R2, UR5 ;  /* 0x0000000502037c36 */ /* 0x000fc60008000000 */
[----:B------:R-:W-:-:S03]  /*15b0*/  IADD3.X R14, PT, PT, RZ, RZ, RZ, P3, !PT ;  /* 0x000000ffff0e7210 */ /* 0x000fc60001ffe4ff */
[----:B------:R-:W1:Y:S01]  /*15c0*/  LDC.64 R10, c[0x0][0x390] ;  /* 0x0000e400ff0a7b82 */ /* 0x000e620000000a00 */
[----:B0-----:R-:W-:-:S06]  /*15d0*/  IMAD.WIDE.U32 R12, R3, 0x4, R12 ;  /* 0x00000004030c7825 */ /* 0x001fcc00078e000c */
[----:B------:R-:W2:Y:S01]  /*15e0*/  LDG.E R13, desc[UR10][R12.64] ;  /* 0x0000000a0c0d7981 */ /* 0x000ea2000c1e1900 */
[----:B-1----:R-:W-:-:S04]  /*15f0*/  LEA R10, P3, R7, R10, 0x2 ;  /* 0x0000000a070a7211 */ /* 0x002fc800078610ff */
[----:B------:R-:W-:-:S05]  /*1600*/  LEA.HI.X R11, R7, R11, R14, 0x2, P3 ;  /* 0x0000000b070b7211 */ /* 0x000fca00018f140e */
[----:B------:R-:W3:Y:S04]  /*1610*/  LDG.E R3, desc[UR10][R10.64+0x4] ;  /* 0x0000040a0a037981 */ /* 0x000ee8000c1e1900 */
[----:B------:R-:W4:Y:S04]  /*1620*/  LDG.E R7, desc[UR10][R10.64+0x8] ;  /* 0x0000080a0a077981 */ /* 0x000f28000c1e1900 */
[----:B------:R-:W5:Y:S01]  /*1630*/  LDG.E R9, desc[UR10][R10.64+0xc] ;  /* 0x00000c0a0a097981 */ /* 0x000f62000c1e1900 */
[----:B------:R-:W-:Y:S01]  /*1640*/  IADD3 R2, PT, PT, R2, 0x4, RZ ;  /* 0x0000000402027810 */ /* 0x000fe20007ffe0ff */
[----:B--2---:R-:W-:-:S04]  /*1650*/  FFMA R4, R13, R13, R4 ;  /* 0x0000000d0d047223 */ /* 0x004fc80000000004 */
[----:B---3--:R-:W-:-:S04]  /*1660*/  FFMA R4, R3, R3, R4 ;  /* 0x0000000303047223 */ /* 0x008fc80000000004 */
[----:B----4-:R-:W-:-:S04]  /*1670*/  FFMA R4, R7, R7, R4 ;  /* 0x0000000707047223 */ /* 0x010fc80000000004 */
[----:B-----5:R-:W-:-:S07]  /*1680*/  FFMA R4, R9, R9, R4 ;  /* 0x0000000909047223 */ /* 0x020fce0000000004 */
.L_x_74:
[----:B------:R-:W-:Y:S05]  /*1690*/  @!P2 BRA `(.L_x_72) ;  /* 0x000000000044a947 */ /* 0x000fea0003800000 */
[----:B------:R-:W0:Y:S01]  /*16a0*/  LDC.64 R10, c[0x0][0x390] ;  /* 0x0000e400ff0a7b82 */ /* 0x000e220000000a00 */
[----:B------:R-:W-:-:S05]  /*16b0*/  IADD3 R3, PT, PT, R2, UR5, RZ ;  /* 0x0000000502037c10 */ /* 0x000fca000fffe0ff */
[----:B0-----:R-:W-:-:S06]  /*16c0*/  IMAD.WIDE.U32 R10, R3, 0x4, R10 ;  /* 0x00000004030a7825 */ /* 0x001fcc00078e000a */
[----:B------:R-:W2:Y:S01]  /*16d0*/  LDG.E R11, desc[UR10][R10.64] ;  /* 0x0000000a0a0b7981 */ /* 0x000ea2000c1e1900 */
[----:B------:R-:W-:Y:S01]  /*16e0*/  ISETP.NE.AND P2, PT, R5, 0x1, PT ;  /* 0x000000010500780c */ /* 0x000fe20003f45270 */
[----:B--2---:R-:W-:-:S12]  /*16f0*/  FFMA R4, R11, R11, R4 ;  /* 0x0000000b0b047223 */ /* 0x004fd80000000004 */
[----:B------:R-:W-:Y:S05]  /*1700*/  @!P2 BRA `(.L_x_72) ;  /* 0x000000000028a947 */ /* 0x000fea0003800000 */
[----:B------:R-:W0:Y:S01]  /*1710*/  LDC.64 R12, c[0x0][0x390] ;  /* 0x0000e400ff0c7b82 */ /* 0x000e220000000a00 */
[----:B------:R-:W-:-:S04]  /*1720*/  IADD3 R3, P2, PT, R2, UR5, RZ ;  /* 0x0000000502037c10 */ /* 0x000fc8000ff5e0ff */
[----:B------:R-:W-:Y:S02]  /*1730*/  IADD3.X R10, PT, PT, RZ, RZ, RZ, P2, !PT ;  /* 0x000000ffff0a7210 */ /* 0x000fe400017fe4ff */
[----:B------:R-:W-:Y:S02]  /*1740*/  ISETP.NE.AND P2, PT, R5, 0x2, PT ;  /* 0x000000020500780c */ /* 0x000fe40003f45270 */
[----:B0-----:R-:W-:-:S04]  /*1750*/  LEA R2, P3, R3, R12, 0x2 ;  /* 0x0000000c03027211 */ /* 0x001fc800078610ff */
[----:B------:R-:W-:-:S05]  /*1760*/  LEA.HI.X R3, R3, R13, R10, 0x2, P3 ;  /* 0x0000000d03037211 */ /* 0x000fca00018f140a */
[----:B------:R-:W2:Y:S04]  /*1770*/  LDG.E R7, desc[UR10][R2.64+0x4] ;  /* 0x0000040a02077981 */ /* 0x000ea8000c1e1900 */
[----:B------:R-:W3:Y:S01]  /*1780*/  @P2 LDG.E R9, desc[UR10][R2.64+0x8] ;  /* 0x0000080a02092981 */ /* 0x000ee2000c1e1900 */
[----:B--2---:R-:W-:-:S04]  /*1790*/  FFMA R4, R7, R7, R4 ;  /* 0x0000000707047223 */ /* 0x004fc80000000004 */
[----:B---3--:R-:W-:-:S07]  /*17a0*/  @P2 FFMA R4, R9, R9, R4 ;  /* 0x0000000909042223 */ /* 0x008fce0000000004 */
.L_x_72:
[----:B------:R-:W-:Y:S05]  /*17b0*/  BRA.U UP1, `(.L_x_75) ;  /* 0xfffffff901207547 */ /* 0x000fea000b83ffff */
.L_x_69:
[----:B------:R-:W0:Y:S01]  /*17c0*/  S2UR UR5, SR_CgaCtaId ;  /* 0x00000000000579c3 */ /* 0x000e220000008800 */
[----:B------:R-:W-:Y:S02]  /*17d0*/  UMOV UR4, 0x400 ;  /* 0x0000040000047882 */ /* 0x000fe40000000000 */
[----:B0-----:R-:W-:Y:S01]  /*17e0*/  ULEA UR4, UR5, UR4, 0x18 ;  /* 0x0000000405047291 */ /* 0x001fe2000f8ec0ff */
[----:B------:R-:W0:Y:S08]  /*17f0*/  LDCU UR5, c[0x0][0x3a4] ;  /* 0x00007480ff0577ac */ /* 0x000e300008000800 */
[----:B------:R-:W1:Y:S01]  /*1800*/  LDS R0, [UR4] ;  /* 0x00000004ff007984 */ /* 0x000e620008000800 */
[----:B0-----:R-:W-:-:S04]  /*1810*/  I2FP.F32.S32 R3, UR5 ;  /* 0x0000000500037c45 */ /* 0x001fc80008201400 */
[----:B------:R-:W0:Y:S02]  /*1820*/  MUFU.RCP R2, R3 ;  /* 0x0000000300027308 */ /* 0x000e240000001000 */
[----:B0-----:R-:W-:-:S04]  /*1830*/  FFMA R5, -R3, R2, 1 ;  /* 0x3f80000003057423 */ /* 0x001fc80000000102 */
[----:B------:R-:W-:Y:S02]  /*1840*/  FFMA R5, R2, R5, R2 ;  /* 0x0000000502057223 */ /* 0x000fe40000000002 */
[----:B-1----:R-:W0:Y:S02]  /*1850*/  FCHK P0, R0, R3 ;  /* 0x0000000300007302 */ /* 0x002e240000000000 */
[----:B------:R-:W-:-:S04]  /*1860*/  FFMA R2, R0, R5, RZ ;  /* 0x0000000500027223 */ /* 0x000fc800000000ff */
[----:B------:R-:W-:-:S04]  /*1870*/  FFMA R6, -R3, R2, R0 ;  /* 0x0000000203067223 */ /* 0x000fc80000000100 */
[----:B------:R-:W-:Y:S01]  /*1880*/  FFMA R5, R5, R6, R2 ;  /* 0x0000000605057223 */ /* 0x000fe20000000002 */
[----:B0-----:R-:W-:Y:S06]  /*1890*/  @!P0 BRA `(.L_x_76) ;  /* 0x00000000000c8947 */ /* 0x001fec0003800000 */
[----:B------:R-:W-:-:S07]  /*18a0*/  MOV R2, 0x18c0 ;  /* 0x000018c000027802 */ /* 0x000fce0000000f00 */
[----:B------:R-:W-:Y:S05]  /*18b0*/  CALL.REL.NOINC `($__internal_2_$__cuda_sm3x_div_rn_noftz_f32_slowpath) ;  /* 0x0000000000487944 */ /* 0x000fea0003c00000 */
[----:B------:R-:W-:-:S07]  /*18c0*/  MOV R5, R0 ;  /* 0x0000000000057202 */ /* 0x000fce0000000f00 */
.L_x_76:
[----:B------:R-:W0:Y:S01]  /*18d0*/  S2UR UR5, SR_CgaCtaId ;  /* 0x00000000000579c3 */ /* 0x000e220000008800 */
[----:B------:R-:W-:-:S07]  /*18e0*/  UMOV UR4, 0x400 ;  /* 0x0000040000047882 */ /* 0x000fce0000000000 */
[----:B------:R-:W1:Y:S01]  /*18f0*/  LDC R0, c[0x0][0x3a0] ;  /* 0x0000e800ff007b82 */ /* 0x000e620000000800 */
[----:B0-----:R-:W-:Y:S01]  /*1900*/  ULEA UR4, UR5, UR4, 0x18 ;  /* 0x0000000405047291 */ /* 0x001fe2000f8ec0ff */
[----:B-1----:R-:W-:-:S04]  /*1910*/  FMUL R0, R0, 0.5 ;  /* 0x3f00000000007820 */ /* 0x002fc80000400000 */
[----:B------:R-:W-:-:S05]  /*1920*/  FFMA R0, R0, R4, R5 ;  /* 0x0000000400007223 */ /* 0x000fca0000000005 */
[----:B------:R1:W-:Y:S02]  /*1930*/  STS [UR4], R0 ;  /* 0x00000000ff007988 */ /* 0x0003e40008000804 */
.L_x_68:
[----:B------:R-:W-:Y:S05]  /*1940*/  BSYNC.RECONVERGENT B0 ;  /* 0x0000000000007941 */ /* 0x000fea0003800200 */
.L_x_67:
[----:B------:R-:W-:-:S13]  /*1950*/  ISETP.NE.AND P0, PT, R8, RZ, PT ;  /* 0x000000ff0800720c */ /* 0x000fda0003f05270 */
[----:B------:R-:W-:Y:S05]  /*1960*/  @P0 EXIT ;  /* 0x000000000000094d */ /* 0x000fea0003800000 */
[----:B------:R-:W2:Y:S01]  /*1970*/  S2UR UR5, SR_CgaCtaId ;  /* 0x00000000000579c3 */ /* 0x000ea20000008800 */
[----:B------:R-:W-:-:S07]  /*1980*/  UMOV UR4, 0x400 ;  /* 0x0000040000047882 */ /* 0x000fce0000000000 */
[----:B0-----:R-:W0:Y:S01]  /*1990*/  LDC.64 R2, c[0x0][0x398] ;  /* 0x0000e600ff027b82 */ /* 0x001e220000000a00 */
[----:B--2---:R-:W-:-:S09]  /*19a0*/  ULEA UR4, UR5, UR4, 0x18 ;  /* 0x0000000405047291 */ /* 0x004fd2000f8ec0ff */
[----:B------:R-:W0:Y:S04]  /*19b0*/  LDS R5, [UR4] ;  /* 0x00000004ff057984 */ /* 0x000e280008000800 */
[----:B0-----:R-:W-:Y:S01]  /*19c0*/  REDG.E.ADD.F32.FTZ.RN.STRONG.GPU desc[UR10][R2.64], R5 ;  /* 0x00000005020079a6 */ /* 0x001fe2000c12f30a */
[----:B------:R-:W-:Y:S05]  /*19d0*/  EXIT ;  /* 0x000000000000794d */ /* 0x000fea0003800000 */
        .weak           $__internal_2_$__cuda_sm3x_div_rn_noftz_f32_slowpath
        .type           $__internal_2_$__cuda_sm3x_div_rn_noftz_f32_slowpath,@function
        .size           $__internal_2_$__cuda_sm3x_div_rn_noftz_f32_slowpath,(.L_x_202 - $__internal_2_$__cuda_sm3x_div_rn_noftz_f32_slowpath)
$__internal_2_$__cuda_sm3x_div_rn_noftz_f32_slowpath:
[----:B------:R-:W-:Y:S02]  /*19e0*/  SHF.R.U32.HI R6, RZ, 0x17, R3 ;  /* 0x00000017ff067819 */ /* 0x000fe40000011603 */
[----:B------:R-:W-:Y:S02]  /*19f0*/  SHF.R.U32.HI R5, RZ, 0x17, R0 ;  /* 0x00000017ff057819 */ /* 0x000fe40000011600 */
[----:B------:R-:W-:Y:S02]  /*1a00*/  LOP3.LUT R6, R6, 0xff, RZ, 0xc0, !PT ;  /* 0x000000ff06067812 */ /* 0x000fe400078ec0ff */
[----:B------:R-:W-:Y:S02]  /*1a10*/  LOP3.LUT R5, R5, 0xff, RZ, 0xc0, !PT ;  /* 0x000000ff05057812 */ /* 0x000fe400078ec0ff */
[----:B------:R-:W-:Y:S02]  /*1a20*/  IADD3 R12, PT, PT, R6, -0x1, RZ ;  /* 0xffffffff060c7810 */ /* 0x000fe40007ffe0ff */
[----:B------:R-:W-:-:S02]  /*1a30*/  IADD3 R11, PT, PT, R5, -0x1, RZ ;  /* 0xffffffff050b7810 */ /* 0x000fc40007ffe0ff */
[----:B------:R-:W-:Y:S02]  /*1a40*/  ISETP.GT.U32.AND P0, PT, R12, 0xfd, PT ;  /* 0x000000fd0c00780c */ /* 0x000fe40003f04070 */
[----:B------:R-:W-:Y:S02]  /*1a50*/  MOV R7, R0 ;  /* 0x0000000000077202 */ /* 0x000fe40000000f00 */
[----:B------:R-:W-:Y:S02]  /*1a60*/  ISETP.GT.U32.OR P0, PT, R11, 0xfd, P0 ;  /* 0x000000fd0b00780c */ /* 0x000fe40000704470 */
[----:B------:R-:W-:-:S11]  /*1a70*/  MOV R10, R3 ;  /* 0x00000003000a7202 */ /* 0x000fd60000000f00 */
        /* <DEDUP_REMOVED lines=21> */
[----:B------:R-:W-:Y:S02]  /*1bd0*/  @!P0 IMAD.MOV.U32 R9, RZ, RZ, -0x40 ;  /* 0xffffffc0ff098424 */ /* 0x000fe400078e00ff */
[----:B------:R-:W-:Y:S01]  /*1be0*/  @!P0 FFMA R7, R0, 1.84467440737095516160e+19, RZ ;  /* 0x5f80000000078823 */ /* 0x000fe200000000ff */
[----:B------:R-:W-:Y:S02]  /*1bf0*/  @!P1 FFMA R10, R3, 1.84467440737095516160e+19, RZ ;  /* 0x5f800000030a9823 */ /* 0x000fe400000000ff */
[----:B------:R-:W-:-:S07]  /*1c00*/  @!P1 IADD3 R9, PT, PT, R9, 0x40, RZ ;  /* 0x0000004009099810 */ /* 0x000fce0007ffe0ff */
.L_x_77:
[----:B------:R-:W-:Y:S02]  /*1c10*/  LEA R3, R6, 0xc0800000, 0x17 ;  /* 0xc080000006037811 */ /* 0x000fe400078eb8ff */
[----:B------:R-:W-:Y:S02]  /*1c20*/  IADD3 R5, PT, PT, R5, -0x7f, RZ ;  /* 0xffffff8105057810 */ /* 0x000fe40007ffe0ff */
[----:B------:R-:W-:Y:S02]  /*1c30*/  IADD3 R3, PT, PT, -R3, R10, RZ ;  /* 0x0000000a03037210 */ /* 0x000fe40007ffe1ff */
[C---:B------:R-:W-:Y:S01]  /*1c40*/  IADD3 R6, PT, PT, R5.reuse, 0x7f, -R6 ;  /* 0x0000007f05067810 */ /* 0x040fe20007ffe806 */
[----:B------:R-:W-:Y:S01]  /*1c50*/  IMAD R0, R5, -0x800000, R7 ;  /* 0xff80000005007824 */ /* 0x000fe200078e0207 */
[----:B------:R-:W0:Y:S01]  /*1c60*/  MUFU.RCP R10, R3 ;  /* 0x00000003000a7308 */ /* 0x000e220000001000 */
[----:B------:R-:W-:Y:S01]  /*1c70*/  FADD.FTZ R11, -R3, -RZ ;  /* 0x800000ff030b7221 */ /* 0x000fe20000010100 */
[----:B------:R-:W-:-:S03]  /*1c80*/  IADD3 R6, PT, PT, R6, R9, RZ ;  /* 0x0000000906067210 */ /* 0x000fc60007ffe0ff */
[----:B0-----:R-:W-:-:S04]  /*1c90*/  FFMA R13, R10, R11, 1 ;  /* 0x3f8000000a0d7423 */ /* 0x001fc8000000000b */
        /* <DEDUP_REMOVED lines=41> */
.L_x_83:
[----:B------:R-:W-:-:S04]  /*1f30*/  LOP3.LUT R0, R0, 0x80000000, RZ, 0xc0, !PT ;  /* 0x8000000000007812 */ /* 0x000fc800078ec0ff */
[----:B------:R-:W-:Y:S01]  /*1f40*/  LOP3.LUT R0, R0, 0x7f800000, RZ, 0xfc, !PT ;  /* 0x7f80000000007812 */ /* 0x000fe200078efcff */
[----:B------:R-:W-:Y:S06]  /*1f50*/  BRA `(.L_x_84) ;  /* 0x0000000000287947 */ /* 0x000fec0003800000 */
.L_x_82:
[----:B------:R-:W-:Y:S01]  /*1f60*/  LEA R0, R6, R0, 0x17 ;  /* 0x0000000006007211 */ /* 0x000fe200078eb8ff */
[----:B------:R-:W-:Y:S06]  /*1f70*/  BRA `(.L_x_84) ;  /* 0x0000000000207947 */ /* 0x000fec0003800000 */
.L_x_81:
[----:B------:R-:W-:-:S04]  /*1f80*/  LOP3.LUT R0, R10, 0x80000000, R7, 0x48, !PT ;  /* 0x800000000a007812 */ /* 0x000fc800078e4807 */
[----:B------:R-:W-:Y:S01]  /*1f90*/  LOP3.LUT R0, R0, 0x7f800000, RZ, 0xfc, !PT ;  /* 0x7f80000000007812 */ /* 0x000fe200078efcff */
[----:B------:R-:W-:Y:S06]  /*1fa0*/  BRA `(.L_x_84) ;  /* 0x0000000000147947 */ /* 0x000fec0003800000 */
.L_x_80:
[----:B------:R-:W-:Y:S01]  /*1fb0*/  LOP3.LUT R0, R10, 0x80000000, R7, 0x48, !PT ;  /* 0x800000000a007812 */ /* 0x000fe200078e4807 */
[----:B------:R-:W-:Y:S06]  /*1fc0*/  BRA `(.L_x_84) ;  /* 0x00000000000c7947 */ /* 0x000fec0003800000 */
.L_x_79:
[----:B------:R-:W0:Y:S01]  /*1fd0*/  MUFU.RSQ R0, -QNAN ;  /* 0xffc0000000007908 */ /* 0x000e220000001400 */
[----:B------:R-:W-:Y:S05]  /*1fe0*/  BRA `(.L_x_84) ;  /* 0x0000000000047947 */ /* 0x000fea0003800000 */
.L_x_78:
[----:B------:R-:W-:-:S07]  /*1ff0*/  FADD.FTZ R0, R0, R3 ;  /* 0x0000000300007221 */ /* 0x000fce0000010000 */
.L_x_84:
[----:B------:R-:W-:-:S04]  /*2000*/  HFMA2 R3, -RZ, RZ, 0, 0 ;  /* 0x00000000ff037431 */ /* 0x000fc800000001ff */
[----:B0-----:R-:W-:Y:S05]  /*2010*/  RET.REL.NODEC R2 `(_Z38compute_categorical_cross_entropy_lossPKfS0_S0_Pffiii) ;  /* 0xffffffdc02f87950 */ /* 0x001fea0003c3ffff */
.L_x_85:
        /* <DEDUP_REMOVED lines=14> */
.L_x_202:


//--------------------- .text._Z33compute_binary_cross_entropy_lossPKfS0_S0_Pffii --------------------------
	.section	.text._Z33compute_binary_cross_entropy_lossPKfS0_S0_Pffii,"ax",@progbits
	.align	128
        .global         _Z33compute_binary_cross_entropy_lossPKfS0_S0_Pffii
        .type           _Z33compute_binary_cross_entropy_lossPKfS0_S0_Pffii,@function
        .size           _Z33compute_binary_cross_entropy_lossPKfS0_S0_Pffii,(.L_x_203 - _Z33compute_binary_cross_entropy_lossPKfS0_S0_Pffii)
        .other          _Z33compute_binary_cross_entropy_lossPKfS0_S0_Pffii,@"STO_CUDA_ENTRY STV_DEFAULT"
_Z33compute_binary_cross_entropy_lossPKfS0_S0_Pffii:
.text._Z33compute_binary_cross_entropy_lossPKfS0_S0_Pffii:
        /* <DEDUP_REMOVED lines=11> */
[----:B------:R-:W0:Y:S08]  /*00b0*/  LDC.64 R10, c[0x0][0x380] ;  /* 0x0000e000ff0a7b82 */ /* 0x000e300000000a00 */
[----:B------:R-:W1:Y:S01]  /*00c0*/  LDC.64 R8, c[0x0][0x388] ;  /* 0x0000e200ff087b82 */ /* 0x000e620000000a00 */
[----:B0-----:R-:W-:-:S06]  /*00d0*/  IMAD.WIDE R10, R5, 0x4, R10 ;  /* 0x00000004050a7825 */ /* 0x001fcc00078e020a */
[----:B------:R-:W2:Y:S01]  /*00e0*/  LDG.E R10, desc[UR10][R10.64] ;  /* 0x0000000a0a0a7981 */ /* 0x000ea2000c1e1900 */
[----:B-1----:R-:W-:-:S05]  /*00f0*/  IMAD.WIDE R8, R5, 0x4, R8 ;  /* 0x0000000405087825 */ /* 0x002fca00078e0208 */
[----:B------:R0:W3:Y:S01]  /*0100*/  LDG.E R4, desc[UR10][R8.64] ;  /* 0x0000000a08047981 */ /* 0x0000e2000c1e1900 */
[----:B--2---:R-:W-:Y:S02]  /*0110*/  FMNMX R5, R10, 0.99999988079071044922, PT ;  /* 0x3f7ffffe0a057809 */ /* 0x004fe40003800000 */
[----:B------:R-:W-:Y:S02]  /*0120*/  MOV R10, 0x3e055027 ;  /* 0x3e055027000a7802 */ /* 0x000fe40000000f00 */
[----:B------:R-:W-:-:S05]  /*0130*/  FMNMX R5, R5, 1.0000000116860974231e-07, !PT ;  /* 0x33d6bf9505057809 */ /* 0x000fca0007800000 */
[----:B------:R-:W-:-:S05]  /*0140*/  FADD R6, -R5, 1 ;  /* 0x3f80000005067421 */ /* 0x000fca0000000100 */
[----:B------:R-:W-:-:S13]  /*0150*/  FSETP.GEU.AND P0, PT, R6, 1.175494350822287508e-38, PT ;  /* 0x008000000600780b */ /* 0x000fda0003f0e000 */
[----:B------:R-:W-:-:S05]  /*0160*/  @!P0 FMUL R6, R6, 8388608 ;  /* 0x4b00000006068820 */ /* 0x000fca0000400000 */
[C---:B------:R-:W-:Y:S02]  /*0170*/  IADD3 R0, PT, PT, R6.reuse, -0x3f2aaaab, RZ ;  /* 0xc0d5555506007810 */ /* 0x040fe40007ffe0ff */
[----:B------:R-:W-:Y:S02]  /*0180*/  ISETP.GT.U32.AND P1, PT, R6, 0x7f7fffff, PT ;  /* 0x7f7fffff0600780c */ /* 0x000fe40003f24070 */
[----:B------:R-:W-:Y:S01]  /*0190*/  LOP3.LUT R13, R0, 0xff800000, RZ, 0xc0, !PT ;  /* 0xff800000000d7812 */ /* 0x000fe200078ec0ff */
[----:B------:R-:W-:-:S03]  /*01a0*/  VIADD R0, R5, 0xc0d55555 ;  /* 0xc0d5555505007836 */ /* 0x000fc60000000000 */
[-C--:B------:R-:W-:Y:S02]  /*01b0*/  IADD3 R7, PT, PT, R6, -R13.reuse, RZ ;  /* 0x8000000d06077210 */ /* 0x080fe40007ffe0ff */
[----:B------:R-:W-:Y:S02]  /*01c0*/  LOP3.LUT R0, R0, 0xff800000, RZ, 0xc0, !PT ;  /* 0xff80000000007812 */ /* 0x000fe400078ec0ff */
[----:B------:R-:W-:Y:S01]  /*01d0*/  I2FP.F32.S32 R12, R13 ;  /* 0x0000000d000c7245 */ /* 0x000fe20000201400 */
[----:B0-----:R-:W-:Y:S01]  /*01e0*/  FADD R8, R7, -1 ;  /* 0xbf80000007087421 */ /* 0x001fe20000000000 */
[-C--:B------:R-:W-:Y:S02]  /*01f0*/  IADD3 R7, PT, PT, R5, -R0.reuse, RZ ;  /* 0x8000000005077210 */ /* 0x080fe40007ffe0ff */
[----:B------:R-:W-:Y:S01]  /*0200*/  I2FP.F32.S32 R0, R0 ;  /* 0x0000000000007245 */ /* 0x000fe20000201400 */
[----:B------:R-:W-:Y:S02]  /*0210*/  FFMA R9, R8, -R10, 0.14084610342979431152 ;  /* 0x3e1039f608097423 */ /* 0x000fe4000000080a */
[----:B------:R-:W-:-:S02]  /*0220*/  FADD R7, R7, -1 ;  /* 0xbf80000007077421 */ /* 0x000fc40000000000 */
[----:B------:R-:W-:Y:S01]  /*0230*/  FFMA R9, R8, R9, -0.12148627638816833496 ;  /* 0xbdf8cdcc08097423 */ /* 0x000fe20000000009 */
[----:B------:R-:W-:Y:S01]  /*0240*/  FFMA R0, R0, 1.1920928955078125e-07, RZ ;  /* 0x3400000000007823 */ /* 0x000fe200000000ff */
[C---:B------:R-:W-:Y:S02]  /*0250*/  FFMA R10, R7.reuse, -R10, 0.14084610342979431152 ;  /* 0x3e1039f6070a7423 */ /* 0x040fe4000000080a */
[C---:B------:R-:W-:Y:S02]  /*0260*/  FFMA R9, R8.reuse, R9, 0.13980610668659210205 ;  /* 0x3e0f295508097423 */ /* 0x040fe40000000009 */
[C---:B------:R-:W-:Y:S02]  /*0270*/  FFMA R10, R7.reuse, R10, -0.12148627638816833496 ;  /* 0xbdf8cdcc070a7423 */ /* 0x040fe4000000000a */
[----:B------:R-:W-:Y:S02]  /*0280*/  FFMA R9, R8, R9, -0.16684235632419586182 ;  /* 0xbe2ad8b908097423 */ /* 0x000fe40000000009 */
[----:B------:R-:W-:-:S02]  /*0290*/  FFMA R10, R7, R10, 0.13980610668659210205 ;  /* 0x3e0f2955070a7423 */ /* 0x000fc4000000000a */
[C---:B------:R-:W-:Y:S02]  /*02a0*/  FFMA R9, R8.reuse, R9, 0.20012299716472625732 ;  /* 0x3e4ced0b08097423 */ /* 0x040fe40000000009 */
[C---:B------:R-:W-:Y:S02]  /*02b0*/  FFMA R10, R7.reuse, R10, -0.16684235632419586182 ;  /* 0xbe2ad8b9070a7423 */ /* 0x040fe4000000000a */
[C---:B------:R-:W-:Y:S02]  /*02c0*/  FFMA R9, R8.reuse, R9, -0.24999669194221496582 ;  /* 0xbe7fff2208097423 */ /* 0x040fe40000000009 */
[C---:B------:R-:W-:Y:S02]  /*02d0*/  FFMA R10, R7.reuse, R10, 0.20012299716472625732 ;  /* 0x3e4ced0b070a7423 */ /* 0x040fe4000000000a */
[C---:B------:R-:W-:Y:S01]  /*02e0*/  FFMA R11, R8.reuse, R9, 0.33333182334899902344 ;  /* 0x3eaaaa78080b7423 */ /* 0x040fe20000000009 */
[----:B------:R-:W-:Y:S01]  /*02f0*/  FSEL R9, RZ, -23, P0 ;  /* 0xc1b80000ff097808 */ /* 0x000fe20000000000 */
[----:B------:R-:W-:Y:S01]  /*0300*/  FFMA R10, R7, R10, -0.24999669194221496582 ;  /* 0xbe7fff22070a7423 */ /* 0x000fe2000000000a */
[----:B------:R-:W-:Y:S01]  /*0310*/  ISETP.GT.U32.AND P0, PT, R5, 0x7f7fffff, PT ;  /* 0x7f7fffff0500780c */ /* 0x000fe20003f04070 */
[----:B------:R-:W-:-:S02]  /*0320*/  FFMA R11, R8, R11, -0.5 ;  /* 0xbf000000080b7423 */ /* 0x000fc4000000000b */
[C---:B------:R-:W-:Y:S01]  /*0330*/  FFMA R10, R7.reuse, R10, 0.33333182334899902344 ;  /* 0x3eaaaa78070a7423 */ /* 0x040fe2000000000a */
[----:B------:R-:W-:Y:S01]  /*0340*/  FFMA R9, R12, 1.1920928955078125e-07, R9 ;  /* 0x340000000c097823 */ /* 0x000fe20000000009 */
[C---:B------:R-:W-:Y:S02]  /*0350*/  FMUL R11, R8.reuse, R11 ;  /* 0x0000000b080b7220 */ /* 0x040fe40000400000 */
[C---:B------:R-:W-:Y:S02]  /*0360*/  FFMA R10, R7.reuse, R10, -0.5 ;  /* 0xbf000000070a7423 */ /* 0x040fe4000000000a */
[----:B------:R-:W-:Y:S01]  /*0370*/  FFMA R8, R8, R11, R8 ;  /* 0x0000000b08087223 */ /* 0x000fe20000000008 */
[----:B------:R-:W-:Y:S01]  /*0380*/  MOV R11, 0x7f800000 ;  /* 0x7f800000000b7802 */ /* 0x000fe20000000f00 */
[----:B------:R-:W-:Y:S02]  /*0390*/  FMUL R10, R7, R10 ;  /* 0x0000000a070a7220 */ /* 0x000fe40000400000 */
[----:B------:R-:W-:-:S02]  /*03a0*/  FFMA R8, R9, 0.69314718246459960938, R8 ;  /* 0x3f31721809087823 */ /* 0x000fc40000000008 */
[C---:B------:R-:W-:Y:S01]  /*03b0*/  @P1 FFMA R8, R6.reuse, R11, +INF ;  /* 0x7f80000006081423 */ /* 0x040fe2000000000b */
[----:B------:R-:W-:Y:S01]  /*03c0*/  FFMA R7, R7, R10, R7 ;  /* 0x0000000a07077223 */ /* 0x000fe20000000007 */
[----:B------:R-:W-:-:S03]  /*03d0*/  FSETP.NEU.AND P1, PT, R6, RZ, PT ;  /* 0x000000ff0600720b */ /* 0x000fc60003f2d000 */
[----:B------:R-:W-:Y:S01]  /*03e0*/  FFMA R7, R0, 0.69314718246459960938, R7 ;  /* 0x3f31721800077823 */ /* 0x000fe20000000007 */
[----:B------:R-:W-:Y:S01]  /*03f0*/  FSEL R9, R8, -INF , P1 ;  /* 0xff80000008097808 */ /* 0x000fe20000800000 */
[----:B---3--:R-:W-:Y:S01]  /*0400*/  FADD R0, -R4, 1 ;  /* 0x3f80000004007421 */ /* 0x008fe20000000100 */
[----:B------:R-:W-:-:S03]  /*0410*/  @P0 FFMA R7, R5, R11, +INF ;  /* 0x7f80000005070423 */ /* 0x000fc6000000000b */
[----:B------:R-:W-:-:S04]  /*0420*/  FMUL R9, R0, R9 ;  /* 0x0000000900097220 */ /* 0x000fc80000400000 */
[----:B------:R-:W-:-:S04]  /*0430*/  FFMA R7, R4, R7, R9 ;  /* 0x0000000704077223 */ /* 0x000fc80000000009 */
[----:B------:R-:W-:-:S07]  /*0440*/  FADD R0, -R7, -RZ ;  /* 0x800000ff07007221 */ /* 0x000fce0000000100 */
.L_x_87:
[----:B------:R-:W-:Y:S05]  /*0450*/  BSYNC.RECONVERGENT B0 ;  /* 0x0000000000007941 */ /* 0x000fea0003800200 */
.L_x_86:
        /* <DEDUP_REMOVED lines=9> */
.L_x_89:
[----:B------:R-:W-:-:S04]  /*04f0*/  SHF.R.U32.HI R6, RZ, 0x1, R3 ;  /* 0x00000001ff067819 */ /* 0x000fc80000011603 */
[----:B------:R-:W-:-:S13]  /*0500*/  ISETP.GE.U32.AND P1, PT, R2, R6, PT ;  /* 0x000000060200720c */ /* 0x000fda0003f26070 */
[----:B0-----:R-:W-:Y:S01]  /*0510*/  @!P1 IMAD R0, R6, 0x4, R5 ;  /* 0x0000000406009824 */ /* 0x001fe200078e0205 */
[----:B------:R-:W-:Y:S05]  /*0520*/  @!P1 LDS R7, [R5] ;  /* 0x0000000005079984 */ /* 0x000fea0000000800 */
[----:B------:R-:W0:Y:S02]  /*0530*/  @!P1 LDS R0, [R0] ;  /* 0x0000000000009984 */ /* 0x000e240000000800 */
[----:B0-----:R-:W-:-:S05]  /*0540*/  @!P1 FADD R4, R0, R7 ;  /* 0x0000000700049221 */ /* 0x001fca0000000000 */
[----:B------:R1:W-:Y:S01]  /*0550*/  @!P1 STS [R5], R4 ;  /* 0x0000000405009388 */ /* 0x0003e20000000800 */
[----:B------:R-:W-:Y:S01]  /*0560*/  BAR.SYNC.DEFER_BLOCKING 0x0 ;  /* 0x0000000000007b1d */ /* 0x000fe20000010000 */
[----:B------:R-:W-:Y:S02]  /*0570*/  ISETP.GT.U32.AND P1, PT, R3, 0x3, PT ;  /* 0x000000030300780c */ /* 0x000fe40003f24070 */
[----:B------:R-:W-:-:S11]  /*0580*/  MOV R3, R6 ;  /* 0x0000000600037202 */ /* 0x000fd60000000f00 */
[----:B-1----:R-:W-:Y:S05]  /*0590*/  @P1 BRA `(.L_x_89) ;  /* 0xfffffffc00d41947 */ /* 0x002fea000383ffff */
.L_x_88:
[----:B------:R-:W-:Y:S04]  /*05a0*/  BSSY.RECONVERGENT B0, `(.L_x_90) ;  /* 0x0000085000007945 */ /* 0x000fe80003800200 */
[----:B------:R-:W-:Y:S05]  /*05b0*/  @P0 BRA `(.L_x_91) ;  /* 0x00000008000c0947 */ /* 0x000fea0003800000 */
[----:B------:R-:W1:Y:S01]  /*05c0*/  LDCU UR6, c[0x0][0x3a8] ;  /* 0x00007500ff0677ac */ /* 0x000e620008000800 */
[----:B------:R-:W-:Y:S01]  /*05d0*/  HFMA2 R4, -RZ, RZ, 0, 0 ;  /* 0x00000000ff047431 */ /* 0x000fe200000001ff */
[----:B-1----:R-:W-:-:S09]  /*05e0*/  UISETP.GE.AND UP0, UPT, UR6, 0x1, UPT ;  /* 0x000000010600788c */ /* 0x002fd2000bf06270 */
[----:B------:R-:W-:Y:S05]  /*05f0*/  BRA.U !UP0, `(.L_x_92) ;  /* 0x00000005089c7547 */ /* 0x000fea000b800000 */
[----:B------:R-:W-:Y:S01]  /*0600*/  UISETP.GE.U32.AND UP1, UPT, UR6, 0x10, UPT ;  /* 0x000000100600788c */ /* 0x000fe2000bf26070 */
[----:B------:R-:W-:Y:S01]  /*0610*/  MOV R4, RZ ;  /* 0x000000ff00047202 */ /* 0x000fe20000000f00 */
[----:B------:R-:W-:Y:S01]  /*0620*/  ULOP3.LUT UR7, UR6, 0xf, URZ, 0xc0, !UPT ;  /* 0x0000000f06077892 */ /* 0x000fe2000f8ec0ff */
[----:B0-----:R-:W-:-:S03]  /*0630*/  IMAD.MOV.U32 R0, RZ, RZ, RZ ;  /* 0x000000ffff007224 */ /* 0x001fc600078e00ff */
[----:B------:R-:W-:-:S03]  /*0640*/  UISETP.NE.AND UP0, UPT, UR7, URZ, UPT ;  /* 0x000000ff0700728c */ /* 0x000fc6000bf05270 */
[----:B------:R-:W-:Y:S08]  /*0650*/  BRA.U !UP1, `(.L_x_93) ;  /* 0x0000000109b87547 */ /* 0x000ff0000b800000 */
[----:B------:R-:W0:Y:S01]  /*0660*/  LDCU.64 UR4, c[0x0][0x390] ;  /* 0x00007200ff0477ac */ /* 0x000e220008000a00 */
[----:B------:R-:W-:Y:S01]  /*0670*/  MOV R4, RZ ;  /* 0x000000ff00047202 */ /* 0x000fe20000000f00 */
[----:B------:R-:W-:-:S04]  /*0680*/  ULOP3.LUT UR8, UR6, 0x7ffffff0, URZ, 0xc0, !UPT ;  /* 0x7ffffff006087892 */ /* 0x000fc8000f8ec0ff */
[----:B------:R-:W-:Y:S02]  /*0690*/  UIADD3 UR9, UPT, UPT, -UR8, URZ, URZ ;  /* 0x000000ff08097290 */ /* 0x000fe4000fffe1ff */
[----:B------:R-:W-:Y:S01]  /*06a0*/  MOV R0, UR8 ;  /* 0x0000000800007c02 */ /* 0x000fe20008000f00 */
[----:B0-----:R-:W-:-:S04]  /*06b0*/  UIADD3 UR4, UP1, UPT, UR4, 0x20, URZ ;  /* 0x0000002004047890 */ /* 0x001fc8000ff3e0ff */
[----:B------:R-:W-:Y:S02]  /*06c0*/  UIADD3.X UR5, UPT, UPT, URZ, UR5, URZ, UP1, !UPT ;  /* 0x00000005ff057290 */ /* 0x000fe40008ffe4ff */
[----:B------:R-:W-:-:S04]  /*06d0*/  MOV R6, UR4 ;  /* 0x0000000400067c02 */ /* 0x000fc80008000f00 */
[----:B------:R-:W-:-:S07]  /*06e0*/  IMAD.U32 R7, RZ, RZ, UR5 ;  /* 0x00000005ff077e24 */ /* 0x000fce000f8e00ff */
.L_x_94:
        /* <DEDUP_REMOVED lines=16> */
[----:B------:R-:W-:-:S04]  /*07f0*/  UIADD3 UR9, UPT, UPT, UR9, 0x10, URZ ;  /* 0x0000001009097890 */ /* 0x000fc8000fffe0ff */
[----:B------:R-:W-:Y:S01]  /*0800*/  UISETP.NE.AND UP1, UPT, UR9, URZ, UPT ;  /* 0x000000ff0900728c */ /* 0x000fe2000bf25270 */
        /* <DEDUP_REMOVED lines=18> */
[----:B------:R-:W-:Y:S06]  /*0930*/  BRA.U UP1, `(.L_x_94) ;  /* 0xfffffffd016c7547 */ /* 0x000fec000b83ffff */
.L_x_93:
[----:B------:R-:W-:Y:S05]  /*0940*/  BRA.U !UP0, `(.L_x_92) ;  /* 0x0000000108c87547 */ /* 0x000fea000b800000 */
[----:B------:R-:W-:Y:S02]  /*0950*/  UISETP.GE.U32.AND UP0, UPT, UR7, 0x8, UPT ;  /* 0x000000080700788c */ /* 0x000fe4000bf06070 */
[----:B------:R-:W-:-:S04]  /*0960*/  ULOP3.LUT UR5, UR6, 0x7, URZ, 0xc0, !UPT ;  /* 0x0000000706057892 */ /* 0x000fc8000f8ec0ff */
[----:B------:R-:W-:-:S03]  /*0970*/  UISETP.NE.AND UP1, UPT, UR5, URZ, UPT ;  /* 0x000000ff0500728c */ /* 0x000fc6000bf25270 */
[----:B------:R-:W-:Y:S08]  /*0980*/  BRA.U !UP0, `(.L_x_95) ;  /* 0x00000001084c7547 */ /* 0x000ff0000b800000 */
[----:B------:R-:W0:Y:S02]  /*0990*/  LDC.64 R6, c[0x0][0x390] ;  /* 0x0000e400ff067b82 */ /* 0x000e240000000a00 */
[----:B0-----:R-:W-:-:S05]  /*09a0*/  IMAD.WIDE.U32 R6, R0, 0x4, R6 ;  /* 0x0000000400067825 */ /* 0x001fca00078e0006 */
[----:B------:R-:W2:Y:S04]  /*09b0*/  LDG.E R3, desc[UR10][R6.64] ;  /* 0x0000000a06037981 */ /* 0x000ea8000c1e1900 */
        /* <DEDUP_REMOVED lines=16> */
.L_x_95:
        /* <DEDUP_REMOVED lines=16> */
.L_x_96:
[----:B------:R-:W-:Y:S05]  /*0bc0*/  BRA.U !UP1, `(.L_x_92) ;  /* 0x0000000109287547 */ /* 0x000fea000b800000 */
[----:B------:R-:W0:Y:S01]  /*0bd0*/  LDC.64 R6, c[0x0][0x390] ;  /* 0x0000e400ff067b82 */ /* 0x000e220000000a00 */
[----:B------:R-:W-:Y:S01]  /*0be0*/  UIADD3 UR4, UPT, UPT, -UR4, URZ, URZ ;  /* 0x000000ff04047290 */ /* 0x000fe2000fffe1ff */
[----:B0-----:R-:W-:-:S11]  /*0bf0*/  IMAD.WIDE.U32 R6, R0, 0x4, R6 ;  /* 0x0000000400067825 */ /* 0x001fd600078e0006 */
.L_x_97:
[----:B------:R0:W2:Y:S01]  /*0c00*/  LDG.E R3, desc[UR10][R6.64] ;  /* 0x0000000a06037981 */ /* 0x0000a2000c1e1900 */
[----:B------:R-:W-:-:S04]  /*0c10*/  UIADD3 UR4, UPT, UPT, UR4, 0x1, URZ ;  /* 0x0000000104047890 */ /* 0x000fc8000fffe0ff */
[----:B------:R-:W-:Y:S01]  /*0c20*/  UISETP.NE.AND UP0, UPT, UR4, URZ, UPT ;  /* 0x000000ff0400728c */ /* 0x000fe2000bf05270 */
[----:B0-----:R-:W-:-:S05]  /*0c30*/  IADD3 R6, P0, PT, R6, 0x4, RZ ;  /* 0x0000000406067810 */ /* 0x001fca0007f1e0ff */
[----:B------:R-:W-:Y:S02]  /*0c40*/  IMAD.X R7, RZ, RZ, R7, P0 ;  /* 0x000000ffff077224 */ /* 0x000fe400000e0607 */
[----:B--2---:R-:W-:Y:S01]  /*0c50*/  FFMA R4, R3, R3, R4 ;  /* 0x0000000303047223 */ /* 0x004fe20000000004 */
[----:B------:R-:W-:Y:S06]  /*0c60*/  BRA.U UP0, `(.L_x_97) ;  /* 0xfffffffd00e47547 */ /* 0x000fec000b83ffff */
.L_x_92:
[----:B------:R-:W1:Y:S01]  /*0c70*/  S2UR UR5, SR_CgaCtaId ;  /* 0x00000000000579c3 */ /* 0x000e620000008800 */
[----:B------:R-:W-:Y:S02]  /*0c80*/  UMOV UR4, 0x400 ;  /* 0x0000040000047882 */ /* 0x000fe40000000000 */
[----:B-1----:R-:W-:Y:S01]  /*0c90*/  ULEA UR4, UR5, UR4, 0x18 ;  /* 0x0000000405047291 */ /* 0x002fe2000f8ec0ff */
[----:B------:R-:W1:Y:S08]  /*0ca0*/  LDCU UR5, c[0x0][0x3a4] ;  /* 0x00007480ff0577ac */ /* 0x000e700008000800 */
[----:B0-----:R-:W0:Y:S01]  /*0cb0*/  LDS R0, [UR4] ;  /* 0x00000004ff007984 */ /* 0x001e220008000800 */
[----:B-1----:R-:W-:-:S04]  /*0cc0*/  I2FP.F32.S32 R3, UR5 ;  /* 0x0000000500037c45 */ /* 0x002fc80008201400 */
[----:B------:R-:W1:Y:S02]  /*0cd0*/  MUFU.RCP R6, R3 ;  /* 0x0000000300067308 */ /* 0x000e640000001000 */
[----:B-1----:R-:W-:-:S04]  /*0ce0*/  FFMA R5, -R3, R6, 1 ;  /* 0x3f80000003057423 */ /* 0x002fc80000000106 */
[----:B------:R-:W-:Y:S02]  /*0cf0*/  FFMA R5, R6, R5, R6 ;  /* 0x0000000506057223 */ /* 0x000fe40000000006 */
[----:B0-----:R-:W0:Y:S02]  /*0d00*/  FCHK P0, R0, R3 ;  /* 0x0000000300007302 */ /* 0x001e240000000000 */
[----:B------:R-:W-:-:S04]  /*0d10*/  FFMA R6, R0, R5, RZ ;  /* 0x0000000500067223 */ /* 0x000fc800000000ff */
[----:B------:R-:W-:-:S04]  /*0d20*/  FFMA R7, -R3, R6, R0 ;  /* 0x0000000603077223 */ /* 0x000fc80000000100 */
[----:B------:R-:W-:Y:S01]  /*0d30*/  FFMA R5, R5, R7, R6 ;  /* 0x0000000705057223 */ /* 0x000fe20000000006 */
[----:B0-----:R-:W-:Y:S06]  /*0d40*/  @!P0 BRA `(.L_x_98) ;  /* 0x00000000000c8947 */ /* 0x001fec0003800000 */
[----:B------:R-:W-:-:S07]  /*0d50*/  MOV R6, 0xd70 ;  /* 0x00000d7000067802 */ /* 0x000fce0000000f00 */
[----:B------:R-:W-:Y:S05]  /*0d60*/  CALL.REL.NOINC `($__internal_3_$__cuda_sm3x_div_rn_noftz_f32_slowpath) ;  /* 0x0000000000487944 */ /* 0x000fea0003c00000 */
[----:B------:R-:W-:-:S07]  /*0d70*/  MOV R5, R0 ;  /* 0x0000000000057202 */ /* 0x000fce0000000f00 */
.L_x_98:
[----:B------:R-:W0:Y:S01]  /*0d80*/  S2UR UR5, SR_CgaCtaId ;  /* 0x00000000000579c3 */ /* 0x000e220000008800 */
[----:B------:R-:W-:-:S07]  /*0d90*/  UMOV UR4, 0x400 ;  /* 0x0000040000047882 */ /* 0x000fce0000000000 */
[----:B------:R-:W1:Y:S01]  /*0da0*/  LDC R0, c[0x0][0x3a0] ;  /* 0x0000e800ff007b82 */ /* 0x000e620000000800 */
[----:B0-----:R-:W-:Y:S01]  /*0db0*/  ULEA UR4, UR5, UR4, 0x18 ;  /* 0x0000000405047291 */ /* 0x001fe2000f8ec0ff */
[----:B-1----:R-:W-:-:S04]  /*0dc0*/  FMUL R0, R0, 0.5 ;  /* 0x3f00000000007820 */ /* 0x002fc80000400000 */
[----:B------:R-:W-:-:S05]  /*0dd0*/  FFMA R0, R0, R4, R5 ;  /* 0x0000000400007223 */ /* 0x000fca0000000005 */
[----:B------:R1:W-:Y:S02]  /*0de0*/  STS [UR4], R0 ;  /* 0x00000000ff007988 */ /* 0x0003e40008000804 */
.L_x_91:
[----:B------:R-:W-:Y:S05]  /*0df0*/  BSYNC.RECONVERGENT B0 ;  /* 0x0000000000007941 */ /* 0x000fea0003800200 */
.L_x_90:
[----:B------:R-:W-:-:S13]  /*0e00*/  ISETP.NE.AND P0, PT, R2, RZ, PT ;  /* 0x000000ff0200720c */ /* 0x000fda0003f05270 */
[----:B------:R-:W-:Y:S05]  /*0e10*/  @P0 EXIT ;  /* 0x000000000000094d */ /* 0x000fea0003800000 */
[----:B------:R-:W2:Y:S01]  /*0e20*/  S2UR UR5, SR_CgaCtaId ;  /* 0x00000000000579c3 */ /* 0x000ea20000008800 */
[----:B------:R-:W-:-:S07]  /*0e30*/  UMOV UR4, 0x400 ;  /* 0x0000040000047882 */ /* 0x000fce0000000000 */
[----:B------:R-:W3:Y:S01]  /*0e40*/  LDC.64 R2, c[0x0][0x398] ;  /* 0x0000e600ff027b82 */ /* 0x000ee20000000a00 */
[----:B--2---:R-:W-:-:S09]  /*0e50*/  ULEA UR4, UR5, UR4, 0x18 ;  /* 0x0000000405047291 */ /* 0x004fd2000f8ec0ff */
[----:B0-----:R-:W3:Y:S04]  /*0e60*/  LDS R5, [UR4] ;  /* 0x00000004ff057984 */ /* 0x001ee80008000800 */
[----:B---3--:R-:W-:Y:S01]  /*0e70*/  REDG.E.ADD.F32.FTZ.RN.STRONG.GPU desc[UR10][R2.64], R5 ;  /* 0x00000005020079a6 */ /* 0x008fe2000c12f30a */
[----:B------:R-:W-:Y:S05]  /*0e80*/  EXIT ;  /* 0x000000000000794d */ /* 0x000fea0003800000 */
        .weak           $__internal_3_$__cuda_sm3x_div_rn_noftz_f32_slowpath
        .type           $__internal_3_$__cuda_sm3x_div_rn_noftz_f32_slowpath,@function
        .size           $__internal_3_$__cuda_sm3x_div_rn_noftz_f32_slowpath,(.L_x_203 - $__internal_3_$__cuda_sm3x_div_rn_noftz_f32_slowpath)
$__internal_3_$__cuda_sm3x_div_rn_noftz_f32_slowpath:
[----:B------:R-:W-:Y:S01]  /*0e90*/  SHF.R.U32.HI R7, RZ, 0x17, R3 ;  /* 0x00000017ff077819 */ /* 0x000fe20000011603 */
[--C-:B------:R-:W-:Y:S01]  /*0ea0*/  IMAD.MOV.U32 R8, RZ, RZ, R0.reuse ;  /* 0x000000ffff087224 */ /* 0x100fe200078e0000 */
[----:B------:R-:W-:Y:S02]  /*0eb0*/  SHF.R.U32.HI R5, RZ, 0x17, R0 ;  /* 0x00000017ff057819 */ /* 0x000fe40000011600 */
[----:B------:R-:W-:Y:S02]  /*0ec0*/  LOP3.LUT R7, R7, 0xff, RZ, 0xc0, !PT ;  /* 0x000000ff07077812 */ /* 0x000fe400078ec0ff */
[----:B------:R-:W-:Y:S02]  /*0ed0*/  LOP3.LUT R5, R5, 0xff, RZ, 0xc0, !PT ;  /* 0x000000ff05057812 */ /* 0x000fe400078ec0ff */
[----:B------:R-:W-:Y:S02]  /*0ee0*/  IADD3 R12, PT, PT, R7, -0x1, RZ ;  /* 0xffffffff070c7810 */ /* 0x000fe40007ffe0ff */
[----:B------:R-:W-:-:S02]  /*0ef0*/  IADD3 R11, PT, PT, R5, -0x1, RZ ;  /* 0xffffffff050b7810 */ /* 0x000fc40007ffe0ff */
[----:B------:R-:W-:Y:S02]  /*0f00*/  ISETP.GT.U32.AND P0, PT, R12, 0xfd, PT ;  /* 0x000000fd0c00780c */ /* 0x000fe40003f04070 */
[----:B------:R-:W-:Y:S02]  /*0f10*/  MOV R9, R3 ;  /* 0x0000000300097202 */ /* 0x000fe40000000f00 */
        /* <DEDUP_REMOVED lines=26> */
.L_x_99:
[----:B------:R-:W-:Y:S02]  /*10c0*/  LEA R0, R7, 0xc0800000, 0x17 ;  /* 0xc080000007007811 */ /* 0x000fe400078eb8ff */
[----:B------:R-:W-:Y:S02]  /*10d0*/  IADD3 R5, PT, PT, R5, -0x7f, RZ ;  /* 0xffffff8105057810 */ /* 0x000fe40007ffe0ff */
[----:B------:R-:W-:-:S03]  /*10e0*/  IADD3 R9, PT, PT, -R0, R9, RZ ;  /* 0x0000000900097210 */ /* 0x000fc60007ffe1ff */
[----:B------:R-:W-:Y:S01]  /*10f0*/  IMAD R0, R5, -0x800000, R8 ;  /* 0xff80000005007824 */ /* 0x000fe200078e0208 */
[----:B------:R-:W0:Y:S01]  /*1100*/  MUFU.RCP R3, R9 ;  /* 0x0000000900037308 */ /* 0x000e220000001000 */
[----:B------:R-:W-:Y:S01]  /*1110*/  FADD.FTZ R11, -R9, -RZ ;  /* 0x800000ff090b7221 */ /* 0x000fe20000010100 */
[----:B------:R-:W-:-:S05]  /*1120*/  IADD3 R5, PT, PT, R5, 0x7f, -R7 ;  /* 0x0000007f05057810 */ /* 0x000fca0007ffe807 */
[----:B------:R-:W-:Y:S02]  /*1130*/  IMAD.IADD R5, R5, 0x1, R10 ;  /* 0x0000000105057824 */ /* 0x000fe400078e020a */
        /* <DEDUP_REMOVED lines=21> */
[C---:B------:R-:W-:Y:S02]  /*1290*/  IADD3 R10, PT, PT, R7.reuse, 0x20, RZ ;  /* 0x00000020070a7810 */ /* 0x040fe40007ffe0ff */
[----:B------:R-:W-:Y:S02]  /*12a0*/  ISETP.NE.AND P2, PT, R7, RZ, PT ;  /* 0x000000ff0700720c */ /* 0x000fe40003f45270 */
[----:B------:R-:W-:Y:S01]  /*12b0*/  LOP3.LUT R5, R3, 0x7fffff, RZ, 0xc0, !PT ;  /* 0x007fffff03057812 */ /* 0x000fe200078ec0ff */
[CCC-:B------:R-:W-:Y:S01]  /*12c0*/  FFMA.RP R3, R12.reuse, R8.reuse, R13.reuse ;  /* 0x000000080c037223 */ /* 0x1c0fe2000000800d */
[----:B------:R-:W-:Y:S01]  /*12d0*/  FFMA.RM R8, R12, R8, R13 ;  /* 0x000000080c087223 */ /* 0x000fe2000000400d */
[----:B------:R-:W-:Y:S01]  /*12e0*/  ISETP.NE.AND P1, PT, R7, RZ, PT ;  /* 0x000000ff0700720c */ /* 0x000fe20003f25270 */
[----:B------:R-:W-:Y:S01]  /*12f0*/  IMAD.MOV R7, RZ, RZ, -R7 ;  /* 0x000000ffff077224 */ /* 0x000fe200078e0a07 */
[----:B------:R-:W-:-:S02]  /*1300*/  LOP3.LUT R5, R5, 0x800000, RZ, 0xfc, !PT ;  /* 0x0080000005057812 */ /* 0x000fc400078efcff */
[----:B------:R-:W-:Y:S02]  /*1310*/  FSETP.NEU.FTZ.AND P0, PT, R3, R8, PT ;  /* 0x000000080300720b */ /* 0x000fe40003f1d000 */
[----:B------:R-:W-:Y:S02]  /*1320*/  SHF.L.U32 R10, R5, R10, RZ ;  /* 0x0000000a050a7219 */ /* 0x000fe400000006ff */
        /* <DEDUP_REMOVED lines=11> */
.L_x_105:
[----:B------:R-:W-:-:S04]  /*13e0*/  LOP3.LUT R0, R0, 0x80000000, RZ, 0xc0, !PT ;  /* 0x8000000000007812 */ /* 0x000fc800078ec0ff */
[----:B------:R-:W-:Y:S01]  /*13f0*/  LOP3.LUT R0, R0, 0x7f800000, RZ, 0xfc, !PT ;  /* 0x7f80000000007812 */ /* 0x000fe200078efcff */
[----:B------:R-:W-:Y:S06]  /*1400*/  BRA `(.L_x_106) ;  /* 0x0000000000287947 */ /* 0x000fec0003800000 */
.L_x_104:
[----:B------:R-:W-:Y:S01]  /*1410*/  LEA R0, R5, R0, 0x17 ;  /* 0x0000000005007211 */ /* 0x000fe200078eb8ff */
[----:B------:R-:W-:Y:S06]  /*1420*/  BRA `(.L_x_106) ;  /* 0x0000000000207947 */ /* 0x000fec0003800000 */
.L_x_103:
[----:B------:R-:W-:-:S04]  /*1430*/  LOP3.LUT R0, R9, 0x80000000, R8, 0x48, !PT ;  /* 0x8000000009007812 */ /* 0x000fc800078e4808 */
[----:B------:R-:W-:Y:S01]  /*1440*/  LOP3.LUT R0, R0, 0x7f800000, RZ, 0xfc, !PT ;  /* 0x7f80000000007812 */ /* 0x000fe200078efcff */
[----:B------:R-:W-:Y:S06]  /*1450*/  BRA `(.L_x_106) ;  /* 0x0000000000147947 */ /* 0x000fec0003800000 */
.L_x_102:
[----:B------:R-:W-:Y:S01]  /*1460*/  LOP3.LUT R0, R9, 0x80000000, R8, 0x48, !PT ;  /* 0x8000000009007812 */ /* 0x000fe200078e4808 */
[----:B------:R-:W-:Y:S06]  /*1470*/  BRA `(.L_x_106) ;  /* 0x00000000000c7947 */ /* 0x000fec0003800000 */
.L_x_101:
[----:B------:R-:W0:Y:S01]  /*1480*/  MUFU.RSQ R0, -QNAN ;  /* 0xffc0000000007908 */ /* 0x000e220000001400 */
[----:B------:R-:W-:Y:S05]  /*1490*/  BRA `(.L_x_106) ;  /* 0x0000000000047947 */ /* 0x000fea0003800000 */
.L_x_100:
[----:B------:R-:W-:-:S07]  /*14a0*/  FADD.FTZ R0, R0, R3 ;  /* 0x0000000300007221 */ /* 0x000fce0000010000 */
.L_x_106:
[----:B------:R-:W-:-:S04]  /*14b0*/  HFMA2 R7, -RZ, RZ, 0, 0 ;  /* 0x00000000ff077431 */ /* 0x000fc800000001ff */
[----:B0-----:R-:W-:Y:S05]  /*14c0*/  RET.REL.NODEC R6 `(_Z33compute_binary_cross_entropy_lossPKfS0_S0_Pffii) ;  /* 0xffffffe806cc7950 */ /* 0x001fea0003c3ffff */
.L_x_107:
        /* <DEDUP_REMOVED lines=11> */
.L_x_203:


//--------------------- .text._Z27compute_softmax_predictionsPKfS0_S0_Pfiii --------------------------
	.section	.text._Z27compute_softmax_predictionsPKfS0_S0_Pfiii,"ax",@progbits
	.align	128
        .global         _Z27compute_softmax_predictionsPKfS0_S0_Pfiii
        .type           _Z27compute_softmax_predictionsPKfS0_S0_Pfiii,@function
        .size           _Z27compute_softmax_predictionsPKfS0_S0_Pfiii,(.L_x_204 - _Z27compute_softmax_predictionsPKfS0_S0_Pfiii)
        .other          _Z27compute_softmax_predictionsPKfS0_S0_Pfiii,@"STO_CUDA_ENTRY STV_DEFAULT"
_Z27compute_softmax_predictionsPKfS0_S0_Pfiii:
.text._Z27compute_softmax_predictionsPKfS0_S0_Pfiii:
[----:B------:R-:W-:Y:S01]  /*0000*/  LDC R1, c[0x0][0x37c] ;  /* 0x0000df00ff017b82 */ /* 0x000fe20000000800 */
[----:B------:R-:W0:Y:S07]  /*0010*/  S2R R3, SR_TID.X ;  /* 0x0000000000037919 */ /* 0x000e2e0000002100 */
[----:B------:R-:W0:Y:S01]  /*0020*/  S2UR UR4, SR_CTAID.X ;  /* 0x00000000000479c3 */ /* 0x000e220000002500 */
[----:B------:R-:W1:Y:S07]  /*0030*/  LDCU UR5, c[0x0][0x3a0] ;  /* 0x00007400ff0577ac */ /* 0x000e6e0008000800 */
[----:B------:R-:W0:Y:S02]  /*0040*/  LDC R0, c[0x0][0x360] ;  /* 0x0000d800ff007b82 */ /* 0x000e240000000800 */
[----:B0-----:R-:W-:-:S05]  /*0050*/  IMAD R0, R0, UR4, R3 ;  /* 0x0000000400007c24 */ /* 0x001fca000f8e0203 */
[----:B-1----:R-:W-:-:S13]  /*0060*/  ISETP.GE.AND P0, PT, R0, UR5, PT ;  /* 0x0000000500007c0c */ /* 0x002fda000bf06270 */
[----:B------:R-:W-:Y:S05]  /*0070*/  @P0 EXIT ;  /* 0x000000000000094d */ /* 0x000fea0003800000 */
[----:B------:R-:W0:Y:S01]  /*0080*/  S2UR UR5, SR_CgaCtaId ;  /* 0x00000000000579c3 */ /* 0x000e220000008800 */
[----:B------:R-:W1:Y:S01]  /*0090*/  LDCU UR6, c[0x0][0x3a8] ;  /* 0x00007500ff0677ac */ /* 0x000e620008000800 */
[----:B------:R-:W-:Y:S01]  /*00a0*/  MOV R14, 0xff7fffff ;  /* 0xff7fffff000e7802 */ /* 0x000fe20000000f00 */
[----:B------:R-:W-:Y:S01]  /*00b0*/  UMOV UR4, 0x400 ;  /* 0x0000040000047882 */ /* 0x000fe20000000000 */
[----:B------:R-:W2:Y:S01]  /*00c0*/  LDCU.64 UR8, c[0x0][0x358] ;  /* 0x00006b00ff0877ac */ /* 0x000ea20008000a00 */
[----:B-1----:R-:W-:Y:S02]  /*00d0*/  UISETP.GE.AND UP0, UPT, UR6, 0x1, UPT ;  /* 0x000000010600788c */ /* 0x002fe4000bf06270 */
[----:B------:R-:W-:Y:S01]  /*00e0*/  IMAD R3, R3, UR6, RZ ;  /* 0x0000000603037c24 */ /* 0x000fe2000f8e02ff */
[----:B0-----:R-:W-:-:S06]  /*00f0*/  ULEA UR4, UR5, UR4, 0x18 ;  /* 0x0000000405047291 */ /* 0x001fcc000f8ec0ff */
[----:B------:R-:W-:Y:S01]  /*0100*/  LEA R2, R3, UR4, 0x2 ;  /* 0x0000000403027c11 */ /* 0x000fe2000f8e10ff */
[----:B--2---:R-:W-:Y:S06]  /*0110*/  BRA.U !UP0, `(.L_x_108) ;  /* 0x0000001108647547 */ /* 0x004fec000b800000 */
[----:B------:R-:W0:Y:S02]  /*0120*/  LDC R5, c[0x0][0x3a4] ;  /* 0x0000e900ff057b82 */ /* 0x000e240000000800 */
[----:B0-----:R-:W-:-:S13]  /*0130*/  ISETP.GE.AND P0, PT, R5, 0x1, PT ;  /* 0x000000010500780c */ /* 0x001fda0003f06270 */
[----:B------:R-:W-:Y:S05]  /*0140*/  @!P0 BRA `(.L_x_109) ;  /* 0x0000000800808947 */ /* 0x000fea0003800000 */
[----:B------:R-:W-:Y:S01]  /*0150*/  IMAD R15, R0, R5, RZ ;  /* 0x00000005000f7224 */ /* 0x000fe200078e02ff */
[C---:B------:R-:W-:Y:S01]  /*0160*/  LOP3.LUT R19, R5.reuse, 0x7, RZ, 0xc0, !PT ;  /* 0x0000000705137812 */ /* 0x040fe200078ec0ff */
[----:B------:R-:W-:Y:S01]  /*0170*/  USHF.L.U32 UR5, UR6, 0x3, URZ ;  /* 0x0000000306057899 */ /* 0x000fe200080006ff */
[C---:B------:R-:W-:Y:S01]  /*0180*/  LOP3.LUT R20, R5.reuse, 0x3, RZ, 0xc0, !PT ;  /* 0x0000000305147812 */ /* 0x040fe200078ec0ff */
[----:B------:R-:W-:Y:S01]  /*0190*/  UMOV UR4, URZ ;  /* 0x000000ff00047c82 */ /* 0x000fe20008000000 */
[----:B------:R-:W-:Y:S02]  /*01a0*/  LOP3.LUT R16, R5, 0x7ffffff8, RZ, 0xc0, !PT ;  /* 0x7ffffff805107812 */ /* 0x000fe400078ec0ff */
[----:B------:R-:W-:-:S07]  /*01b0*/  MOV R14, 0xff7fffff ;  /* 0xff7fffff000e7802 */ /* 0x000fce0000000f00 */
.L_x_114:
[----:B------:R-:W0:Y:S01]  /*01c0*/  LDCU.64 UR6, c[0x0][0x390] ;  /* 0x00007200ff0677ac */ /* 0x000e220008000a00 */
[----:B------:R-:W1:Y:S01]  /*01d0*/  LDC R21, c[0x0][0x3a4] ;  /* 0x0000e900ff157b82 */ /* 0x000e620000000800 */
[----:B0-----:R-:W-:-:S06]  /*01e0*/  UIMAD.WIDE.U32 UR6, UR4, 0x4, UR6 ;  /* 0x00000004040678a5 */ /* 0x001fcc000f8e0006 */
[----:B------:R-:W-:Y:S01]  /*01f0*/  MOV R4, UR6 ;  /* 0x0000000600047c02 */ /* 0x000fe20008000f00 */
[----:B------:R-:W-:-:S05]  /*0200*/  IMAD.U32 R5, RZ, RZ, UR7 ;  /* 0x00000007ff057e24 */ /* 0x000fca000f8e00ff */
[----:B------:R0:W5:Y:S01]  /*0210*/  LDG.E R17, desc[UR8][R4.64] ;  /* 0x0000000804117981 */ /* 0x000162000c1e1900 */
[----:B-1----:R-:W-:Y:S01]  /*0220*/  ISETP.GE.U32.AND P0, PT, R21, 0x8, PT ;  /* 0x000000081500780c */ /* 0x002fe20003f06070 */
[----:B------:R-:W-:-:S12]  /*0230*/  HFMA2 R18, -RZ, RZ, 0, 0 ;  /* 0x00000000ff127431 */ /* 0x000fd800000001ff */
[----:B0-----:R-:W-:Y:S05]  /*0240*/  @!P0 BRA `(.L_x_110) ;  /* 0x0000000400288947 */ /* 0x001fea0003800000 */
[----:B------:R-:W0:Y:S01]  /*0250*/  LDCU UR6, c[0x0][0x3a8] ;  /* 0x00007500ff0677ac */ /* 0x000e220008000800 */
[----:B------:R-:W-:Y:S02]  /*0260*/  IADD3 R22, PT, PT, -R16, RZ, RZ ;  /* 0x000000ff10167210 */ /* 0x000fe40007ffe1ff */
[----:B------:R-:W-:Y:S01]  /*0270*/  MOV R18, R15 ;  /* 0x0000000f00127202 */ /* 0x000fe20000000f00 */
[----:B------:R-:W1:Y:S01]  /*0280*/  LDCU.64 UR22, c[0x0][0x388] ;  /* 0x00007100ff1677ac */ /* 0x000e620008000a00 */
[----:B0-----:R-:W-:Y:S02]  /*0290*/  UIADD3 UR7, UPT, UPT, UR4, UR6, URZ ;  /* 0x0000000604077290 */ /* 0x001fe4000fffe0ff */
[----:B------:R-:W-:Y:S02]  /*02a0*/  ULEA UR10, UR6, UR4, 0x1 ;  /* 0x00000004060a7291 */ /* 0x000fe4000f8e08ff */
[----:B------:R-:W-:Y:S02]  /*02b0*/  UIMAD UR11, UR6, 0x3, UR4 ;  /* 0x00000003060b78a4 */ /* 0x000fe4000f8e0204 */
[----:B------:R-:W-:-:S02]  /*02c0*/  ULEA UR12, UR6, UR4, 0x2 ;  /* 0x00000004060c7291 */ /* 0x000fc4000f8e10ff */
[----:B------:R-:W-:Y:S02]  /*02d0*/  UIMAD UR13, UR6, 0x5, UR4 ;  /* 0x00000005060d78a4 */ /* 0x000fe4000f8e0204 */
[----:B------:R-:W-:Y:S02]  /*02e0*/  UIMAD UR14, UR6, 0x6, UR4 ;  /* 0x00000006060e78a4 */ /* 0x000fe4000f8e0204 */
[----:B------:R-:W-:Y:S02]  /*02f0*/  UIMAD UR6, UR6, 0x7, UR4 ;  /* 0x00000007060678a4 */ /* 0x000fe4000f8e0204 */
[----:B-1----:R-:W-:-:S12]  /*0300*/  UIMAD.WIDE.U32 UR16, UR4, 0x4, UR22 ;  /* 0x00000004041078a5 */ /* 0x002fd8000f8e0016 */
.L_x_111:
[----:B------:R-:W0:Y:S01]  /*0310*/  LDC.64 R4, c[0x0][0x380] ;  /* 0x0000e000ff047b82 */ /* 0x000e220000000a00 */
[----:B------:R-:W-:Y:S01]  /*0320*/  IMAD.U32 R10, RZ, RZ, UR16 ;  /* 0x00000010ff0a7e24 */ /* 0x000fe2000f8e00ff */
[----:B------:R-:W-:Y:S01]  /*0330*/  MOV R11, UR17 ;  /* 0x00000011000b7c02 */ /* 0x000fe20008000f00 */
[----:B------:R-:W-:-:S04]  /*0340*/  UIMAD.WIDE.U32 UR18, UR7, 0x4, UR22 ;  /* 0x00000004071278a5 */ /* 0x000fc8000f8e0016 */
[----:B------:R1:W2:Y:S02]  /*0350*/  LDG.E R10, desc[UR8][R10.64] ;  /* 0x000000080a0a7981 */ /* 0x0002a4000c1e1900 */
[----:B------:R-:W-:Y:S02]  /*0360*/  MOV R26, UR18 ;  /* 0x00000012001a7c02 */ /* 0x000fe40008000f00 */
[----:B------:R-:W-:-:S05]  /*0370*/  MOV R27, UR19 ;  /* 0x00000013001b7c02 */ /* 0x000fca0008000f00 */
[----:B------:R-:W3:Y:S01]  /*0380*/  LDG.E R26, desc[UR8][R26.64] ;  /* 0x000000081a1a7981 */ /* 0x000ee2000c1e1900 */
[----:B0-----:R-:W-:-:S05]  /*0390*/  IMAD.WIDE R4, R18, 0x4, R4 ;  /* 0x0000000412047825 */ /* 0x001fca00078e0204 */
[----:B------:R-:W2:Y:S04]  /*03a0*/  LDG.E R12, desc[UR8][R4.64] ;  /* 0x00000008040c7981 */ /* 0x000ea8000c1e1900 */
[----:B------:R-:W3:Y:S01]  /*03b0*/  LDG.E R25, desc[UR8][R4.64+0x4] ;  /* 0x0000040804197981 */ /* 0x000ee2000c1e1900 */
[----:B------:R-:W-:Y:S02]  /*03c0*/  UIMAD.WIDE.U32 UR18, UR10, 0x4, UR22 ;  /* 0x000000040a1278a5 */ /* 0x000fe4000f8e0016 */
[----:B------:R-:W-:Y:S01]  /*03d0*/  UIMAD.WIDE.U32 UR20, UR11, 0x4, UR22 ;  /* 0x000000040b1478a5 */ /* 0x000fe2000f8e0016 */
[----:B------:R-:W4:Y:S03]  /*03e0*/  LDG.E R28, desc[UR8][R4.64+0x8] ;  /* 0x00000808041c7981 */ /* 0x000f26000c1e1900 */
[----:B------:R-:W-:Y:S01]  /*03f0*/  IMAD.U32 R6, RZ, RZ, UR18 ;  /* 0x00000012ff067e24 */ /* 0x000fe2000f8e00ff */
[----:B------:R-:W-:Y:S01]  /*0400*/  MOV R7, UR19 ;  /* 0x0000001300077c02 */ /* 0x000fe20008000f00 */
[----:B------:R-:W-:Y:S01]  /*0410*/  UIMAD.WIDE.U32 UR18, UR12, 0x4, UR22 ;  /* 0x000000040c1278a5 */ /* 0x000fe2000f8e0016 */
[----:B------:R-:W-:Y:S01]  /*0420*/  MOV R8, UR20 ;  /* 0x0000001400087c02 */ /* 0x000fe20008000f00 */
[----:B------:R-:W4:Y:S01]  /*0430*/  LDG.E R27, desc[UR8][R4.64+0x10] ;  /* 0x00001008041b7981 */ /* 0x000f22000c1e1900 */
[----:B------:R-:W-:Y:S01]  /*0440*/  MOV R9, UR21 ;  /* 0x0000001500097c02 */ /* 0x000fe20008000f00 */
[----:B------:R-:W-:-:S02]  /*0450*/  UIMAD.WIDE.U32 UR20, UR13, 0x4, UR22 ;  /* 0x000000040d1478a5 */ /* 0x000fc4000f8e0016 */
[----:B------:R0:W4:Y:S01]  /*0460*/  LDG.E R23, desc[UR8][R6.64] ;  /* 0x0000000806177981 */ /* 0x000122000c1e1900 */
[----:B-1----:R-:W-:-:S03]  /*0470*/  MOV R11, UR19 ;  /* 0x00000013000b7c02 */ /* 0x002fc60008000f00 */
[----:B------:R-:W4:Y:S01]  /*0480*/  LDG.E R24, desc[UR8][R8.64] ;  /* 0x0000000808187981 */ /* 0x000f22000c1e1900 */
[----:B------:R-:W-:Y:S01]  /*0490*/  MOV R13, UR21 ;  /* 0x00000015000d7c02 */ /* 0x000fe20008000f00 */
[----:B--2--5:R-:W-:Y:S01]  /*04a0*/  FFMA R29, R12, R10, R17 ;  /* 0x0000000a0c1d7223 */ /* 0x024fe20000000011 */
[----:B------:R-:W-:Y:S01]  /*04b0*/  IMAD.U32 R10, RZ, RZ, UR18 ;  /* 0x00000012ff0a7e24 */ /* 0x000fe2000f8e00ff */
[----:B------:R-:W-:Y:S01]  /*04c0*/  UIMAD.WIDE.U32 UR18, UR14, 0x4, UR22 ;  /* 0x000000040e1278a5 */ /* 0x000fe2000f8e0016 */
[----:B------:R-:W2:Y:S01]  /*04d0*/  LDG.E R17, desc[UR8][R4.64+0xc] ;  /* 0x00000c0804117981 */ /* 0x000ea2000c1e1900 */
[----:B------:R-:W-:-:S03]  /*04e0*/  MOV R12, UR20 ;  /* 0x00000014000c7c02 */ /* 0x000fc60008000f00 */
[----:B------:R3:W2:Y:S01]  /*04f0*/  LDG.E R10, desc[UR8][R10.64] ;  /* 0x000000080a0a7981 */ /* 0x0006a2000c1e1900 */
[----:B0-----:R-:W-:Y:S01]  /*0500*/  IMAD.U32 R6, RZ, RZ, UR18 ;  /* 0x00000012ff067e24 */ /* 0x001fe2000f8e00ff */
[----:B------:R-:W-:Y:S01]  /*0510*/  MOV R7, UR19 ;  /* 0x0000001300077c02 */ /* 0x000fe20008000f00 */
[----:B------:R-:W-:Y:S01]  /*0520*/  UIMAD.WIDE.U32 UR18, UR6, 0x4, UR22 ;  /* 0x00000004061278a5 */ /* 0x000fe2000f8e0016 */
[----:B------:R-:W2:Y:S04]  /*0530*/  LDG.E R12, desc[UR8][R12.64] ;  /* 0x000000080c0c7981 */ /* 0x000ea8000c1e1900 */
[----:B------:R-:W2:Y:S01]  /*0540*/  LDG.E R7, desc[UR8][R6.64] ;  /* 0x0000000806077981 */ /* 0x000ea2000c1e1900 */
[----:B---3--:R-:W-:-:S03]  /*0550*/  FFMA R11, R25, R26, R29 ;  /* 0x0000001a190b7223 */ /* 0x008fc6000000001d */
[----:B------:R-:W3:Y:S01]  /*0560*/  LDG.E R25, desc[UR8][R4.64+0x14] ;  /* 0x0000140804197981 */ /* 0x000ee2000c1e1900 */
[----:B------:R-:W-:Y:S02]  /*0570*/  MOV R8, UR18 ;  /* 0x0000001200087c02 */ /* 0x000fe40008000f00 */
[----:B------:R-:W-:Y:S01]  /*0580*/  MOV R9, UR19 ;  /* 0x0000001300097c02 */ /* 0x000fe20008000f00 */
[----:B------:R-:W3:Y:S04]  /*0590*/  LDG.E R26, desc[UR8][R4.64+0x18] ;  /* 0x00001808041a7981 */ /* 0x000ee8000c1e1900 */
[----:B------:R-:W3:Y:S04]  /*05a0*/  LDG.E R29, desc[UR8][R4.64+0x1c] ;  /* 0x00001c08041d7981 */ /* 0x000ee8000c1e1900 */
[----:B------:R-:W3:Y:S01]  /*05b0*/  LDG.E R8, desc[UR8][R8.64] ;  /* 0x0000000808087981 */ /* 0x000ee2000c1e1900 */
[----:B----4-:R-:W-:Y:S01]  /*05c0*/  FFMA R28, R28, R23, R11 ;  /* 0x000000171c1c7223 */ /* 0x010fe2000000000b */
[----:B------:R-:W-:-:S05]  /*05d0*/  VIADD R22, R22, 0x8 ;  /* 0x0000000816167836 */ /* 0x000fca0000000000 */
[----:B------:R-:W-:Y:S01]  /*05e0*/  ISETP.NE.AND P0, PT, R22, RZ, PT ;  /* 0x000000ff1600720c */ /* 0x000fe20003f05270 */
[----:B------:R-:W-:Y:S02]  /*05f0*/  UIADD3 UR7, UPT, UPT, UR5, UR7, URZ ;  /* 0x0000000705077290 */ /* 0x000fe4000fffe0ff */
[----:B------:R-:W-:Y:S02]  /*0600*/  UIADD3 UR10, UPT, UPT, UR5, UR10, URZ ;  /* 0x0000000a050a7290 */ /* 0x000fe4000fffe0ff */
[----:B------:R-:W-:Y:S02]  /*0610*/  UIADD3 UR11, UPT, UPT, UR5, UR11, URZ ;  /* 0x0000000b050b7290 */ /* 0x000fe4000fffe0ff */
[----:B------:R-:W-:Y:S02]  /*0620*/  UIADD3 UR12, UPT, UPT, UR5, UR12, URZ ;  /* 0x0000000c050c7290 */ /* 0x000fe4000fffe0ff */
[----:B------:R-:W-:Y:S02]  /*0630*/  UIADD3 UR13, UPT, UPT, UR5, UR13, URZ ;  /* 0x0000000d050d7290 */ /* 0x000fe4000fffe0ff */
[----:B------:R-:W-:-:S02]  /*0640*/  UIADD3 UR14, UPT, UPT, UR5, UR14, URZ ;  /* 0x0000000e050e7290 */ /* 0x000fc4000fffe0ff */
[----:B------:R-:W-:Y:S02]  /*0650*/  UIADD3 UR6, UPT, UPT, UR5, UR6, URZ ;  /* 0x0000000605067290 */ /* 0x000fe4000fffe0ff */
[----:B------:R-:W-:Y:S01]  /*0660*/  UIMAD.WIDE.U32 UR16, UR5, 0x4, UR16 ;  /* 0x00000004051078a5 */ /* 0x000fe2000f8e0010 */
[----:B------:R-:W-:Y:S01]  /*0670*/  IADD3 R18, PT, PT, R18, 0x8, RZ ;  /* 0x0000000812127810 */ /* 0x000fe20007ffe0ff */
[----:B--2---:R-:W-:-:S04]  /*0680*/  FFMA R24, R17, R24, R28 ;  /* 0x0000001811187223 */ /* 0x004fc8000000001c */
[----:B------:R-:W-:-:S04]  /*0690*/  FFMA R10, R27, R10, R24 ;  /* 0x0000000a1b0a7223 */ /* 0x000fc80000000018 */
[----:B---3--:R-:W-:-:S04]  /*06a0*/  FFMA R25, R25, R12, R10 ;  /* 0x0000000c19197223 */ /* 0x008fc8000000000a */
[----:B------:R-:W-:-:S04]  /*06b0*/  FFMA R26, R26, R7, R25 ;  /* 0x000000071a1a7223 */ /* 0x000fc80000000019 */
[----:B------:R-:W-:Y:S01]  /*06c0*/  FFMA R17, R29, R8, R26 ;  /* 0x000000081d117223 */ /* 0x000fe2000000001a */
[----:B------:R-:W-:Y:S06]  /*06d0*/  @P0 BRA `(.L_x_111) ;  /* 0xfffffffc000c0947 */ /* 0x000fec000383ffff */
[----:B------:R-:W-:-:S07]  /*06e0*/  MOV R18, R16 ;  /* 0x0000001000127202 */ /* 0x000fce0000000f00 */
.L_x_110:
[----:B------:R-:W-:-:S13]  /*06f0*/  ISETP.NE.AND P0, PT, R19, RZ, PT ;  /* 0x000000ff1300720c */ /* 0x000fda0003f05270 */
[----:B------:R-:W-:Y:S05]  /*0700*/  @!P0 BRA `(.L_x_112) ;  /* 0x0000000000ec8947 */ /* 0x000fea0003800000 */
[----:B------:R-:W-:Y:S02]  /*0710*/  IADD3 R4, PT, PT, R19, -0x1, RZ ;  /* 0xffffffff13047810 */ /* 0x000fe40007ffe0ff */
[----:B------:R-:W-:Y:S02]  /*0720*/  ISETP.NE.AND P1, PT, R20, RZ, PT ;  /* 0x000000ff1400720c */ /* 0x000fe40003f25270 */
[----:B------:R-:W-:-:S13]  /*0730*/  ISETP.GE.U32.AND P0, PT, R4, 0x3, PT ;  /* 0x000000030400780c */ /* 0x000fda0003f06070 */
[----:B------:R-:W-:Y:S05]  /*0740*/  @!P0 BRA `(.L_x_113) ;  /* 0x0000000000688947 */ /* 0x000fea0003800000 */
[----:B------:R-:W0:Y:S01]  /*0750*/  LDC R23, c[0x0][0x3a8] ;  /* 0x0000ea00ff177b82 */ /* 0x000e220000000800 */
[----:B------:R-:W-:-:S07]  /*0760*/  IMAD.IADD R9, R15, 0x1, R18 ;  /* 0x000000010f097824 */ /* 0x000fce00078e0212 */
[----:B------:R-:W1:Y:S08]  /*0770*/  LDC.64 R6, c[0x0][0x388] ;  /* 0x0000e200ff067b82 */ /* 0x000e700000000a00 */
[----:B------:R-:W2:Y:S01]  /*0780*/  LDC.64 R4, c[0x0][0x380] ;  /* 0x0000e000ff047b82 */ /* 0x000ea20000000a00 */
[----:B0-----:R-:W-:-:S05]  /*0790*/  IMAD R10, R18, R23, UR4 ;  /* 0x00000004120a7e24 */ /* 0x001fca000f8e0217 */
[C---:B------:R-:W-:Y:S01]  /*07a0*/  IADD3 R8, PT, PT, R10.reuse, R23, RZ ;  /* 0x000000170a087210 */ /* 0x040fe20007ffe0ff */
[----:B-1----:R-:W-:-:S03]  /*07b0*/  IMAD.WIDE.U32 R10, R10, 0x4, R6 ;  /* 0x000000040a0a7825 */ /* 0x002fc600078e0006 */
[CC--:B------:R-:W-:Y:S01]  /*07c0*/  IADD3 R24, PT, PT, R8.reuse, R23.reuse, RZ ;  /* 0x0000001708187210 */ /* 0x0c0fe20007ffe0ff */
[----:B--2---:R-:W-:Y:S02]  /*07d0*/  IMAD.WIDE R4, R9, 0x4, R4 ;  /* 0x0000000409047825 */ /* 0x004fe400078e0204 */
[----:B------:R-:W2:Y:S02]  /*07e0*/  LDG.E R10, desc[UR8][R10.64] ;  /* 0x000000080a0a7981 */ /* 0x000ea4000c1e1900 */
[--C-:B------:R-:W-:Y:S02]  /*07f0*/  IMAD.WIDE.U32 R8, R8, 0x4, R6.reuse ;  /* 0x0000000408087825 */ /* 0x100fe400078e0006 */
[----:B------:R-:W2:Y:S01]  /*0800*/  LDG.E R22, desc[UR8][R4.64] ;  /* 0x0000000804167981 */ /* 0x000ea2000c1e1900 */
[C---:B------:R-:W-:Y:S01]  /*0810*/  IADD3 R25, PT, PT, R24.reuse, R23, RZ ;  /* 0x0000001718197210 */ /* 0x040fe20007ffe0ff */
[--C-:B------:R-:W-:Y:S02]  /*0820*/  IMAD.WIDE.U32 R12, R24, 0x4, R6.reuse ;  /* 0x00000004180c7825 */ /* 0x100fe400078e0006 */
[----:B------:R-:W3:Y:S04]  /*0830*/  LDG.E R23, desc[UR8][R4.64+0x4] ;  /* 0x0000040804177981 */ /* 0x000ee8000c1e1900 */
[----:B------:R-:W3:Y:S01]  /*0840*/  LDG.E R8, desc[UR8][R8.64] ;  /* 0x0000000808087981 */ /* 0x000ee2000c1e1900 */
[----:B------:R-:W-:-:S03]  /*0850*/  IMAD.WIDE.U32 R6, R25, 0x4, R6 ;  /* 0x0000000419067825 */ /* 0x000fc600078e0006 */
[----:B------:R-:W4:Y:S04]  /*0860*/  LDG.E R12, desc[UR8][R12.64] ;  /* 0x000000080c0c7981 */ /* 0x000f28000c1e1900 */
[----:B------:R-:W4:Y:S04]  /*0870*/  LDG.E R25, desc[UR8][R4.64+0x8] ;  /* 0x0000080804197981 */ /* 0x000f28000c1e1900 */
[----:B------:R-:W4:Y:S04]  /*0880*/  LDG.E R27, desc[UR8][R4.64+0xc] ;  /* 0x00000c08041b7981 */ /* 0x000f28000c1e1900 */
[----:B------:R-:W4:Y:S01]  /*0890*/  LDG.E R6, desc[UR8][R6.64] ;  /* 0x0000000806067981 */ /* 0x000f22000c1e1900 */
[----:B------:R-:W-:-:S02]  /*08a0*/  VIADD R18, R18, 0x4 ;  /* 0x0000000412127836 */ /* 0x000fc40000000000 */
[----:B--2--5:R-:W-:-:S04]  /*08b0*/  FFMA R10, R22, R10, R17 ;  /* 0x0000000a160a7223 */ /* 0x024fc80000000011 */
[----:B---3--:R-:W-:-:S04]  /*08c0*/  FFMA R10, R23, R8, R10 ;  /* 0x00000008170a7223 */ /* 0x008fc8000000000a */
[----:B----4-:R-:W-:-:S04]  /*08d0*/  FFMA R10, R25, R12, R10 ;  /* 0x0000000c190a7223 */ /* 0x010fc8000000000a */
[----:B------:R-:W-:-:S07]  /*08e0*/  FFMA R17, R27, R6, R10 ;  /* 0x000000061b117223 */ /* 0x000fce000000000a */
.L_x_113:
[----:B------:R-:W-:Y:S05]  /*08f0*/  @!P1 BRA `(.L_x_112) ;  /* 0x0000000000709947 */ /* 0x000fea0003800000 */
[----:B------:R-:W-:Y:S01]  /*0900*/  ISETP.NE.AND P0, PT, R20, 0x1, PT ;  /* 0x000000011400780c */ /* 0x000fe20003f05270 */
[----:B------:R-:W0:Y:S01]  /*0910*/  LDC.64 R10, c[0x0][0x388] ;  /* 0x0000e200ff0a7b82 */ /* 0x000e220000000a00 */
[----:B------:R-:W-:-:S07]  /*0920*/  LOP3.LUT P1, RZ, R21, 0x1, RZ, 0xc0, !PT ;  /* 0x0000000115ff7812 */ /* 0x000fce000782c0ff */
[----:B------:R-:W1:Y:S04]  /*0930*/  LDC.64 R12, c[0x0][0x380] ;  /* 0x0000e000ff0c7b82 */ /* 0x000e680000000a00 */
[----:B------:R-:W-:-:S04]  /*0940*/  @P0 IADD3 R23, PT, PT, R15, R18, RZ ;  /* 0x000000120f170210 */ /* 0x000fc80007ffe0ff */
[----:B------:R-:W2:Y:S08]  /*0950*/  @P0 LDC R9, c[0x0][0x3a8] ;  /* 0x0000ea00ff090b82 */ /* 0x000eb00000000800 */
[----:B------:R-:W3:Y:S08]  /*0960*/  @P1 LDC R21, c[0x0][0x3a8] ;  /* 0x0000ea00ff151b82 */ /* 0x000ef00000000800 */
[----:B------:R-:W4:Y:S01]  /*0970*/  LDC.64 R4, c[0x0][0x380] ;  /* 0x0000e000ff047b82 */ /* 0x000f220000000a00 */
[----:B-1----:R-:W-:-:S07]  /*0980*/  @P0 IMAD.WIDE R12, R23, 0x4, R12 ;  /* 0x00000004170c0825 */ /* 0x002fce00078e020c */
[----:B------:R-:W1:Y:S01]  /*0990*/  LDC.64 R6, c[0x0][0x388] ;  /* 0x0000e200ff067b82 */ /* 0x000e620000000a00 */
[C---:B--2---:R-:W-:Y:S01]  /*09a0*/  @P0 IMAD R8, R18.reuse, R9, UR4 ;  /* 0x0000000412080e24 */ /* 0x044fe2000f8e0209 */
[----:B------:R-:W-:-:S04]  /*09b0*/  @P0 IADD3 R18, PT, PT, R18, 0x2, RZ ;  /* 0x0000000212120810 */ /* 0x000fc80007ffe0ff */
[C---:B------:R-:W-:Y:S01]  /*09c0*/  @P0 IADD3 R25, PT, PT, R8.reuse, R9, RZ ;  /* 0x0000000908190210 */ /* 0x040fe20007ffe0ff */
[----:B0-----:R-:W-:-:S04]  /*09d0*/  @P0 IMAD.WIDE.U32 R8, R8, 0x4, R10 ;  /* 0x0000000408080825 */ /* 0x001fc800078e000a */
[----:B------:R-:W-:Y:S02]  /*09e0*/  @P0 IMAD.WIDE.U32 R10, R25, 0x4, R10 ;  /* 0x00000004190a0825 */ /* 0x000fe400078e000a */
[----:B------:R-:W2:Y:S02]  /*09f0*/  @P0 LDG.E R8, desc[UR8][R8.64] ;  /* 0x0000000808080981 */ /* 0x000ea4000c1e1900 */
[----:B------:R-:W-:Y:S02]  /*0a00*/  @P1 IMAD.IADD R23, R15, 0x1, R18 ;  /* 0x000000010f171824 */ /* 0x000fe400078e0212 */
[----:B---3--:R-:W-:Y:S01]  /*0a10*/  @P1 IMAD R21, R18, R21, UR4 ;  /* 0x0000000412151e24 */ /* 0x008fe2000f8e0215 */
[----:B------:R-:W3:Y:S01]  /*0a20*/  @P0 LDG.E R10, desc[UR8][R10.64] ;  /* 0x000000080a0a0981 */ /* 0x000ee2000c1e1900 */
[----:B----4-:R-:W-:-:S03]  /*0a30*/  @P1 IMAD.WIDE R4, R23, 0x4, R4 ;  /* 0x0000000417041825 */ /* 0x010fc600078e0204 */
[----:B------:R-:W2:Y:S01]  /*0a40*/  @P0 LDG.E R18, desc[UR8][R12.64] ;  /* 0x000000080c120981 */ /* 0x000ea2000c1e1900 */
[----:B-1----:R-:W-:-:S03]  /*0a50*/  @P1 IMAD.WIDE.U32 R6, R21, 0x4, R6 ;  /* 0x0000000415061825 */ /* 0x002fc600078e0006 */
[----:B------:R-:W3:Y:S04]  /*0a60*/  @P0 LDG.E R21, desc[UR8][R12.64+0x4] ;  /* 0x000004080c150981 */ /* 0x000ee8000c1e1900 */
[----:B------:R-:W4:Y:S04]  /*0a70*/  @P1 LDG.E R4, desc[UR8][R4.64] ;  /* 0x0000000804041981 */ /* 0x000f28000c1e1900 */
[----:B------:R-:W4:Y:S01]  /*0a80*/  @P1 LDG.E R6, desc[UR8][R6.64] ;  /* 0x0000000806061981 */ /* 0x000f22000c1e1900 */
[----:B--2--5:R-:W-:-:S04]  /*0a90*/  @P0 FFMA R18, R18, R8, R17 ;  /* 0x0000000812120223 */ /* 0x024fc80000000011 */
[----:B---3--:R-:W-:-:S04]  /*0aa0*/  @P0 FFMA R17, R21, R10, R18 ;  /* 0x0000000a15110223 */ /* 0x008fc80000000012 */
[----:B----4-:R-:W-:-:S07]  /*0ab0*/  @P1 FFMA R17, R4, R6, R17 ;  /* 0x0000000604111223 */ /* 0x010fce0000000011 */
.L_x_112:
[----:B------:R-:W-:Y:S01]  /*0ac0*/  MOV R5, UR4 ;  /* 0x0000000400057c02 */ /* 0x000fe20008000f00 */
[----:B------:R-:W0:Y:S01]  /*0ad0*/  LDCU UR6, c[0x0][0x3a8] ;  /* 0x00007500ff0677ac */ /* 0x000e220008000800 */
[----:B-----5:R-:W-:Y:S02]  /*0ae0*/  FMNMX R14, R17, R14, !PT ;  /* 0x0000000e110e7209 */ /* 0x020fe40007800000 */
[----:B------:R-:W-:Y:S01]  /*0af0*/  LEA R4, R5, R2, 0x2 ;  /* 0x0000000205047211 */ /* 0x000fe200078e10ff */
[----:B------:R-:W-:-:S04]  /*0b00*/  UIADD3 UR4, UPT, UPT, UR4, 0x1, URZ ;  /* 0x0000000104047890 */ /* 0x000fc8000fffe0ff */
[----:B------:R1:W-:Y:S01]  /*0b10*/  STS [R4], R17 ;  /* 0x0000001104007388 */ /* 0x0003e20000000800 */
[----:B0-----:R-:W-:-:S09]  /*0b20*/  UISETP.NE.AND UP0, UPT, UR4, UR6, UPT ;  /* 0x000000060400728c */ /* 0x001fd2000bf05270 */
[----:B-1----:R-:W-:Y:S05]  /*0b30*/  BRA.U !UP0, `(.L_x_108) ;  /* 0x0000000508dc7547 */ /* 0x002fea000b800000 */
[----:B------:R-:W-:Y:S05]  /*0b40*/  BRA `(.L_x_114) ;  /* 0xfffffff4009c7947 */ /* 0x000fea000383ffff */
.L_x_109:
[----:B------:R-:W-:Y:S01]  /*0b50*/  UIADD3 UR4, UPT, UPT, UR6, -0x1, URZ ;  /* 0xffffffff06047890 */ /* 0x000fe2000fffe0ff */
[----:B------:R-:W-:Y:S01]  /*0b60*/  MOV R14, 0xff7fffff ;  /* 0xff7fffff000e7802 */ /* 0x000fe20000000f00 */
[----:B------:R-:W-:Y:S01]  /*0b70*/  ULOP3.LUT UR7, UR6, 0xf, URZ, 0xc0, !UPT ;  /* 0x0000000f06077892 */ /* 0x000fe2000f8ec0ff */
[----:B------:R-:W-:Y:S01]  /*0b80*/  IMAD.MOV.U32 R5, RZ, RZ, RZ ;  /* 0x000000ffff057224 */ /* 0x000fe200078e00ff */
[----:B------:R-:W-:Y:S02]  /*0b90*/  UISETP.GE.U32.AND UP0, UPT, UR4, 0xf, UPT ;  /* 0x0000000f0400788c */ /* 0x000fe4000bf06070 */
[----:B------:R-:W-:-:S07]  /*0ba0*/  UISETP.NE.AND UP1, UPT, UR7, URZ, UPT ;  /* 0x000000ff0700728c */ /* 0x000fce000bf25270 */
[----:B------:R-:W-:Y:S05]  /*0bb0*/  BRA.U !UP0, `(.L_x_115) ;  /* 0x0000000108c87547 */ /* 0x000fea000b800000 */
[----:B------:R-:W-:Y:S01]  /*0bc0*/  ULOP3.LUT UR4, UR6, 0x7ffffff0, URZ, 0xc0, !UPT ;  /* 0x7ffffff006047892 */ /* 0x000fe2000f8ec0ff */
[----:B------:R-:W-:Y:S01]  /*0bd0*/  HFMA2 R4, -RZ, RZ, 0, 0 ;  /* 0x00000000ff047431 */ /* 0x000fe200000001ff */
[----:B------:R-:W-:-:S04]  /*0be0*/  MOV R14, 0xff7fffff ;  /* 0xff7fffff000e7802 */ /* 0x000fc80000000f00 */
[----:B------:R-:W-:-:S07]  /*0bf0*/  MOV R5, UR4 ;  /* 0x0000000400057c02 */ /* 0x000fce0008000f00 */
.L_x_116:
[----:B0-----:R-:W0:Y:S02]  /*0c00*/  LDC.64 R6, c[0x0][0x390] ;  /* 0x0000e400ff067b82 */ /* 0x001e240000000a00 */
        /* <DEDUP_REMOVED lines=17> */
[C---:B------:R-:W-:Y:S01]  /*0d20*/  IMAD R16, R4.reuse, 0x4, R2 ;  /* 0x0000000404107824 */ /* 0x040fe200078e0202 */
[----:B------:R-:W-:-:S04]  /*0d30*/  IADD3 R4, PT, PT, R4, 0x10, RZ ;  /* 0x0000001004047810 */ /* 0x000fc80007ffe0ff */
[----:B------:R-:W-:Y:S01]  /*0d40*/  ISETP.NE.AND P0, PT, R4, R5, PT ;  /* 0x000000050400720c */ /* 0x000fe20003f05270 */
[----:B--2---:R0:W-:Y:S01]  /*0d50*/  STS [R16], R15 ;  /* 0x0000000f10007388 */ /* 0x0041e20000000800 */
[----:B---3--:R-:W-:-:S03]  /*0d60*/  FMNMX3 R14, R14, R15, R17, !PT ;  /* 0x0000000f0e0e7276 */ /* 0x008fc60007800011 */
[----:B------:R0:W-:Y:S04]  /*0d70*/  STS [R16+0x4], R17 ;  /* 0x0000041110007388 */ /* 0x0001e80000000800 */
[----:B----4-:R0:W-:Y:S01]  /*0d80*/  STS [R16+0x8], R19 ;  /* 0x0000081310007388 */ /* 0x0101e20000000800 */
[----:B-----5:R-:W-:-:S03]  /*0d90*/  FMNMX3 R14, R14, R19, R21, !PT ;  /* 0x000000130e0e7276 */ /* 0x020fc60007800015 */
[----:B------:R0:W-:Y:S04]  /*0da0*/  STS [R16+0xc], R21 ;  /* 0x00000c1510007388 */ /* 0x0001e80000000800 */
[----:B------:R0:W-:Y:S01]  /*0db0*/  STS [R16+0x10], R23 ;  /* 0x0000101710007388 */ /* 0x0001e20000000800 */
[----:B------:R-:W-:-:S03]  /*0dc0*/  FMNMX3 R14, R14, R23, R25, !PT ;  /* 0x000000170e0e7276 */ /* 0x000fc60007800019 */
        /* <DEDUP_REMOVED lines=15> */
[----:B------:R0:W-:Y:S01]  /*0ec0*/  STS [R16+0x3c], R12 ;  /* 0x00003c0c10007388 */ /* 0x0001e20000000800 */
[----:B------:R-:W-:Y:S05]  /*0ed0*/  @P0 BRA `(.L_x_116) ;  /* 0xfffffffc00480947 */ /* 0x000fea000383ffff */
.L_x_115:
[----:B------:R-:W-:Y:S05]  /*0ee0*/  BRA.U !UP1, `(.L_x_108) ;  /* 0x0000000109f07547 */ /* 0x000fea000b800000 */
[----:B------:R-:W1:Y:S01]  /*0ef0*/  LDCU UR5, c[0x0][0x3a8] ;  /* 0x00007500ff0577ac */ /* 0x000e620008000800 */
[----:B------:R-:W-:Y:S02]  /*0f00*/  UISETP.GE.U32.AND UP0, UPT, UR7, 0x8, UPT ;  /* 0x000000080700788c */ /* 0x000fe4000bf06070 */
[----:B-1----:R-:W-:-:S04]  /*0f10*/  ULOP3.LUT UR4, UR5, 0x7, URZ, 0xc0, !UPT ;  /* 0x0000000705047892 */ /* 0x002fc8000f8ec0ff */
[----:B------:R-:W-:-:S03]  /*0f20*/  UISETP.NE.AND UP1, UPT, UR4, URZ, UPT ;  /* 0x000000ff0400728c */ /* 0x000fc6000bf25270 */
[----:B------:R-:W-:Y:S08]  /*0f30*/  BRA.U !UP0, `(.L_x_117) ;  /* 0x0000000108607547 */ /* 0x000ff0000b800000 */
[----:B------:R-:W1:Y:S02]  /*0f40*/  LDC.64 R6, c[0x0][0x390] ;  /* 0x0000e400ff067b82 */ /* 0x000e640000000a00 */
[----:B-1----:R-:W-:-:S05]  /*0f50*/  IMAD.WIDE.U32 R6, R5, 0x4, R6 ;  /* 0x0000000405067825 */ /* 0x002fca00078e0006 */
[----:B0-----:R-:W2:Y:S04]  /*0f60*/  LDG.E R9, desc[UR8][R6.64] ;  /* 0x0000000806097981 */ /* 0x001ea8000c1e1900 */
[----:B------:R-:W3:Y:S04]  /*0f70*/  LDG.E R11, desc[UR8][R6.64+0x4] ;  /* 0x00000408060b7981 */ /* 0x000ee8000c1e1900 */
[----:B------:R-:W4:Y:S04]  /*0f80*/  LDG.E R13, desc[UR8][R6.64+0x8] ;  /* 0x00000808060d7981 */ /* 0x000f28000c1e1900 */
[----:B------:R-:W5:Y:S04]  /*0f90*/  LDG.E R15, desc[UR8][R6.64+0xc] ;  /* 0x00000c08060f7981 */ /* 0x000f68000c1e1900 */
[----:B------:R-:W5:Y:S04]  /*0fa0*/  LDG.E R17, desc[UR8][R6.64+0x10] ;  /* 0x0000100806117981 */ /* 0x000f68000c1e1900 */
[----:B------:R-:W5:Y:S04]  /*0fb0*/  LDG.E R19, desc[UR8][R6.64+0x14] ;  /* 0x0000140806137981 */ /* 0x000f68000c1e1900 */
[----:B------:R-:W5:Y:S04]  /*0fc0*/  LDG.E R21, desc[UR8][R6.64+0x18] ;  /* 0x0000180806157981 */ /* 0x000f68000c1e1900 */
[----:B------:R-:W5:Y:S01]  /*0fd0*/  LDG.E R23, desc[UR8][R6.64+0x1c] ;  /* 0x00001c0806177981 */ /* 0x000f62000c1e1900 */
[----:B------:R-:W-:-:S02]  /*0fe0*/  LEA R4, R5, R2, 0x2 ;  /* 0x0000000205047211 */ /* 0x000fc400078e10ff */
[----:B------:R-:W-:-:S03]  /*0ff0*/  IADD3 R5, PT, PT, R5, 0x8, RZ ;  /* 0x0000000805057810 */ /* 0x000fc60007ffe0ff */
[----:B--2---:R1:W-:Y:S04]  /*1000*/  STS [R4], R9 ;  /* 0x0000000904007388 */ /* 0x0043e80000000800 */
[----:B---3--:R1:W-:Y:S01]  /*1010*/  STS [R4+0x4], R11 ;  /* 0x0000040b04007388 */ /* 0x0083e20000000800 */
[----:B------:R-:W-:-:S03]  /*1020*/  FMNMX3 R14, R14, R9, R11, !PT ;  /* 0x000000090e0e7276 */ /* 0x000fc6000780000b */
[----:B----4-:R1:W-:Y:S04]  /*1030*/  STS [R4+0x8], R13 ;  /* 0x0000080d04007388 */ /* 0x0103e80000000800 */
[----:B-----5:R1:W-:Y:S01]  /*1040*/  STS [R4+0xc], R15 ;  /* 0x00000c0f04007388 */ /* 0x0203e20000000800 */
[----:B------:R-:W-:-:S03]  /*1050*/  FMNMX3 R14, R14, R13, R15, !PT ;  /* 0x0000000d0e0e7276 */ /* 0x000fc6000780000f */
[----:B------:R1:W-:Y:S04]  /*1060*/  STS [R4+0x10], R17 ;  /* 0x0000101104007388 */ /* 0x0003e80000000800 */
[----:B------:R1:W-:Y:S01]  /*1070*/  STS [R4+0x14], R19 ;  /* 0x0000141304007388 */ /* 0x0003e20000000800 */
[----:B------:R-:W-:-:S03]  /*1080*/  FMNMX3 R14, R14, R17, R19, !PT ;  /* 0x000000110e0e7276 */ /* 0x000fc60007800013 */
[----:B------:R1:W-:Y:S04]  /*1090*/  STS [R4+0x18], R21 ;  /* 0x0000181504007388 */ /* 0x0003e80000000800 */
[----:B------:R1:W-:Y:S01]  /*10a0*/  STS [R4+0x1c], R23 ;  /* 0x00001c1704007388 */ /* 0x0003e20000000800 */
[----:B------:R-:W-:-:S07]  /*10b0*/  FMNMX3 R14, R14, R21, R23, !PT ;  /* 0x000000150e0e7276 */ /* 0x000fce0007800017 */
.L_x_117:
[----:B------:R-:W-:Y:S05]  /*10c0*/  BRA.U !UP1, `(.L_x_108) ;  /* 0x0000000109787547 */ /* 0x000fea000b800000 */
[----:B------:R-:W-:Y:S02]  /*10d0*/  UISETP.GE.U32.AND UP0, UPT, UR4, 0x4, UPT ;  /* 0x000000040400788c */ /* 0x000fe4000bf06070 */
[----:B------:R-:W-:-:S04]  /*10e0*/  ULOP3.LUT UR5, UR5, 0x3, URZ, 0xc0, !UPT ;  /* 0x0000000305057892 */ /* 0x000fc8000f8ec0ff */
[----:B------:R-:W-:-:S03]  /*10f0*/  UISETP.NE.AND UP1, UPT, UR5, URZ, UPT ;  /* 0x000000ff0500728c */ /* 0x000fc6000bf25270 */
[----:B------:R-:W-:Y:S08]  /*1100*/  BRA.U !UP0, `(.L_x_118) ;  /* 0x0000000108387547 */ /* 0x000ff0000b800000 */
[----:B------:R-:W2:Y:S02]  /*1110*/  LDC.64 R6, c[0x0][0x390] ;  /* 0x0000e400ff067b82 */ /* 0x000ea40000000a00 */
[----:B--2---:R-:W-:-:S05]  /*1120*/  IMAD.WIDE.U32 R6, R5, 0x4, R6 ;  /* 0x0000000405067825 */ /* 0x004fca00078e0006 */
[----:B01----:R-:W2:Y:S04]  /*1130*/  LDG.E R9, desc[UR8][R6.64] ;  /* 0x0000000806097981 */ /* 0x003ea8000c1e1900 */
[----:B------:R-:W3:Y:S04]  /*1140*/  LDG.E R11, desc[UR8][R6.64+0x4] ;  /* 0x00000408060b7981 */ /* 0x000ee8000c1e1900 */
[----:B------:R-:W4:Y:S04]  /*1150*/  LDG.E R13, desc[UR8][R6.64+0x8] ;  /* 0x00000808060d7981 */ /* 0x000f28000c1e1900 */
[----:B------:R-:W5:Y:S01]  /*1160*/  LDG.E R15, desc[UR8][R6.64+0xc] ;  /* 0x00000c08060f7981 */ /* 0x000f62000c1e1900 */
[C---:B------:R-:W-:Y:S01]  /*1170*/  IMAD R4, R5.reuse, 0x4, R2 ;  /* 0x0000000405047824 */ /* 0x040fe200078e0202 */
[----:B------:R-:W-:-:S04]  /*1180*/  IADD3 R5, PT, PT, R5, 0x4, RZ ;  /* 0x0000000405057810 */ /* 0x000fc80007ffe0ff */
[----:B--2---:R2:W-:Y:S04]  /*1190*/  STS [R4], R9 ;  /* 0x0000000904007388 */ /* 0x0045e80000000800 */
[----:B---3--:R2:W-:Y:S01]  /*11a0*/  STS [R4+0x4], R11 ;  /* 0x0000040b04007388 */ /* 0x0085e20000000800 */
[----:B------:R-:W-:-:S03]  /*11b0*/  FMNMX3 R14, R14, R9, R11, !PT ;  /* 0x000000090e0e7276 */ /* 0x000fc6000780000b */
[----:B----4-:R2:W-:Y:S04]  /*11c0*/  STS [R4+0x8], R13 ;  /* 0x0000080d04007388 */ /* 0x0105e80000000800 */
[----:B-----5:R2:W-:Y:S01]  /*11d0*/  STS [R4+0xc], R15 ;  /* 0x00000c0f04007388 */ /* 0x0205e20000000800 */
[----:B------:R-:W-:-:S07]  /*11e0*/  FMNMX3 R14, R14, R13, R15, !PT ;  /* 0x0000000d0e0e7276 */ /* 0x000fce000780000f */
.L_x_118:
[----:B------:R-:W-:Y:S05]  /*11f0*/  BRA.U !UP1, `(.L_x_108) ;  /* 0x00000001092c7547 */ /* 0x000fea000b800000 */
[----:B012---:R-:W0:Y:S01]  /*1200*/  LDC.64 R8, c[0x0][0x390] ;  /* 0x0000e400ff087b82 */ /* 0x007e220000000a00 */
[----:B------:R-:W-:-:S05]  /*1210*/  UMOV UR4, URZ ;  /* 0x000000ff00047c82 */ /* 0x000fca0008000000 */
.L_x_119:
[----:B0--3--:R-:W-:-:S06]  /*1220*/  IMAD.WIDE.U32 R6, R5, 0x4, R8 ;  /* 0x0000000405067825 */ /* 0x009fcc00078e0008 */
[----:B------:R-:W2:Y:S01]  /*1230*/  LDG.E R7, desc[UR8][R6.64] ;  /* 0x0000000806077981 */ /* 0x000ea2000c1e1900 */
[C---:B------:R-:W-:Y:S01]  /*1240*/  LEA R4, R5.reuse, R2, 0x2 ;  /* 0x0000000205047211 */ /* 0x040fe200078e10ff */
[----:B------:R-:W-:Y:S01]  /*1250*/  UIADD3 UR4, UPT, UPT, UR4, 0x1, URZ ;  /* 0x0000000104047890 */ /* 0x000fe2000fffe0ff */
[----:B------:R-:W-:-:S03]  /*1260*/  IADD3 R5, PT, PT, R5, 0x1, RZ ;  /* 0x0000000105057810 */ /* 0x000fc60007ffe0ff */
[----:B------:R-:W-:Y:S01]  /*1270*/  UISETP.NE.AND UP0, UPT, UR4, UR5, UPT ;  /* 0x000000050400728c */ /* 0x000fe2000bf05270 */
[----:B--2---:R3:W-:Y:S01]  /*1280*/  STS [R4], R7 ;  /* 0x0000000704007388 */ /* 0x0047e20000000800 */
[----:B------:R-:W-:-:S07]  /*1290*/  FMNMX R14, R7, R14, !PT ;  /* 0x0000000e070e7209 */ /* 0x000fce0007800000 */
[----:B------:R-:W-:Y:S05]  /*12a0*/  BRA.U UP0, `(.L_x_119) ;  /* 0xfffffffd00dc7547 */ /* 0x000fea000b83ffff */
.L_x_108:
[----:B------:R-:W4:Y:S01]  /*12b0*/  LDCU UR4, c[0x0][0x3a8] ;  /* 0x00007500ff0477ac */ /* 0x000f220008000800 */
[----:B---3--:R-:W-:Y:S01]  /*12c0*/  IMAD.MOV.U32 R7, RZ, RZ, RZ ;  /* 0x000000ffff077224 */ /* 0x008fe200078e00ff */
[----:B----4-:R-:W-:-:S09]  /*12d0*/  UISETP.GE.AND UP0, UPT, UR4, 0x1, UPT ;  /* 0x000000010400788c */ /* 0x010fd2000bf06270 */
[----:B------:R-:W-:Y:S05]  /*12e0*/  BRA.U !UP0, `(.L_x_120) ;  /* 0x0000000508e07547 */ /* 0x000fea000b800000 */
[----:B------:R-:W-:Y:S01]  /*12f0*/  UIADD3 UR5, UPT, UPT, UR4, -0x1, URZ ;  /* 0xffffffff04057890 */ /* 0x000fe2000fffe0ff */
[----:B------:R-:W-:Y:S01]  /*1300*/  HFMA2 R7, -RZ, RZ, 0, 0 ;  /* 0x00000000ff077431 */ /* 0x000fe200000001ff */
[----:B------:R-:W-:Y:S01]  /*1310*/  ULOP3.LUT UR7, UR4, 0x3, URZ, 0xc0, !UPT ;  /* 0x0000000304077892 */ /* 0x000fe2000f8ec0ff */
[----:B------:R-:W-:Y:S01]  /*1320*/  MOV R5, RZ ;  /* 0x000000ff00057202 */ /* 0x000fe20000000f00 */
[----:B------:R-:W-:Y:S02]  /*1330*/  UISETP.GE.U32.AND UP1, UPT, UR5, 0x3, UPT ;  /* 0x000000030500788c */ /* 0x000fe4000bf26070 */
[----:B------:R-:W-:-:S07]  /*1340*/  UISETP.NE.AND UP0, UPT, UR7, URZ, UPT ;  /* 0x000000ff0700728c */ /* 0x000fce000bf05270 */
[----:B------:R-:W-:Y:S05]  /*1350*/  BRA.U !UP1, `(.L_x_121) ;  /* 0x0000000109fc7547 */ /* 0x000fea000b800000 */
[----:B------:R-:W3:Y:S01]  /*1360*/  S2UR UR6, SR_CgaCtaId ;  /* 0x00000000000679c3 */ /* 0x000ee20000008800 */
[----:B------:R-:W-:Y:S01]  /*1370*/  UMOV UR5, 0x400 ;  /* 0x0000040000057882 */ /* 0x000fe20000000000 */
[----:B------:R-:W-:Y:S01]  /*1380*/  ULOP3.LUT UR4, UR4, 0x7ffffffc, URZ, 0xc0, !UPT ;  /* 0x7ffffffc04047892 */ /* 0x000fe2000f8ec0ff */
[----:B------:R-:W-:-:S05]  /*1390*/  MOV R7, RZ ;  /* 0x000000ff00077202 */ /* 0x000fca0000000f00 */
[----:B------:R-:W-:Y:S01]  /*13a0*/  IMAD.U32 R5, RZ, RZ, UR4 ;  /* 0x00000004ff057e24 */ /* 0x000fe2000f8e00ff */
[----:B---3--:R-:W-:Y:S02]  /*13b0*/  ULEA UR5, UR6, UR5, 0x18 ;  /* 0x0000000506057291 */ /* 0x008fe4000f8ec0ff */
[----:B------:R-:W-:-:S04]  /*13c0*/  UIADD3 UR6, UPT, UPT, -UR4, URZ, URZ ;  /* 0x000000ff04067290 */ /* 0x000fc8000fffe1ff */
[----:B------:R-:W-:-:S04]  /*13d0*/  LEA R2, R3, UR5, 0x2 ;  /* 0x0000000503027c11 */ /* 0x000fc8000f8e10ff */
[----:B-12---:R-:W-:-:S07]  /*13e0*/  IADD3 R4, PT, PT, R2, 0x8, RZ ;  /* 0x0000000802047810 */ /* 0x006fce0007ffe0ff */
.L_x_122:
[----:B0-----:R-:W0:Y:S01]  /*13f0*/  LDS R9, [R4+-0x8] ;  /* 0xfffff80004097984 */ /* 0x001e220000000800 */
[----:B------:R-:W-:Y:S01]  /*1400*/  HFMA2 R20, -RZ, RZ, 0.96630859375, -0.0022525787353515625 ;  /* 0x3bbb989dff147431 */ /* 0x000fe200000001ff */
[----:B------:R-:W-:Y:S02]  /*1410*/  UIADD3 UR6, UPT, UPT, UR6, 0x4, URZ ;  /* 0x0000000406067890 */ /* 0x000fe4000fffe0ff */
[----:B------:R-:W1:Y:S02]  /*1420*/  LDS R13, [R4+-0x4] ;  /* 0xfffffc00040d7984 */ /* 0x000e640000000800 */
[----:B------:R-:W-:Y:S02]  /*1430*/  UISETP.NE.AND UP1, UPT, UR6, URZ, UPT ;  /* 0x000000ff0600728c */ /* 0x000fe4000bf25270 */
[----:B------:R-:W2:Y:S04]  /*1440*/  LDS R17, [R4] ;  /* 0x0000000004117984 */ /* 0x000ea80000000800 */
[----:B------:R-:W3:Y:S01]  /*1450*/  LDS R19, [R4+0x4] ;  /* 0x0000040004137984 */ /* 0x000ee20000000800 */
[----:B0-----:R-:W-:Y:S01]  /*1460*/  FADD R11, R9, -R14 ;  /* 0x8000000e090b7221 */ /* 0x001fe20000000000 */
[----:B------:R-:W-:-:S03]  /*1470*/  MOV R9, 0x437c0000 ;  /* 0x437c000000097802 */ /* 0x000fc60000000f00 */
[----:B------:R-:W-:Y:S01]  /*1480*/  FFMA.SAT R6, R11, R20, 0.5 ;  /* 0x3f0000000b067423 */ /* 0x000fe20000002014 */
[----:B-1----:R-:W-:-:S03]  /*1490*/  FADD R15, R13, -R14 ;  /* 0x8000000e0d0f7221 */ /* 0x002fc60000000000 */
[-C--:B------:R-:W-:Y:S01]  /*14a0*/  FFMA.RM R6, R6, R9.reuse, 12582913 ;  /* 0x4b40000106067423 */ /* 0x080fe20000004009 */
[--C-:B--2---:R-:W-:Y:S01]  /*14b0*/  FADD R10, R17, -R14.reuse ;  /* 0x8000000e110a7221 */ /* 0x104fe20000000000 */
[-C--:B------:R-:W-:Y:S02]  /*14c0*/  FFMA.SAT R8, R15, R20.reuse, 0.5 ;  /* 0x3f0000000f087423 */ /* 0x080fe40000002014 */
[----:B------:R-:W-:Y:S01]  /*14d0*/  FADD R12, R6, -12583039 ;  /* 0xcb40007f060c7421 */ /* 0x000fe20000000000 */
[----:B------:R-:W-:Y:S01]  /*14e0*/  FFMA.SAT R18, R10, R20, 0.5 ;  /* 0x3f0000000a127423 */ /* 0x000fe20000002014 */
[----:B---3--:R-:W-:Y:S01]  /*14f0*/  FADD R13, R19, -R14 ;  /* 0x8000000e130d7221 */ /* 0x008fe20000000000 */
[----:B------:R-:W-:Y:S01]  /*1500*/  FFMA.RM R8, R8, R9, 12582913 ;  /* 0x4b40000108087423 */ /* 0x000fe20000004009 */
[----:B------:R-:W-:-:S03]  /*1510*/  FFMA R12, R11, 1.4426950216293334961, -R12 ;  /* 0x3fb8aa3b0b0c7823 */ /* 0x000fc6000000080c */
[----:B------:R-:W-:Y:S01]  /*1520*/  FADD R16, R8, -12583039 ;  /* 0xcb40007f08107421 */ /* 0x000fe20000000000 */
[----:B------:R-:W-:Y:S01]  /*1530*/  FFMA R12, R11, 1.925963033500011079e-08, R12 ;  /* 0x32a570600b0c7823 */ /* 0x000fe2000000000c */
[-C--:B------:R-:W-:Y:S01]  /*1540*/  FFMA.RM R11, R18, R9.reuse, 12582913 ;  /* 0x4b400001120b7423 */ /* 0x080fe20000004009 */
[----:B------:R-:W-:Y:S01]  /*1550*/  FFMA.SAT R18, R13, R20, 0.5 ;  /* 0x3f0000000d127423 */ /* 0x000fe20000002014 */
[----:B------:R-:W-:Y:S01]  /*1560*/  FFMA R16, R15, 1.4426950216293334961, -R16 ;  /* 0x3fb8aa3b0f107823 */ /* 0x000fe20000000810 */
[----:B------:R-:W-:Y:S01]  /*1570*/  SHF.L.U32 R8, R8, 0x17, RZ ;  /* 0x0000001708087819 */ /* 0x000fe200000006ff */
[----:B------:R-:W-:Y:S01]  /*1580*/  FADD R17, R11, -12583039 ;  /* 0xcb40007f0b117421 */ /* 0x000fe20000000000 */
[----:B------:R-:W-:Y:S01]  /*1590*/  FFMA.RM R18, R18, R9, 12582913 ;  /* 0x4b40000112127423 */ /* 0x000fe20000004009 */
[----:B------:R-:W0:Y:S01]  /*15a0*/  MUFU.EX2 R12, R12 ;  /* 0x0000000c000c7308 */ /* 0x000e220000000800 */
[----:B------:R-:W-:Y:S01]  /*15b0*/  FFMA R16, R15, 1.925963033500011079e-08, R16 ;  /* 0x32a570600f107823 */ /* 0x000fe20000000010 */
[----:B------:R-:W-:Y:S01]  /*15c0*/  FFMA R17, R10, 1.4426950216293334961, -R17 ;  /* 0x3fb8aa3b0a117823 */ /* 0x000fe20000000811 */
[----:B------:R-:W-:Y:S01]  /*15d0*/  FADD R20, R18, -12583039 ;  /* 0xcb40007f12147421 */ /* 0x000fe20000000000 */
[----:B------:R-:W-:Y:S01]  /*15e0*/  IMAD.SHL.U32 R9, R6, 0x800000, RZ ;  /* 0x0080000006097824 */ /* 0x000fe200078e00ff */
[----:B------:R-:W-:Y:S01]  /*15f0*/  SHF.L.U32 R11, R11, 0x17, RZ ;  /* 0x000000170b0b7819 */ /* 0x000fe200000006ff */
[----:B------:R-:W-:Y:S01]  /*1600*/  FFMA R17, R10, 1.925963033500011079e-08, R17 ;  /* 0x32a570600a117823 */ /* 0x000fe20000000011 */
[----:B------:R-:W-:Y:S01]  /*1610*/  FFMA R20, R13, 1.4426950216293334961, -R20 ;  /* 0x3fb8aa3b0d147823 */ /* 0x000fe20000000814 */
[----:B------:R-:W1:Y:S01]  /*1620*/  MUFU.EX2 R15, R16 ;  /* 0x00000010000f7308 */ /* 0x000e620000000800 */
[----:B------:R-:W-:-:S02]  /*1630*/  SHF.L.U32 R18, R18, 0x17, RZ ;  /* 0x0000001712127819 */ /* 0x000fc400000006ff */
[----:B------:R-:W-:-:S05]  /*1640*/  FFMA R20, R13, 1.925963033500011079e-08, R20 ;  /* 0x32a570600d147823 */ /* 0x000fca0000000014 */
[----:B------:R-:W2:Y:S01]  /*1650*/  MUFU.EX2 R10, R17 ;  /* 0x00000011000a7308 */ /* 0x000ea20000000800 */
[----:B0-----:R-:W-:-:S04]  /*1660*/  FMUL R9, R9, R12 ;  /* 0x0000000c09097220 */ /* 0x001fc80000400000 */
[----:B------:R-:W-:Y:S01]  /*1670*/  FADD R7, R9, R7 ;  /* 0x0000000709077221 */ /* 0x000fe20000000000 */
[----:B------:R-:W-:Y:S02]  /*1680*/  STS [R4+-0x8], R9 ;  /* 0xfffff80904007388 */ /* 0x000fe40000000800 */
[----:B------:R-:W0:Y:S01]  /*1690*/  MUFU.EX2 R13, R20 ;  /* 0x00000014000d7308 */ /* 0x000e220000000800 */
[----:B-1----:R-:W-:-:S04]  /*16a0*/  FMUL R8, R8, R15 ;  /* 0x0000000f08087220 */ /* 0x002fc80000400000 */
[----:B------:R-:W-:Y:S01]  /*16b0*/  FADD R7, R7, R8 ;  /* 0x0000000807077221 */ /* 0x000fe20000000000 */
[----:B------:R-:W-:Y:S01]  /*16c0*/  STS [R4+-0x4], R8 ;  /* 0xfffffc0804007388 */ /* 0x000fe20000000800 */
[----:B--2---:R-:W-:-:S04]  /*16d0*/  FMUL R10, R11, R10 ;  /* 0x0000000a0b0a7220 */ /* 0x004fc80000400000 */
[----:B------:R-:W-:Y:S01]  /*16e0*/  FADD R7, R7, R10 ;  /* 0x0000000a07077221 */ /* 0x000fe20000000000 */
[----:B------:R-:W-:Y:S01]  /*16f0*/  STS [R4], R10 ;  /* 0x0000000a04007388 */ /* 0x000fe20000000800 */
[----:B0-----:R-:W-:-:S04]  /*1700*/  FMUL R13, R18, R13 ;  /* 0x0000000d120d7220 */ /* 0x001fc80000400000 */
[----:B------:R-:W-:Y:S01]  /*1710*/  FADD R7, R7, R13 ;  /* 0x0000000d07077221 */ /* 0x000fe20000000000 */
[----:B------:R0:W-:Y:S02]  /*1720*/  STS [R4+0x4], R13 ;  /* 0x0000040d04007388 */ /* 0x0001e40000000800 */
[----:B0-----:R-:W-:Y:S01]  /*1730*/  VIADD R4, R4, 0x10 ;  /* 0x0000001004047836 */ /* 0x001fe20000000000 */
[----:B------:R-:W-:Y:S06]  /*1740*/  BRA.U UP1, `(.L_x_122) ;  /* 0xfffffffd01287547 */ /* 0x000fec000b83ffff */
.L_x_121:
[----:B------:R-:W-:Y:S05]  /*1750*/  BRA.U !UP0, `(.L_x_120) ;  /* 0x0000000108c47547 */ /* 0x000fea000b800000 */
[----:B------:R-:W3:Y:S01]  /*1760*/  LDCU UR4, c[0x0][0x3a8] ;  /* 0x00007500ff0477ac */ /* 0x000ee20008000800 */
[----:B------:R-:W-:Y:S02]  /*1770*/  UISETP.NE.AND UP0, UPT, UR7, 0x1, UPT ;  /* 0x000000010700788c */ /* 0x000fe4000bf05270 */
[----:B---3--:R-:W-:-:S04]  /*1780*/  ULOP3.LUT UR4, UR4, 0x1, URZ, 0xc0, !UPT ;  /* 0x0000000104047892 */ /* 0x008fc8000f8ec0ff */
[----:B------:R-:W-:-:S03]  /*1790*/  UISETP.NE.U32.AND UP1, UPT, UR4, 0x1, UPT ;  /* 0x000000010400788c */ /* 0x000fc6000bf25070 */
[----:B------:R-:W-:Y:S08]  /*17a0*/  BRA.U !UP0, `(.L_x_123) ;  /* 0x0000000108707547 */ /* 0x000ff0000b800000 */
[C---:B-12---:R-:W-:Y:S01]  /*17b0*/  LEA R4, R5.reuse, R2, 0x2 ;  /* 0x0000000205047211 */ /* 0x046fe200078e10ff */
[----:B0-----:R-:W-:Y:S01]  /*17c0*/  HFMA2 R10, -RZ, RZ, 0.96630859375, -0.0022525787353515625 ;  /* 0x3bbb989dff0a7431 */ /* 0x001fe200000001ff */
[----:B------:R-:W-:Y:S02]  /*17d0*/  MOV R13, 0x437c0000 ;  /* 0x437c0000000d7802 */ /* 0x000fe40000000f00 */
[----:B------:R-:W-:Y:S01]  /*17e0*/  IADD3 R5, PT, PT, R5, 0x2, RZ ;  /* 0x0000000205057810 */ /* 0x000fe20007ffe0ff */
[----:B------:R-:W0:Y:S04]  /*17f0*/  LDS R9, [R4] ;  /* 0x0000000004097984 */ /* 0x000e280000000800 */
[----:B------:R-:W1:Y:S01]  /*1800*/  LDS R11, [R4+0x4] ;  /* 0x00000400040b7984 */ /* 0x000e620000000800 */
[--C-:B0-----:R-:W-:Y:S01]  /*1810*/  FADD R9, R9, -R14.reuse ;  /* 0x8000000e09097221 */ /* 0x101fe20000000000 */
[----:B-1----:R-:W-:-:S03]  /*1820*/  FADD R11, R11, -R14 ;  /* 0x8000000e0b0b7221 */ /* 0x002fc60000000000 */
[-C--:B------:R-:W-:Y:S01]  /*1830*/  FFMA.SAT R6, R9, R10.reuse, 0.5 ;  /* 0x3f00000009067423 */ /* 0x080fe2000000200a */
[----:B------:R-:W-:-:S03]  /*1840*/  FFMA.SAT R10, R11, R10, 0.5 ;  /* 0x3f0000000b0a7423 */ /* 0x000fc6000000200a */
[-C--:B------:R-:W-:Y:S01]  /*1850*/  FFMA.RM R6, R6, R13.reuse, 12582913 ;  /* 0x4b40000106067423 */ /* 0x080fe2000000400d */
[----:B------:R-:W-:-:S03]  /*1860*/  FFMA.RM R10, R10, R13, 12582913 ;  /* 0x4b4000010a0a7423 */ /* 0x000fc6000000400d */
[C---:B------:R-:W-:Y:S01]  /*1870*/  FADD R8, R6.reuse, -12583039 ;  /* 0xcb40007f06087421 */ /* 0x040fe20000000000 */
[----:B------:R-:W-:Y:S02]  /*1880*/  IMAD.SHL.U32 R6, R6, 0x800000, RZ ;  /* 0x0080000006067824 */ /* 0x000fe400078e00ff */
[C---:B------:R-:W-:Y:S01]  /*1890*/  FADD R12, R10.reuse, -12583039 ;  /* 0xcb40007f0a0c7421 */ /* 0x040fe20000000000 */
[----:B------:R-:W-:Y:S01]  /*18a0*/  FFMA R8, R9, 1.4426950216293334961, -R8 ;  /* 0x3fb8aa3b09087823 */ /* 0x000fe20000000808 */
[----:B------:R-:W-:Y:S02]  /*18b0*/  SHF.L.U32 R10, R10, 0x17, RZ ;  /* 0x000000170a0a7819 */ /* 0x000fe400000006ff */
[----:B------:R-:W-:Y:S01]  /*18c0*/  FFMA R12, R11, 1.4426950216293334961, -R12 ;  /* 0x3fb8aa3b0b0c7823 */ /* 0x000fe2000000080c */
[----:B------:R-:W-:-:S03]  /*18d0*/  FFMA R8, R9, 1.925963033500011079e-08, R8 ;  /* 0x32a5706009087823 */ /* 0x000fc60000000008 */
[----:B------:R-:W-:Y:S01]  /*18e0*/  FFMA R12, R11, 1.925963033500011079e-08, R12 ;  /* 0x32a570600b0c7823 */ /* 0x000fe2000000000c */
[----:B------:R-:W0:Y:S08]  /*18f0*/  MUFU.EX2 R9, R8 ;  /* 0x0000000800097308 */ /* 0x000e300000000800 */
[----:B------:R-:W1:Y:S01]  /*1900*/  MUFU.EX2 R11, R12 ;  /* 0x0000000c000b7308 */ /* 0x000e620000000800 */
[----:B0-----:R-:W-:-:S04]  /*1910*/  FMUL R6, R6, R9 ;  /* 0x0000000906067220 */ /* 0x001fc80000400000 */
[----:B------:R-:W-:Y:S01]  /*1920*/  FADD R7, R7, R6 ;  /* 0x0000000607077221 */ /* 0x000fe20000000000 */
[----:B------:R3:W-:Y:S01]  /*1930*/  STS [R4], R6 ;  /* 0x0000000604007388 */ /* 0x0007e20000000800 */
[----:B-1----:R-:W-:-:S04]  /*1940*/  FMUL R10, R10, R11 ;  /* 0x0000000b0a0a7220 */ /* 0x002fc80000400000 */
[----:B------:R-:W-:Y:S01]  /*1950*/  FADD R7, R7, R10 ;  /* 0x0000000a07077221 */ /* 0x000fe20000000000 */
[----:B------:R3:W-:Y:S06]  /*1960*/  STS [R4+0x4], R10 ;  /* 0x0000040a04007388 */ /* 0x0007ec0000000800 */
.L_x_123:
[----:B------:R-:W-:Y:S05]  /*1970*/  BRA.U UP1, `(.L_x_120) ;  /* 0x00000001013c7547 */ /* 0x000fea000b800000 */
[----:B------:R-:W-:Y:S01]  /*1980*/  LEA R5, R5, R2, 0x2 ;  /* 0x0000000205057211 */ /* 0x000fe200078e10ff */
[----:B012---:R-:W-:Y:S02]  /*1990*/  HFMA2 R11, -RZ, RZ, 3.7421875, 0 ;  /* 0x437c0000ff0b7431 */ /* 0x007fe400000001ff */
[----:B---3--:R-:W-:Y:S02]  /*19a0*/  IMAD.MOV.U32 R4, RZ, RZ, 0x3bbb989d ;  /* 0x3bbb989dff047424 */ /* 0x008fe400078e00ff */
[----:B------:R-:W0:Y:S02]  /*19b0*/  LDS R9, [R5] ;  /* 0x0000000005097984 */ /* 0x000e240000000800 */
[----:B0-----:R-:W-:-:S04]  /*19c0*/  FADD R9, R9, -R14 ;  /* 0x8000000e09097221 */ /* 0x001fc80000000000 */
[----:B------:R-:W-:-:S04]  /*19d0*/  FFMA.SAT R4, R9, R4, 0.5 ;  /* 0x3f00000009047423 */ /* 0x000fc80000002004 */
[----:B------:R-:W-:-:S04]  /*19e0*/  FFMA.RM R4, R4, R11, 12582913 ;  /* 0x4b40000104047423 */ /* 0x000fc8000000400b */
[C---:B------:R-:W-:Y:S01]  /*19f0*/  FADD R6, R4.reuse, -12583039 ;  /* 0xcb40007f04067421 */ /* 0x040fe20000000000 */
[----:B------:R-:W-:-:S03]  /*1a00*/  SHF.L.U32 R4, R4, 0x17, RZ ;  /* 0x0000001704047819 */ /* 0x000fc600000006ff */
[----:B------:R-:W-:-:S04]  /*1a10*/  FFMA R6, R9, 1.4426950216293334961, -R6 ;  /* 0x3fb8aa3b09067823 */ /* 0x000fc80000000806 */
[----:B------:R-:W-:-:S04]  /*1a20*/  FFMA R6, R9, 1.925963033500011079e-08, R6 ;  /* 0x32a5706009067823 */ /* 0x000fc80000000006 */
[----:B------:R-:W0:Y:S02]  /*1a30*/  MUFU.EX2 R9, R6 ;  /* 0x0000000600097308 */ /* 0x000e240000000800 */
[----:B0-----:R-:W-:-:S04]  /*1a40*/  FMUL R4, R4, R9 ;  /* 0x0000000904047220 */ /* 0x001fc80000400000 */
[----:B------:R-:W-:Y:S01]  /*1a50*/  FADD R7, R7, R4 ;  /* 0x0000000407077221 */ /* 0x000fe20000000000 */
[----:B------:R4:W-:Y:S06]  /*1a60*/  STS [R5], R4 ;  /* 0x0000000405007388 */ /* 0x0009ec0000000800 */
.L_x_120:
[----:B----4-:R-:W4:Y:S02]  /*1a70*/  LDC R5, c[0x0][0x3a8] ;  /* 0x0000ea00ff057b82 */ /* 0x010f240000000800 */
[----:B----4-:R-:W-:-:S13]  /*1a80*/  ISETP.GE.AND P0, PT, R5, 0x1, PT ;  /* 0x000000010500780c */ /* 0x010fda0003f06270 */
[----:B------:R-:W-:Y:S05]  /*1a90*/  @!P0 EXIT ;  /* 0x000000000000894d */ /* 0x000fea0003800000 */
[C---:B-123--:R-:W-:Y:S01]  /*1aa0*/  IADD3 R4, PT, PT, R5.reuse, -0x1, RZ ;  /* 0xffffffff05047810 */ /* 0x04efe20007ffe0ff */
[----:B------:R-:W-:Y:S01]  /*1ab0*/  IMAD R6, R0, R5, RZ ;  /* 0x0000000500067224 */ /* 0x000fe200078e02ff */
[----:B0-----:R-:W-:Y:S02]  /*1ac0*/  LOP3.LUT R17, R5, 0x7, RZ, 0xc0, !PT ;  /* 0x0000000705117812 */ /* 0x001fe400078ec0ff */
[----:B------:R-:W-:Y:S02]  /*1ad0*/  ISETP.GE.U32.AND P0, PT, R4, 0x7, PT ;  /* 0x000000070400780c */ /* 0x000fe40003f06070 */
[----:B------:R-:W-:-:S11]  /*1ae0*/  MOV R9, RZ ;  /* 0x000000ff00097202 */ /* 0x000fd60000000f00 */
[----:B------:R-:W-:Y:S05]  /*1af0*/  @!P0 BRA `(.L_x_124) ;  /* 0x0000000800588947 */ /* 0x000fea0003800000 */
[----:B------:R-:W0:Y:S01]  /*1b00*/  S2UR UR7, SR_CgaCtaId ;  /* 0x00000000000779c3 */ /* 0x000e220000008800 */
[----:B------:R-:W1:Y:S01]  /*1b10*/  LDCU.64 UR4, c[0x0][0x398] ;  /* 0x00007300ff0477ac */ /* 0x000e620008000a00 */
[----:B------:R-:W-:Y:S01]  /*1b20*/  LOP3.LUT R9, R5, 0x7ffffff8, RZ, 0xc0, !PT ;  /* 0x7ffffff805097812 */ /* 0x000fe200078ec0ff */
[----:B------:R-:W-:Y:S01]  /*1b30*/  IMAD.MOV.U32 R11, RZ, RZ, R6 ;  /* 0x000000ffff0b7224 */ /* 0x000fe200078e0006 */
[----:B------:R-:W-:Y:S02]  /*1b40*/  UMOV UR6, 0x400 ;  /* 0x0000040000067882 */ /* 0x000fe40000000000 */
[----:B------:R-:W-:Y:S01]  /*1b50*/  IADD3 R10, PT, PT, -R9, RZ, RZ ;  /* 0x000000ff090a7210 */ /* 0x000fe20007ffe1ff */
[----:B-1----:R-:W-:-:S04]  /*1b60*/  UIADD3 UR4, UP0, UPT, UR4, 0x10, URZ ;  /* 0x0000001004047890 */ /* 0x002fc8000ff1e0ff */
[----:B------:R-:W-:Y:S02]  /*1b70*/  UIADD3.X UR5, UPT, UPT, URZ, UR5, URZ, UP0, !UPT ;  /* 0x00000005ff057290 */ /* 0x000fe400087fe4ff */
[----:B0-----:R-:W-:-:S06]  /*1b80*/  ULEA UR6, UR7, UR6, 0x18 ;  /* 0x0000000607067291 */ /* 0x001fcc000f8ec0ff */
[----:B------:R-:W-:-:S04]  /*1b90*/  LEA R2, R3, UR6, 0x2 ;  /* 0x0000000603027c11 */ /* 0x000fc8000f8e10ff */
[----:B------:R-:W-:-:S07]  /*1ba0*/  IADD3 R8, PT, PT, R2, 0x10, RZ ;  /* 0x0000001002087810 */ /* 0x000fce0007ffe0ff */
.L_x_141:
[----:B0-----:R-:W0:Y:S01]  /*1bb0*/  LDS R0, [R8+-0x10] ;  /* 0xfffff00008007984 */ /* 0x001e220000000800 */
[----:B------:R-:W1:Y:S01]  /*1bc0*/  MUFU.RCP R4, R7 ;  /* 0x0000000700047308 */ /* 0x000e620000001000 */
[----:B------:R-:W-:Y:S01]  /*1bd0*/  IADD3 R10, PT, PT, R10, 0x8, RZ ;  /* 0x000000080a0a7810 */ /* 0x000fe20007ffe0ff */
[----:B------:R-:W-:Y:S01]  /*1be0*/  IMAD.U32 R5, RZ, RZ, UR5 ;  /* 0x00000005ff057e24 */ /* 0x000fe2000f8e00ff */
[----:B------:R-:W-:Y:S02]  /*1bf0*/  BSSY.RECONVERGENT B2, `(.L_x_125) ;  /* 0x000000e000027945 */ /* 0x000fe40003800200 */
[----:B------:R-:W-:Y:S01]  /*1c00*/  ISETP.NE.AND P2, PT, R10, RZ, PT ;  /* 0x000000ff0a00720c */ /* 0x000fe20003f45270 */
[----:B-1----:R-:W-:-:S04]  /*1c10*/  FFMA R3, R4, -R7, 1 ;  /* 0x3f80000004037423 */ /* 0x002fc80000000807 */
[----:B------:R-:W-:Y:S01]  /*1c20*/  FFMA R3, R4, R3, R4 ;  /* 0x0000000304037223 */ /* 0x000fe20000000004 */
[----:B------:R-:W-:-:S05]  /*1c30*/  MOV R4, UR4 ;  /* 0x0000000400047c02 */ /* 0x000fca0008000f00 */
[----:B------:R-:W-:Y:S01]  /*1c40*/  IMAD.WIDE R4, R11, 0x4, R4 ;  /* 0x000000040b047825 */ /* 0x000fe200078e0204 */
[----:B0-----:R-:W0:Y:S03]  /*1c50*/  FCHK P0, R0, R7 ;  /* 0x0000000700007302 */ /* 0x001e260000000000 */
[----:B------:R-:W-:-:S04]  /*1c60*/  FFMA R12, R0, R3, RZ ;  /* 0x00000003000c7223 */ /* 0x000fc800000000ff */
[----:B------:R-:W-:-:S04]  /*1c70*/  FFMA R13, R12, -R7, R0 ;  /* 0x800000070c0d7223 */ /* 0x000fc80000000000 */
[----:B------:R-:W-:Y:S01]  /*1c80*/  FFMA R3, R3, R13, R12 ;  /* 0x0000000d03037223 */ /* 0x000fe2000000000c */
[----:B0-----:R-:W-:Y:S06]  /*1c90*/  @!P0 BRA `(.L_x_126) ;  /* 0x00000000000c8947 */ /* 0x001fec0003800000 */
[----:B------:R-:W-:Y:S02]  /*1ca0*/  MOV R3, R7 ;  /* 0x0000000700037202 */ /* 0x000fe40000000f00 */
[----:B------:R-:W-:-:S07]  /*1cb0*/  MOV R12, 0x1cd0 ;  /* 0x00001cd0000c7802 */ /* 0x000fce0000000f00 */
[----:B------:R-:W-:Y:S05]  /*1cc0*/  CALL.REL.NOINC `($__internal_4_$__cuda_sm3x_div_rn_noftz_f32_slowpath) ;  /* 0x0000001000287944 */ /* 0x000fea0003c00000 */
.L_x_126:
[----:B------:R-:W-:Y:S05]  /*1cd0*/  BSYNC.RECONVERGENT B2 ;  /* 0x0000000000027941 */ /* 0x000fea0003800200 */
.L_x_125:
[----:B------:R-:W0:Y:S01]  /*1ce0*/  LDS R15, [R8+-0xc] ;  /* 0xfffff400080f7984 */ /* 0x000e220000000800 */
[----:B------:R-:W1:Y:S01]  /*1cf0*/  MUFU.RCP R0, R7 ;  /* 0x0000000700007308 */ /* 0x000e620000001000 */
[----:B------:R-:W-:Y:S02]  /*1d00*/  BSSY.RECONVERGENT B2, `(.L_x_127) ;  /* 0x000000e000027945 */ /* 0x000fe40003800200 */
[----:B------:R2:W-:Y:S01]  /*1d10*/  STG.E desc[UR8][R4.64+-0x10], R3 ;  /* 0xfffff00304007986 */ /* 0x0005e2000c101908 */
[----:B-1----:R-:W-:-:S04]  /*1d20*/  FFMA R13, R0, -R7, 1 ;  /* 0x3f800000000d7423 */ /* 0x002fc80000000807 */
[----:B------:R-:W-:Y:S01]  /*1d30*/  FFMA R0, R0, R13, R0 ;  /* 0x0000000d00007223 */ /* 0x000fe20000000000 */
[----:B0-----:R-:W0:Y:S03]  /*1d40*/  FCHK P0, R15, R7 ;  /* 0x000000070f007302 */ /* 0x001e260000000000 */
[----:B------:R-:W-:-:S04]  /*1d50*/  FFMA R12, R0, R15, RZ ;  /* 0x0000000f000c7223 */ /* 0x000fc800000000ff */
[----:B------:R-:W-:-:S04]  /*1d60*/  FFMA R13, R12, -R7, R15 ;  /* 0x800000070c0d7223 */ /* 0x000fc8000000000f */
[----:B------:R-:W-:Y:S01]  /*1d70*/  FFMA R13, R0, R13, R12 ;  /* 0x0000000d000d7223 */ /* 0x000fe2000000000c */
[----:B0-2---:R-:W-:Y:S06]  /*1d80*/  @!P0 BRA `(.L_x_128) ;  /* 0x0000000000148947 */ /* 0x005fec0003800000 */
[----:B------:R-:W-:Y:S02]  /*1d90*/  MOV R0, R15 ;  /* 0x0000000f00007202 */ /* 0x000fe40000000f00 */
[----:B------:R-:W-:Y:S02]  /*1da0*/  MOV R3, R7 ;  /* 0x0000000700037202 */ /* 0x000fe40000000f00 */
[----:B------:R-:W-:-:S07]  /*1db0*/  MOV R12, 0x1dd0 ;  /* 0x00001dd0000c7802 */ /* 0x000fce0000000f00 */
[----:B------:R-:W-:Y:S05]  /*1dc0*/  CALL.REL.NOINC `($__internal_4_$__cuda_sm3x_div_rn_noftz_f32_slowpath) ;  /* 0x0000000c00e87944 */ /* 0x000fea0003c00000 */
[----:B------:R-:W-:-:S07]  /*1dd0*/  MOV R13, R3 ;  /* 0x00000003000d7202 */ /* 0x000fce0000000f00 */
.L_x_128:
[----:B------:R-:W-:Y:S05]  /*1de0*/  BSYNC.RECONVERGENT B2 ;  /* 0x0000000000027941 */ /* 0x000fea0003800200 */
.L_x_127:
        /* <DEDUP_REMOVED lines=11> */
[----:B------:R-:W-:Y:S01]  /*1ea0*/  IMAD.MOV.U32 R0, RZ, RZ, R14 ;  /* 0x000000ffff007224 */ /* 0x000fe200078e000e */
[----:B------:R-:W-:Y:S02]  /*1eb0*/  MOV R3, R7 ;  /* 0x0000000700037202 */ /* 0x000fe40000000f00 */
[----:B------:R-:W-:-:S07]  /*1ec0*/  MOV R12, 0x1ee0 ;  /* 0x00001ee0000c7802 */ /* 0x000fce0000000f00 */
[----:B------:R-:W-:Y:S05]  /*1ed0*/  CALL.REL.NOINC `($__internal_4_$__cuda_sm3x_div_rn_noftz_f32_slowpath) ;  /* 0x0000000c00a47944 */ /* 0x000fea0003c00000 */
.L_x_130:
[----:B------:R-:W-:Y:S05]  /*1ee0*/  BSYNC.RECONVERGENT B2 ;  /* 0x0000000000027941 */ /* 0x000fea0003800200 */
.L_x_129:
        /* <DEDUP_REMOVED lines=16> */
.L_x_132:
[----:B------:R-:W-:Y:S05]  /*1ff0*/  BSYNC.RECONVERGENT B2 ;  /* 0x0000000000027941 */ /* 0x000fea0003800200 */
.L_x_131:
[----:B------:R-:W0:Y:S01]  /*2000*/  LDS R14, [R8] ;  /* 0x00000000080e7984 */ /* 0x000e220000000800 */
        /* <DEDUP_REMOVED lines=14> */
.L_x_134:
[----:B------:R-:W-:Y:S05]  /*20f0*/  BSYNC.RECONVERGENT B2 ;  /* 0x0000000000027941 */ /* 0x000fea0003800200 */
.L_x_133:
[----:B------:R-:W0:Y:S01]  /*2100*/  LDS R15, [R8+0x4] ;  /* 0x00000400080f7984 */ /* 0x000e220000000800 */
        /* <DEDUP_REMOVED lines=15> */
.L_x_136:
[----:B------:R-:W-:Y:S05]  /*2200*/  BSYNC.RECONVERGENT B2 ;  /* 0x0000000000027941 */ /* 0x000fea0003800200 */
.L_x_135:
        /* <DEDUP_REMOVED lines=15> */
.L_x_138:
[----:B------:R-:W-:Y:S05]  /*2300*/  BSYNC.RECONVERGENT B2 ;  /* 0x0000000000027941 */ /* 0x000fea0003800200 */
.L_x_137:
        /* <DEDUP_REMOVED lines=16> */
.L_x_140:
[----:B------:R-:W-:Y:S05]  /*2410*/  BSYNC.RECONVERGENT B2 ;  /* 0x0000000000027941 */ /* 0x000fea0003800200 */
.L_x_139:
[----:B------:R0:W-:Y:S01]  /*2420*/  STG.E desc[UR8][R4.64+0xc], R13 ;  /* 0x00000c0d04007986 */ /* 0x0001e2000c101908 */
[----:B------:R-:W-:Y:S01]  /*2430*/  VIADD R8, R8, 0x20 ;  /* 0x0000002008087836 */ /* 0x000fe20000000000 */
[----:B------:R-:W-:Y:S01]  /*2440*/  IADD3 R11, PT, PT, R11, 0x8, RZ ;  /* 0x000000080b0b7810 */ /* 0x000fe20007ffe0ff */
[----:B------:R-:W-:Y:S06]  /*2450*/  @P2 BRA `(.L_x_141) ;  /* 0xfffffff400d42947 */ /* 0x000fec000383ffff */
.L_x_124:
[----:B------:R-:W-:-:S13]  /*2460*/  ISETP.NE.AND P0, PT, R17, RZ, PT ;  /* 0x000000ff1100720c */ /* 0x000fda0003f05270 */
[----:B------:R-:W-:Y:S05]  /*2470*/  @!P0 EXIT ;  /* 0x000000000000894d */ /* 0x000fea0003800000 */
[----:B------:R-:W1:Y:S01]  /*2480*/  LDCU UR4, c[0x0][0x3a8] ;  /* 0x00007500ff0477ac */ /* 0x000e620008000800 */
[----:B------:R-:W-:Y:S01]  /*2490*/  ISETP.GE.U32.AND P0, PT, R17, 0x4, PT ;  /* 0x000000041100780c */ /* 0x000fe20003f06070 */
[----:B-1----:R-:W-:-:S12]  /*24a0*/  ULOP3.LUT UR4, UR4, 0x3, URZ, 0xc0, !UPT ;  /* 0x0000000304047892 */ /* 0x002fd8000f8ec0ff */
[----:B------:R-:W-:Y:S05]  /*24b0*/  @!P0 BRA `(.L_x_142) ;  /* 0x00000004001c8947 */ /* 0x000fea0003800000 */
[----:B------:R-:W-:Y:S01]  /*24c0*/  LEA R8, R9, R2, 0x2 ;  /* 0x0000000209087211 */ /* 0x000fe200078e10ff */
[----:B------:R-:W1:Y:S01]  /*24d0*/  MUFU.RCP R0, R7 ;  /* 0x0000000700007308 */ /* 0x000e620000001000 */
[----:B------:R-:W-:Y:S03]  /*24e0*/  BSSY.RECONVERGENT B2, `(.L_x_143) ;  /* 0x000000d000027945 */ /* 0x000fe60003800200 */
[----:B------:R-:W2:Y:S01]  /*24f0*/  LDS R10, [R8] ;  /* 0x00000000080a7984 */ /* 0x000ea20000000800 */
[----:B-1----:R-:W-:-:S04]  /*2500*/  FFMA R3, R0, -R7, 1 ;  /* 0x3f80000000037423 */ /* 0x002fc80000000807 */
[----:B------:R-:W-:Y:S01]  /*2510*/  FFMA R0, R0, R3, R0 ;  /* 0x0000000300007223 */ /* 0x000fe20000000000 */
[----:B--2---:R-:W1:Y:S03]  /*2520*/  FCHK P0, R10, R7 ;  /* 0x000000070a007302 */ /* 0x004e660000000000 */
[----:B------:R-:W-:-:S04]  /*2530*/  FFMA R3, R0, R10, RZ ;  /* 0x0000000a00037223 */ /* 0x000fc800000000ff */
[----:B0-----:R-:W-:-:S04]  /*2540*/  FFMA R4, R3, -R7, R10 ;  /* 0x8000000703047223 */ /* 0x001fc8000000000a */
[----:B------:R-:W-:Y:S01]  /*2550*/  FFMA R3, R0, R4, R3 ;  /* 0x0000000400037223 */ /* 0x000fe20000000003 */
[----:B-1----:R-:W-:Y:S06]  /*2560*/  @!P0 BRA `(.L_x_144) ;  /* 0x0000000000108947 */ /* 0x002fec0003800000 */
[----:B------:R-:W-:Y:S02]  /*2570*/  MOV R0, R10 ;  /* 0x0000000a00007202 */ /* 0x000fe40000000f00 */
[----:B------:R-:W-:Y:S02]  /*2580*/  MOV R3, R7 ;  /* 0x0000000700037202 */ /* 0x000fe40000000f00 */
[----:B------:R-:W-:-:S07]  /*2590*/  MOV R12, 0x25b0 ;  /* 0x000025b0000c7802 */ /* 0x000fce0000000f00 */
[----:B------:R-:W-:Y:S05]  /*25a0*/  CALL.REL.NOINC `($__internal_4_$__cuda_sm3x_div_rn_noftz_f32_slowpath) ;  /* 0x0000000400f07944 */ /* 0x000fea0003c00000 */
.L_x_144:
[----:B------:R-:W-:Y:S05]  /*25b0*/  BSYNC.RECONVERGENT B2 ;  /* 0x0000000000027941 */ /* 0x000fea0003800200 */
.L_x_143:
[----:B------:R-:W0:Y:S01]  /*25c0*/  LDS R13, [R8+0x4] ;  /* 0x00000400080d7984 */ /* 0x000e220000000800 */
[----:B------:R-:W1:Y:S01]  /*25d0*/  LDC.64 R4, c[0x0][0x398] ;  /* 0x0000e600ff047b82 */ /* 0x000e620000000a00 */
[----:B------:R-:W2:Y:S01]  /*25e0*/  MUFU.RCP R0, R7 ;  /* 0x0000000700007308 */ /* 0x000ea20000001000 */
[----:B------:R-:W-:Y:S01]  /*25f0*/  IMAD.IADD R11, R6, 0x1, R9 ;  /* 0x00000001060b7824 */ /* 0x000fe200078e0209 */
[----:B------:R-:W-:Y:S03]  /*2600*/  BSSY.RECONVERGENT B2, `(.L_x_145) ;  /* 0x000000f000027945 */ /* 0x000fe60003800200 */
[----:B-1----:R-:W-:-:S04]  /*2610*/  IMAD.WIDE R4, R11, 0x4, R4 ;  /* 0x000000040b047825 */ /* 0x002fc800078e0204 */
[C---:B--2---:R-:W-:Y:S01]  /*2620*/  FFMA R11, R0.reuse, -R7, 1 ;  /* 0x3f800000000b7423 */ /* 0x044fe20000000807 */
[----:B------:R1:W-:Y:S03]  /*2630*/  STG.E desc[UR8][R4.64], R3 ;  /* 0x0000000304007986 */ /* 0x0003e6000c101908 */
[----:B------:R-:W-:Y:S01]  /*2640*/  FFMA R0, R0, R11, R0 ;  /* 0x0000000b00007223 */ /* 0x000fe20000000000 */
[----:B0-----:R-:W0:Y:S03]  /*2650*/  FCHK P0, R13, R7 ;  /* 0x000000070d007302 */ /* 0x001e260000000000 */
[----:B------:R-:W-:-:S04]  /*2660*/  FFMA R10, R0, R13, RZ ;  /* 0x0000000d000a7223 */ /* 0x000fc800000000ff */
[----:B------:R-:W-:-:S04]  /*2670*/  FFMA R11, R10, -R7, R13 ;  /* 0x800000070a0b7223 */ /* 0x000fc8000000000d */
[----:B------:R-:W-:Y:S01]  /*2680*/  FFMA R11, R0, R11, R10 ;  /* 0x0000000b000b7223 */ /* 0x000fe2000000000a */
[----:B01----:R-:W-:Y:S06]  /*2690*/  @!P0 BRA `(.L_x_146) ;  /* 0x0000000000148947 */ /* 0x003fec0003800000 */
[----:B------:R-:W-:Y:S02]  /*26a0*/  MOV R0, R13 ;  /* 0x0000000d00007202 */ /* 0x000fe40000000f00 */
[----:B------:R-:W-:Y:S02]  /*26b0*/  MOV R3, R7 ;  /* 0x0000000700037202 */ /* 0x000fe40000000f00 */
[----:B------:R-:W-:-:S07]  /*26c0*/  MOV R12, 0x26e0 ;  /* 0x000026e0000c7802 */ /* 0x000fce0000000f00 */
[----:B------:R-:W-:Y:S05]  /*26d0*/  CALL.REL.NOINC `($__internal_4_$__cuda_sm3x_div_rn_noftz_f32_slowpath) ;  /* 0x0000000400a47944 */ /* 0x000fea0003c00000 */
[----:B------:R-:W-:-:S07]  /*26e0*/  MOV R11, R3 ;  /* 0x00000003000b7202 */ /* 0x000fce0000000f00 */
.L_x_146:
[----:B------:R-:W-:Y:S05]  /*26f0*/  BSYNC.RECONVERGENT B2 ;  /* 0x0000000000027941 */ /* 0x000fea0003800200 */
.L_x_145:
        /* <DEDUP_REMOVED lines=11> */
[----:B------:R-:W-:Y:S01]  /*27b0*/  MOV R0, R12 ;  /* 0x0000000c00007202 */ /* 0x000fe20000000f00 */
[----:B------:R-:W-:Y:S01]  /*27c0*/  IMAD.MOV.U32 R3, RZ, RZ, R7 ;  /* 0x000000ffff037224 */ /* 0x000fe200078e0007 */
[----:B------:R-:W-:-:S07]  /*27d0*/  MOV R12, 0x27f0 ;  /* 0x000027f0000c7802 */ /* 0x000fce0000000f00 */
[----:B------:R-:W-:Y:S05]  /*27e0*/  CALL.REL.NOINC `($__internal_4_$__cuda_sm3x_div_rn_noftz_f32_slowpath) ;  /* 0x0000000400607944 */ /* 0x000fea0003c00000 */
.L_x_148:
[----:B------:R-:W-:Y:S05]  /*27f0*/  BSYNC.RECONVERGENT B2 ;  /* 0x0000000000027941 */ /* 0x000fea0003800200 */
.L_x_147:
        /* <DEDUP_REMOVED lines=16> */
.L_x_150:
[----:B------:R-:W-:Y:S05]  /*2900*/  BSYNC.RECONVERGENT B2 ;  /* 0x0000000000027941 */ /* 0x000fea0003800200 */
.L_x_149:
[----:B------:R1:W-:Y:S01]  /*2910*/  STG.E desc[UR8][R4.64+0xc], R11 ;  /* 0x00000c0b04007986 */ /* 0x0003e2000c101908 */
[----:B------:R-:W-:-:S07]  /*2920*/  IADD3 R9, PT, PT, R9, 0x4, RZ ;  /* 0x0000000409097810 */ /* 0x000fce0007ffe0ff */
.L_x_142:
[----:B------:R-:W-:-:S13]  /*2930*/  ISETP.NE.AND P0, PT, RZ, UR4, PT ;  /* 0x00000004ff007c0c */ /* 0x000fda000bf05270 */
[----:B------:R-:W-:Y:S05]  /*2940*/  @!P0 EXIT ;  /* 0x000000000000894d */ /* 0x000fea0003800000 */
[----:B------:R-:W-:-:S09]  /*2950*/  UISETP.NE.AND UP0, UPT, UR4, 0x1, UPT ;  /* 0x000000010400788c */ /* 0x000fd2000bf05270 */
[----:B------:R-:W-:Y:S05]  /*2960*/  BRA.U !UP0, `(.L_x_151) ;  /* 0x0000000108987547 */ /* 0x000fea000b800000 */
[----:B------:R-:W-:Y:S01]  /*2970*/  IMAD R8, R9, 0x4, R2 ;  /* 0x0000000409087824 */ /* 0x000fe200078e0202 */
[----:B------:R-:W2:Y:S01]  /*2980*/  MUFU.RCP R0, R7 ;  /* 0x0000000700007308 */ /* 0x000ea20000001000 */
[----:B------:R-:W-:Y:S03]  /*2990*/  BSSY.RECONVERGENT B2, `(.L_x_152) ;  /* 0x000000d000027945 */ /* 0x000fe60003800200 */
[----:B------:R-:W3:Y:S01]  /*29a0*/  LDS R10, [R8] ;  /* 0x00000000080a7984 */ /* 0x000ee20000000800 */
[----:B--2---:R-:W-:-:S04]  /*29b0*/  FFMA R3, R0, -R7, 1 ;  /* 0x3f80000000037423 */ /* 0x004fc80000000807 */
[----:B------:R-:W-:Y:S01]  /*29c0*/  FFMA R0, R0, R3, R0 ;  /* 0x0000000300007223 */ /* 0x000fe20000000000 */
[----:B---3--:R-:W2:Y:S03]  /*29d0*/  FCHK P0, R10, R7 ;  /* 0x000000070a007302 */ /* 0x008ea60000000000 */
[----:B------:R-:W-:-:S04]  /*29e0*/  FFMA R3, R0, R10, RZ ;  /* 0x0000000a00037223 */ /* 0x000fc800000000ff */
[----:B01----:R-:W-:-:S04]  /*29f0*/  FFMA R4, R3, -R7, R10 ;  /* 0x8000000703047223 */ /* 0x003fc8000000000a */
[----:B------:R-:W-:Y:S01]  /*2a00*/  FFMA R3, R0, R4, R3 ;  /* 0x0000000400037223 */ /* 0x000fe20000000003 */
[----:B--2---:R-:W-:Y:S06]  /*2a10*/  @!P0 BRA `(.L_x_153) ;  /* 0x0000000000108947 */ /* 0x004fec0003800000 */
[----:B------:R-:W-:Y:S02]  /*2a20*/  MOV R0, R10 ;  /* 0x0000000a00007202 */ /* 0x000fe40000000f00 */
[----:B------:R-:W-:Y:S02]  /*2a30*/  MOV R3, R7 ;  /* 0x0000000700037202 */ /* 0x000fe40000000f00 */
[----:B------:R-:W-:-:S07]  /*2a40*/  MOV R12, 0x2a60 ;  /* 0x00002a60000c7802 */ /* 0x000fce0000000f00 */
[----:B------:R-:W-:Y:S05]  /*2a50*/  CALL.REL.NOINC `($__internal_4_$__cuda_sm3x_div_rn_noftz_f32_slowpath) ;  /* 0x0000000000c47944 */ /* 0x000fea0003c00000 */
.L_x_153:
[----:B------:R-:W-:Y:S05]  /*2a60*/  BSYNC.RECONVERGENT B2 ;  /* 0x0000000000027941 */ /* 0x000fea0003800200 */
.L_x_152:
[----:B------:R-:W0:Y:S01]  /*2a70*/  LDS R13, [R8+0x4] ;  /* 0x00000400080d7984 */ /* 0x000e220000000800 */
[----:B------:R-:W1:Y:S01]  /*2a80*/  LDC.64 R4, c[0x0][0x398] ;  /* 0x0000e600ff047b82 */ /* 0x000e620000000a00 */
[----:B------:R-:W2:Y:S01]  /*2a90*/  MUFU.RCP R0, R7 ;  /* 0x0000000700007308 */ /* 0x000ea20000001000 */
[----:B------:R-:W-:Y:S01]  /*2aa0*/  IADD3 R11, PT, PT, R6, R9, RZ ;  /* 0x00000009060b7210 */ /* 0x000fe20007ffe0ff */
[----:B------:R-:W-:Y:S04]  /*2ab0*/  BSSY.RECONVERGENT B2, `(.L_x_154) ;  /* 0x000000f000027945 */ /* 0x000fe80003800200 */
        /* <DEDUP_REMOVED lines=9> */
[----:B------:R-:W-:Y:S01]  /*2b50*/  MOV R0, R13 ;  /* 0x0000000d00007202 */ /* 0x000fe20000000f00 */
[----:B------:R-:W-:Y:S01]  /*2b60*/  IMAD.MOV.U32 R3, RZ, RZ, R7 ;  /* 0x000000ffff037224 */ /* 0x000fe200078e0007 */
[----:B------:R-:W-:-:S07]  /*2b70*/  MOV R12, 0x2b90 ;  /* 0x00002b90000c7802 */ /* 0x000fce0000000f00 */
[----:B------:R-:W-:Y:S05]  /*2b80*/  CALL.REL.NOINC `($__internal_4_$__cuda_sm3x_div_rn_noftz_f32_slowpath) ;  /* 0x0000000000787944 */ /* 0x000fea0003c00000 */
[----:B------:R-:W-:-:S07]  /*2b90*/  MOV R11, R3 ;  /* 0x00000003000b7202 */ /* 0x000fce0000000f00 */
.L_x_155:
[----:B------:R-:W-:Y:S05]  /*2ba0*/  BSYNC.RECONVERGENT B2 ;  /* 0x0000000000027941 */ /* 0x000fea0003800200 */
.L_x_154:
[----:B------:R2:W-:Y:S01]  /*2bb0*/  STG.E desc[UR8][R4.64+0x4], R11 ;  /* 0x0000040b04007986 */ /* 0x0005e2000c101908 */
[----:B------:R-:W-:-:S07]  /*2bc0*/  IADD3 R9, PT, PT, R9, 0x2, RZ ;  /* 0x0000000209097810 */ /* 0x000fce0007ffe0ff */
.L_x_151:
[----:B------:R-:W3:Y:S02]  /*2bd0*/  LDC R0, c[0x0][0x3a8] ;  /* 0x0000ea00ff007b82 */ /* 0x000ee40000000800 */
[----:B---3--:R-:W-:-:S04]  /*2be0*/  LOP3.LUT R0, R0, 0x1, RZ, 0xc0, !PT ;  /* 0x0000000100007812 */ /* 0x008fc800078ec0ff */
[----:B------:R-:W-:-:S13]  /*2bf0*/  ISETP.NE.U32.AND P0, PT, R0, 0x1, PT ;  /* 0x000000010000780c */ /* 0x000fda0003f05070 */
[----:B------:R-:W-:Y:S05]  /*2c00*/  @P0 EXIT ;  /* 0x000000000000094d */ /* 0x000fea0003800000 */
[----:B------:R-:W-:Y:S01]  /*2c10*/  LEA R2, R9, R2, 0x2 ;  /* 0x0000000209027211 */ /* 0x000fe200078e10ff */
[----:B------:R-:W3:Y:S01]  /*2c20*/  MUFU.RCP R0, R7 ;  /* 0x0000000700007308 */ /* 0x000ee20000001000 */
[----:B------:R-:W-:Y:S04]  /*2c30*/  BSSY.RECONVERGENT B2, `(.L_x_156) ;  /* 0x000000e000027945 */ /* 0x000fe80003800200 */
[----:B------:R-:W4:Y:S01]  /*2c40*/  LDS R2, [R2] ;  /* 0x0000000002027984 */ /* 0x000f220000000800 */
[----:B---3--:R-:W-:-:S04]  /*2c50*/  FFMA R3, R0, -R7, 1 ;  /* 0x3f80000000037423 */ /* 0x008fc80000000807 */
[----:B------:R-:W-:Y:S01]  /*2c60*/  FFMA R0, R0, R3, R0 ;  /* 0x0000000300007223 */ /* 0x000fe20000000000 */
[----:B----4-:R-:W3:Y:S03]  /*2c70*/  FCHK P0, R2, R7 ;  /* 0x0000000702007302 */ /* 0x010ee60000000000 */
[----:B------:R-:W-:-:S04]  /*2c80*/  FFMA R3, R0, R2, RZ ;  /* 0x0000000200037223 */ /* 0x000fc800000000ff */
[----:B012---:R-:W-:-:S04]  /*2c90*/  FFMA R4, R3, -R7, R2 ;  /* 0x8000000703047223 */ /* 0x007fc80000000002 */
[----:B------:R-:W-:Y:S01]  /*2ca0*/  FFMA R5, R0, R4, R3 ;  /* 0x0000000400057223 */ /* 0x000fe20000000003 */
[----:B---3--:R-:W-:Y:S06]  /*2cb0*/  @!P0 BRA `(.L_x_157) ;  /* 0x0000000000148947 */ /* 0x008fec0003800000 */
[----:B------:R-:W-:Y:S01]  /*2cc0*/  MOV R0, R2 ;  /* 0x0000000200007202 */ /* 0x000fe20000000f00 */
[----:B------:R-:W-:Y:S01]  /*2cd0*/  IMAD.MOV.U32 R3, RZ, RZ, R7 ;  /* 0x000000ffff037224 */ /* 0x000fe200078e0007 */
[----:B------:R-:W-:-:S07]  /*2ce0*/  MOV R12, 0x2d00 ;  /* 0x00002d00000c7802 */ /* 0x000fce0000000f00 */
[----:B------:R-:W-:Y:S05]  /*2cf0*/  CALL.REL.NOINC `($__internal_4_$__cuda_sm3x_div_rn_noftz_f32_slowpath) ;  /* 0x00000000001c7944 */ /* 0x000fea0003c00000 */
[----:B------:R-:W-:-:S07]  /*2d00*/  MOV R5, R3 ;  /* 0x0000000300057202 */ /* 0x000fce0000000f00 */
.L_x_157:
[----:B------:R-:W-:Y:S05]  /*2d10*/  BSYNC.RECONVERGENT B2 ;  /* 0x0000000000027941 */ /* 0x000fea0003800200 */
.L_x_156:
[----:B------:R-:W0:Y:S01]  /*2d20*/  LDC.64 R2, c[0x0][0x398] ;  /* 0x0000e600ff027b82 */ /* 0x000e220000000a00 */
[----:B------:R-:W-:-:S05]  /*2d30*/  IADD3 R9, PT, PT, R6, R9, RZ ;  /* 0x0000000906097210 */ /* 0x000fca0007ffe0ff */
[----:B0-----:R-:W-:-:S05]  /*2d40*/  IMAD.WIDE R2, R9, 0x4, R2 ;  /* 0x0000000409027825 */ /* 0x001fca00078e0202 */
[----:B------:R-:W-:Y:S01]  /*2d50*/  STG.E desc[UR8][R2.64], R5 ;  /* 0x0000000502007986 */ /* 0x000fe2000c101908 */
[----:B------:R-:W-:Y:S05]  /*2d60*/  EXIT ;  /* 0x000000000000794d */ /* 0x000fea0003800000 */
        .weak           $__internal_4_$__cuda_sm3x_div_rn_noftz_f32_slowpath
        .type           $__internal_4_$__cuda_sm3x_div_rn_noftz_f32_slowpath,@function
        .size           $__internal_4_$__cuda_sm3x_div_rn_noftz_f32_slowpath,(.L_x_204 - $__internal_4_$__cuda_sm3x_div_rn_noftz_f32_slowpath)
$__internal_4_$__cuda_sm3x_div_rn_noftz_f32_slowpath:
        /* <DEDUP_REMOVED lines=9> */
[----:B------:R-:W-:Y:S01]  /*2e00*/  @!P0 IMAD.MOV.U32 R14, RZ, RZ, RZ ;  /* 0x000000ffff0e8224 */ /* 0x000fe200078e00ff */
        /* <DEDUP_REMOVED lines=24> */
.L_x_159:
[----:B------:R-:W-:Y:S01]  /*2f90*/  LEA R18, R13, 0xc0800000, 0x17 ;  /* 0xc08000000d127811 */ /* 0x000fe200078eb8ff */
[----:B------:R-:W-:Y:S01]  /*2fa0*/  VIADD R16, R16, 0xffffff81 ;  /* 0xffffff8110107836 */ /* 0x000fe20000000000 */
[----:B------:R-:W-:Y:S02]  /*2fb0*/  BSSY.RECONVERGENT B1, `(.L_x_164) ;  /* 0x0000035000017945 */ /* 0x000fe40003800200 */
[----:B------:R-:W-:Y:S01]  /*2fc0*/  IADD3 R19, PT, PT, -R18, R3, RZ ;  /* 0x0000000312137210 */ /* 0x000fe20007ffe1ff */
[----:B------:R-:W-:-:S03]  /*2fd0*/  IMAD R0, R16, -0x800000, R0 ;  /* 0xff80000010007824 */ /* 0x000fc600078e0200 */
[----:B------:R0:W1:Y:S01]  /*2fe0*/  MUFU.RCP R18, R19 ;  /* 0x0000001300127308 */ /* 0x0000620000001000 */
[----:B------:R-:W-:Y:S01]  /*2ff0*/  FADD.FTZ R3, -R19, -RZ ;  /* 0x800000ff13037221 */ /* 0x000fe20000010100 */
        /* <DEDUP_REMOVED lines=22> */
[-CC-:B------:R-:W-:Y:S01]  /*3160*/  FFMA.RZ R14, R15, R3.reuse, R18.reuse ;  /* 0x000000030f0e7223 */ /* 0x180fe2000000c012 */
[C---:B------:R-:W-:Y:S02]  /*3170*/  ISETP.NE.AND P3, PT, R13.reuse, RZ, PT ;  /* 0x000000ff0d00720c */ /* 0x040fe40003f65270 */
[----:B------:R-:W-:Y:S02]  /*3180*/  ISETP.NE.AND P1, PT, R13, RZ, PT ;  /* 0x000000ff0d00720c */ /* 0x000fe40003f25270 */
[----:B------:R-:W-:Y:S01]  /*3190*/  LOP3.LUT R16, R14, 0x7fffff, RZ, 0xc0, !PT ;  /* 0x007fffff0e107812 */ /* 0x000fe200078ec0ff */
[CCC-:B------:R-:W-:Y:S01]  /*31a0*/  FFMA.RP R14, R15.reuse, R3.reuse, R18.reuse ;  /* 0x000000030f0e7223 */ /* 0x1c0fe20000008012 */
[----:B------:R-:W-:Y:S01]  /*31b0*/  FFMA.RM R3, R15, R3, R18 ;  /* 0x000000030f037223 */ /* 0x000fe20000004012 */
[----:B------:R-:W-:Y:S01]  /*31c0*/  IADD3 R15, PT, PT, R13, 0x20, RZ ;  /* 0x000000200d0f7810 */ /* 0x000fe20007ffe0ff */
        /* <DEDUP_REMOVED lines=15> */
.L_x_166:
[----:B------:R-:W-:-:S04]  /*32c0*/  LOP3.LUT R0, R0, 0x80000000, RZ, 0xc0, !PT ;  /* 0x8000000000007812 */ /* 0x000fc800078ec0ff */
[----:B------:R-:W-:Y:S01]  /*32d0*/  LOP3.LUT R0, R0, 0x7f800000, RZ, 0xfc, !PT ;  /* 0x7f80000000007812 */ /* 0x000fe200078efcff */
[----:B------:R-:W-:Y:S06]  /*32e0*/  BRA `(.L_x_167) ;  /* 0x0000000000047947 */ /* 0x000fec0003800000 */
.L_x_165:
[----:B------:R-:W-:-:S07]  /*32f0*/  LEA R0, R19, R0, 0x17 ;  /* 0x0000000013007211 */ /* 0x000fce00078eb8ff */
.L_x_167:
[----:B------:R-:W-:Y:S05]  /*3300*/  BSYNC.RECONVERGENT B1 ;  /* 0x0000000000017941 */ /* 0x000fea0003800200 */
.L_x_164:
[----:B------:R-:W-:Y:S05]  /*3310*/  BRA `(.L_x_168) ;  /* 0x0000000000207947 */ /* 0x000fea0003800000 */
.L_x_163:
[----:B------:R-:W-:-:S04]  /*3320*/  LOP3.LUT R0, R3, 0x80000000, R0, 0x48, !PT ;  /* 0x8000000003007812 */ /* 0x000fc800078e4800 */
[----:B------:R-:W-:Y:S01]  /*3330*/  LOP3.LUT R0, R0, 0x7f800000, RZ, 0xfc, !PT ;  /* 0x7f80000000007812 */ /* 0x000fe200078efcff */
[----:B------:R-:W-:Y:S06]  /*3340*/  BRA `(.L_x_168) ;  /* 0x0000000000147947 */ /* 0x000fec0003800000 */
.L_x_162:
[----:B------:R-:W-:Y:S01]  /*3350*/  LOP3.LUT R0, R3, 0x80000000, R0, 0x48, !PT ;  /* 0x8000000003007812 */ /* 0x000fe200078e4800 */
[----:B------:R-:W-:Y:S06]  /*3360*/  BRA `(.L_x_168) ;  /* 0x00000000000c7947 */ /* 0x000fec0003800000 */
.L_x_161:
[----:B------:R-:W0:Y:S01]  /*3370*/  MUFU.RSQ R0, -QNAN ;  /* 0xffc0000000007908 */ /* 0x000e220000001400 */
[----:B------:R-:W-:Y:S05]  /*3380*/  BRA `(.L_x_168) ;  /* 0x0000000000047947 */ /* 0x000fea0003800000 */
.L_x_160:
[----:B------:R-:W-:-:S07]  /*3390*/  FADD.FTZ R0, R0, R3 ;  /* 0x0000000300007221 */ /* 0x000fce0000010000 */
.L_x_168:
[----:B------:R-:W-:Y:S05]  /*33a0*/  BSYNC.RECONVERGENT B0 ;  /* 0x0000000000007941 */ /* 0x000fea0003800200 */
.L_x_158:
[----:B------:R-:W-:Y:S01]  /*33b0*/  HFMA2 R13, -RZ, RZ, 0, 0 ;  /* 0x00000000ff0d7431 */ /* 0x000fe200000001ff */
[----:B0-----:R-:W-:-:S03]  /*33c0*/  MOV R3, R0 ;  /* 0x0000000000037202 */ /* 0x001fc60000000f00 */
[----:B------:R-:W-:Y:S05]  /*33d0*/  RET.REL.NODEC R12 `(_Z27compute_softmax_predictionsPKfS0_S0_Pfiii) ;  /* 0xffffffcc0c087950 */ /* 0x000fea0003c3ffff */
.L_x_169:
        /* <DEDUP_REMOVED lines=10> */
.L_x_204:


//--------------------- .text._Z28compute_logistic_predictionsPKfS0_fPfii --------------------------
	.section	.text._Z28compute_logistic_predictionsPKfS0_fPfii,"ax",@progbits
	.align	128
        .global         _Z28compute_logistic_predictionsPKfS0_fPfii
        .type           _Z28compute_logistic_predictionsPKfS0_fPfii,@function
        .size           _Z28compute_logistic_predictionsPKfS0_fPfii,(.L_x_206 - _Z28compute_logistic_predictionsPKfS0_fPfii)
        .other          _Z28compute_logistic_predictionsPKfS0_fPfii,@"STO_CUDA_ENTRY STV_DEFAULT"
_Z28compute_logistic_predictionsPKfS0_fPfii:
.text._Z28compute_logistic_predictionsPKfS0_fPfii:
        /* <DEDUP_REMOVED lines=8> */
[----:B------:R-:W0:Y:S01]  /*0080*/  LDCU UR8, c[0x0][0x3a4] ;  /* 0x00007480ff0877ac */ /* 0x000e220008000800 */
[----:B------:R-:W1:Y:S01]  /*0090*/  LDCU UR4, c[0x0][0x390] ;  /* 0x00007200ff0477ac */ /* 0x000e620008000800 */
[----:B------:R-:W2:Y:S01]  /*00a0*/  LDCU.64 UR16, c[0x0][0x358] ;  /* 0x00006b00ff1077ac */ /* 0x000ea20008000a00 */
[----:B0-----:R-:W-:Y:S01]  /*00b0*/  UISETP.GE.AND UP0, UPT, UR8, 0x1, UPT ;  /* 0x000000010800788c */ /* 0x001fe2000bf06270 */
[----:B-1----:R-:W-:-:S08]  /*00c0*/  MOV R15, UR4 ;  /* 0x00000004000f7c02 */ /* 0x002fd00008000f00 */
[----:B--2---:R-:W-:Y:S05]  /*00d0*/  BRA.U !UP0, `(.L_x_170) ;  /* 0x0000000908587547 */ /* 0x004fea000b800000 */
[----:B------:R-:W-:Y:S02]  /*00e0*/  UISETP.GE.U32.AND UP1, UPT, UR8, 0x10, UPT ;  /* 0x000000100800788c */ /* 0x000fe4000bf26070 */
[----:B------:R-:W-:Y:S01]  /*00f0*/  IMAD R7, R6, UR8, RZ ;  /* 0x0000000806077c24 */ /* 0x000fe2000f8e02ff */
[----:B------:R-:W-:Y:S01]  /*0100*/  ULOP3.LUT UR9, UR8, 0xf, URZ, 0xc0, !UPT ;  /* 0x0000000f08097892 */ /* 0x000fe2000f8ec0ff */
[----:B------:R-:W-:-:S03]  /*0110*/  IMAD.MOV.U32 R8, RZ, RZ, RZ ;  /* 0x000000ffff087224 */ /* 0x000fc600078e00ff */
[----:B------:R-:W-:Y:S02]  /*0120*/  UISETP.NE.AND UP0, UPT, UR9, URZ, UPT ;  /* 0x000000ff0900728c */ /* 0x000fe4000bf05270 */
[----:B------:R-:W-:Y:S09]  /*0130*/  BRA.U !UP1, `(.L_x_171) ;  /* 0x0000000509107547 */ /* 0x000ff2000b800000 */
[----:B------:R-:W0:Y:S01]  /*0140*/  LDCU.128 UR12, c[0x0][0x380] ;  /* 0x00007000ff0c77ac */ /* 0x000e220008000c00 */
[----:B------:R-:W-:Y:S01]  /*0150*/  MOV R0, R7 ;  /* 0x0000000700007202 */ /* 0x000fe20000000f00 */
[----:B------:R-:W-:-:S04]  /*0160*/  ULOP3.LUT UR10, UR8, 0x7ffffff0, URZ, 0xc0, !UPT ;  /* 0x7ffffff0080a7892 */ /* 0x000fc8000f8ec0ff */
[----:B------:R-:W-:Y:S02]  /*0170*/  UIADD3 UR11, UPT, UPT, -UR10, URZ, URZ ;  /* 0x000000ff0a0b7290 */ /* 0x000fe4000fffe1ff */
[----:B------:R-:W-:Y:S01]  /*0180*/  IMAD.U32 R8, RZ, RZ, UR10 ;  /* 0x0000000aff087e24 */ /* 0x000fe2000f8e00ff */
[----:B0-----:R-:W-:Y:S02]  /*0190*/  UIADD3 UR4, UP2, UPT, UR14, 0x20, URZ ;  /* 0x000000200e047890 */ /* 0x001fe4000ff5e0ff */
[----:B------:R-:W-:Y:S02]  /*01a0*/  UIADD3 UR6, UP1, UPT, UR12, 0x20, URZ ;  /* 0x000000200c067890 */ /* 0x000fe4000ff3e0ff */
[----:B------:R-:W-:Y:S02]  /*01b0*/  UIADD3.X UR5, UPT, UPT, URZ, UR15, URZ, UP2, !UPT ;  /* 0x0000000fff057290 */ /* 0x000fe400097fe4ff */
[----:B------:R-:W-:Y:S01]  /*01c0*/  MOV R2, UR4 ;  /* 0x0000000400027c02 */ /* 0x000fe20008000f00 */
[----:B------:R-:W-:-:S03]  /*01d0*/  UIADD3.X UR7, UPT, UPT, URZ, UR13, URZ, UP1, !UPT ;  /* 0x0000000dff077290 */ /* 0x000fc60008ffe4ff */
[----:B------:R-:W-:-:S09]  /*01e0*/  IMAD.U32 R3, RZ, RZ, UR5 ;  /* 0x00000005ff037e24 */ /* 0x000fd2000f8e00ff */
.L_x_172:
[----:B------:R-:W-:Y:S01]  /*01f0*/  MOV R4, UR6 ;  /* 0x0000000600047c02 */ /* 0x000fe20008000f00 */
[----:B------:R-:W-:Y:S01]  /*0200*/  IMAD.U32 R5, RZ, RZ, UR7 ;  /* 0x00000007ff057e24 */ /* 0x000fe2000f8e00ff */
[----:B------:R-:W2:Y:S03]  /*0210*/  LDG.E R17, desc[UR16][R2.64+-0x20] ;  /* 0xffffe01002117981 */ /* 0x000ea6000c1e1900 */
[----:B------:R-:W-:Y:S01]  /*0220*/  IMAD.WIDE R4, R0, 0x4, R4 ;  /* 0x0000000400047825 */ /* 0x000fe200078e0204 */
        /* <DEDUP_REMOVED lines=15> */
[----:B--2---:R-:W-:-:S03]  /*0320*/  FFMA R17, R16, R17, R15 ;  /* 0x0000001110117223 */ /* 0x004fc6000000000f */
[----:B------:R-:W2:Y:S04]  /*0330*/  LDG.E R15, desc[UR16][R2.64] ;  /* 0x00000010020f7981 */ /* 0x000ea8000c1e1900 */
[----:B------:R-:W2:Y:S01]  /*0340*/  LDG.E R16, desc[UR16][R4.64] ;  /* 0x0000001004107981 */ /* 0x000ea2000c1e1900 */
[----:B---3--:R-:W-:-:S03]  /*0350*/  FFMA R25, R18, R25, R17 ;  /* 0x0000001912197223 */ /* 0x008fc60000000011 */
[----:B------:R-:W3:Y:S04]  /*0360*/  LDG.E R17, desc[UR16][R2.64+0x4] ;  /* 0x0000041002117981 */ /* 0x000ee8000c1e1900 */
[----:B------:R-:W3:Y:S01]  /*0370*/  LDG.E R18, desc[UR16][R4.64+0x4] ;  /* 0x0000041004127981 */ /* 0x000ee2000c1e1900 */
[----:B----4-:R-:W-:-:S03]  /*0380*/  FFMA R26, R20, R19, R25 ;  /* 0x00000013141a7223 */ /* 0x010fc60000000019 */
[----:B------:R-:W4:Y:S04]  /*0390*/  LDG.E R20, desc[UR16][R2.64+0x8] ;  /* 0x0000081002147981 */ /* 0x000f28000c1e1900 */
[----:B------:R-:W4:Y:S01]  /*03a0*/  LDG.E R19, desc[UR16][R4.64+0x8] ;  /* 0x0000081004137981 */ /* 0x000f22000c1e1900 */
[----:B-----5:R-:W-:-:S03]  /*03b0*/  FFMA R25, R21, R22, R26 ;  /* 0x0000001615197223 */ /* 0x020fc6000000001a */
[----:B------:R-:W5:Y:S04]  /*03c0*/  LDG.E R22, desc[UR16][R2.64+0xc] ;  /* 0x00000c1002167981 */ /* 0x000f68000c1e1900 */
[----:B------:R-:W5:Y:S01]  /*03d0*/  LDG.E R21, desc[UR16][R4.64+0xc] ;  /* 0x00000c1004157981 */ /* 0x000f62000c1e1900 */
[----:B------:R-:W-:-:S03]  /*03e0*/  FFMA R25, R24, R23, R25 ;  /* 0x0000001718197223 */ /* 0x000fc60000000019 */
[----:B------:R-:W5:Y:S04]  /*03f0*/  LDG.E R24, desc[UR16][R2.64+0x10] ;  /* 0x0000101002187981 */ /* 0x000f68000c1e1900 */
[----:B------:R-:W5:Y:S01]  /*0400*/  LDG.E R23, desc[UR16][R4.64+0x10] ;  /* 0x0000101004177981 */ /* 0x000f62000c1e1900 */
[----:B------:R-:W-:-:S03]  /*0410*/  FFMA R25, R10, R9, R25 ;  /* 0x000000090a197223 */ /* 0x000fc60000000019 */
[----:B------:R-:W5:Y:S04]  /*0420*/  LDG.E R10, desc[UR16][R2.64+0x14] ;  /* 0x00001410020a7981 */ /* 0x000f68000c1e1900 */
[----:B------:R-:W5:Y:S01]  /*0430*/  LDG.E R9, desc[UR16][R4.64+0x14] ;  /* 0x0000141004097981 */ /* 0x000f62000c1e1900 */
[----:B------:R-:W-:-:S03]  /*0440*/  FFMA R27, R12, R11, R25 ;  /* 0x0000000b0c1b7223 */ /* 0x000fc60000000019 */
[----:B------:R-:W5:Y:S04]  /*0450*/  LDG.E R11, desc[UR16][R2.64+0x18] ;  /* 0x00001810020b7981 */ /* 0x000f68000c1e1900 */
[----:B------:R-:W5:Y:S04]  /*0460*/  LDG.E R12, desc[UR16][R4.64+0x18] ;  /* 0x00001810040c7981 */ /* 0x000f68000c1e1900 */
[----:B------:R-:W5:Y:S04]  /*0470*/  LDG.E R25, desc[UR16][R4.64+0x1c] ;  /* 0x00001c1004197981 */ /* 0x000f68000c1e1900 */
[----:B------:R0:W5:Y:S01]  /*0480*/  LDG.E R26, desc[UR16][R2.64+0x1c] ;  /* 0x00001c10021a7981 */ /* 0x000162000c1e1900 */
[----:B------:R-:W-:Y:S01]  /*0490*/  FFMA R13, R14, R13, R27 ;  /* 0x0000000d0e0d7223 */ /* 0x000fe2000000001b */
[----:B------:R-:W-:-:S04]  /*04a0*/  UIADD3 UR11, UPT, UPT, UR11, 0x10, URZ ;  /* 0x000000100b0b7890 */ /* 0x000fc8000fffe0ff */
[----:B------:R-:W-:Y:S01]  /*04b0*/  UISETP.NE.AND UP1, UPT, UR11, URZ, UPT ;  /* 0x000000ff0b00728c */ /* 0x000fe2000bf25270 */
[----:B0-----:R-:W-:Y:S01]  /*04c0*/  IADD3 R2, P0, PT, R2, 0x40, RZ ;  /* 0x0000004002027810 */ /* 0x001fe20007f1e0ff */
[----:B------:R-:W-:-:S03]  /*04d0*/  VIADD R0, R0, 0x10 ;  /* 0x0000001000007836 */ /* 0x000fc60000000000 */
        /* <DEDUP_REMOVED lines=8> */
[----:B------:R-:W-:Y:S01]  /*0560*/  FFMA R15, R25, R26, R12 ;  /* 0x0000001a190f7223 */ /* 0x000fe2000000000c */
[----:B------:R-:W-:Y:S06]  /*0570*/  BRA.U UP1, `(.L_x_172) ;  /* 0xfffffffd011c7547 */ /* 0x000fec000b83ffff */
.L_x_171:
[----:B------:R-:W-:Y:S05]  /*0580*/  BRA.U !UP0, `(.L_x_170) ;  /* 0x00000005082c7547 */ /* 0x000fea000b800000 */
[----:B------:R-:W-:Y:S02]  /*0590*/  UISETP.GE.U32.AND UP0, UPT, UR9, 0x8, UPT ;  /* 0x000000080900788c */ /* 0x000fe4000bf06070 */
[----:B------:R-:W-:-:S04]  /*05a0*/  ULOP3.LUT UR5, UR8, 0x7, URZ, 0xc0, !UPT ;  /* 0x0000000708057892 */ /* 0x000fc8000f8ec0ff */
[----:B------:R-:W-:-:S03]  /*05b0*/  UISETP.NE.AND UP1, UPT, UR5, URZ, UPT ;  /* 0x000000ff0500728c */ /* 0x000fc6000bf25270 */
[----:B------:R-:W-:Y:S08]  /*05c0*/  BRA.U !UP0, `(.L_x_173) ;  /* 0x0000000108787547 */ /* 0x000ff0000b800000 */
[----:B------:R-:W0:Y:S01]  /*05d0*/  LDC.64 R2, c[0x0][0x380] ;  /* 0x0000e000ff027b82 */ /* 0x000e220000000a00 */
[----:B------:R-:W-:-:S07]  /*05e0*/  IADD3 R9, PT, PT, R7, R8, RZ ;  /* 0x0000000807097210 */ /* 0x000fce0007ffe0ff */
[----:B------:R-:W1:Y:S01]  /*05f0*/  LDC.64 R4, c[0x0][0x388] ;  /* 0x0000e200ff047b82 */ /* 0x000e620000000a00 */
[----:B0-----:R-:W-:-:S05]  /*0600*/  IMAD.WIDE R2, R9, 0x4, R2 ;  /* 0x0000000409027825 */ /* 0x001fca00078e0202 */
[----:B------:R-:W2:Y:S01]  /*0610*/  LDG.E R10, desc[UR16][R2.64] ;  /* 0x00000010020a7981 */ /* 0x000ea2000c1e1900 */
[----:B-1----:R-:W-:-:S03]  /*0620*/  IMAD.WIDE.U32 R4, R8, 0x4, R4 ;  /* 0x0000000408047825 */ /* 0x002fc600078e0004 */
        /* <DEDUP_REMOVED lines=15> */
[----:B------:R-:W-:-:S02]  /*0720*/  VIADD R8, R8, 0x8 ;  /* 0x0000000808087836 */ /* 0x000fc40000000000 */
        /* <DEDUP_REMOVED lines=8> */
.L_x_173:
        /* <DEDUP_REMOVED lines=17> */
[----:B------:R-:W5:Y:S01]  /*08c0*/  LDG.E R14, desc[UR16][R4.64+0xc] ;  /* 0x00000c10040e7981 */ /* 0x000f62000c1e1900 */
[----:B------:R-:W-:-:S02]  /*08d0*/  VIADD R8, R8, 0x4 ;  /* 0x0000000408087836 */ /* 0x000fc40000000000 */
[----:B--2---:R-:W-:-:S04]  /*08e0*/  FFMA R0, R0, R9, R15 ;  /* 0x0000000900007223 */ /* 0x004fc8000000000f */
[----:B---3--:R-:W-:-:S04]  /*08f0*/  FFMA R0, R11, R10, R0 ;  /* 0x0000000a0b007223 */ /* 0x008fc80000000000 */
[----:B----4-:R-:W-:-:S04]  /*0900*/  FFMA R0, R13, R12, R0 ;  /* 0x0000000c0d007223 */ /* 0x010fc80000000000 */
[----:B-----5:R-:W-:-:S07]  /*0910*/  FFMA R15, R17, R14, R0 ;  /* 0x0000000e110f7223 */ /* 0x020fce0000000000 */
.L_x_174:
[----:B------:R-:W-:Y:S05]  /*0920*/  BRA.U !UP1, `(.L_x_170) ;  /* 0x0000000109447547 */ /* 0x000fea000b800000 */
[----:B------:R-:W0:Y:S01]  /*0930*/  LDC.64 R2, c[0x0][0x388] ;  /* 0x0000e200ff027b82 */ /* 0x000e220000000a00 */
[----:B------:R-:W-:Y:S01]  /*0940*/  IADD3 R7, PT, PT, R7, R8, RZ ;  /* 0x0000000807077210 */ /* 0x000fe20007ffe0ff */
[----:B------:R-:W-:-:S06]  /*0950*/  UIADD3 UR4, UPT, UPT, -UR4, URZ, URZ ;  /* 0x000000ff04047290 */ /* 0x000fcc000fffe1ff */
[----:B------:R-:W1:Y:S01]  /*0960*/  LDC.64 R10, c[0x0][0x380] ;  /* 0x0000e000ff0a7b82 */ /* 0x000e620000000a00 */
[----:B0-----:R-:W-:-:S04]  /*0970*/  IMAD.WIDE.U32 R2, R8, 0x4, R2 ;  /* 0x0000000408027825 */ /* 0x001fc800078e0002 */
[----:B------:R-:W-:Y:S01]  /*0980*/  IMAD.MOV.U32 R4, RZ, RZ, R2 ;  /* 0x000000ffff047224 */ /* 0x000fe200078e0002 */
[----:B------:R-:W-:-:S07]  /*0990*/  MOV R5, R3 ;  /* 0x0000000300057202 */ /* 0x000fce0000000f00 */
.L_x_175:
[----:B-1----:R-:W-:Y:S01]  /*09a0*/  IMAD.WIDE R2, R7, 0x4, R10 ;  /* 0x0000000407027825 */ /* 0x002fe200078e020a */
[----:B------:R0:W2:Y:S05]  /*09b0*/  LDG.E R0, desc[UR16][R4.64] ;  /* 0x0000001004007981 */ /* 0x0000aa000c1e1900 */
[----:B------:R-:W2:Y:S01]  /*09c0*/  LDG.E R2, desc[UR16][R2.64] ;  /* 0x0000001002027981 */ /* 0x000ea2000c1e1900 */
[----:B------:R-:W-:-:S04]  /*09d0*/  UIADD3 UR4, UPT, UPT, UR4, 0x1, URZ ;  /* 0x0000000104047890 */ /* 0x000fc8000fffe0ff */
[----:B------:R-:W-:Y:S01]  /*09e0*/  UISETP.NE.AND UP0, UPT, UR4, URZ, UPT ;  /* 0x000000ff0400728c */ /* 0x000fe2000bf05270 */
[----:B0-----:R-:W-:Y:S01]  /*09f0*/  IADD3 R4, P0, PT, R4, 0x4, RZ ;  /* 0x0000000404047810 */ /* 0x001fe20007f1e0ff */
[----:B------:R-:W-:-:S03]  /*0a00*/  VIADD R7, R7, 0x1 ;  /* 0x0000000107077836 */ /* 0x000fc60000000000 */
[----:B------:R-:W-:Y:S01]  /*0a10*/  IADD3.X R5, PT, PT, RZ, R5, RZ, P0, !PT ;  /* 0x00000005ff057210 */ /* 0x000fe200007fe4ff */
[----:B--2---:R-:W-:-:S03]  /*0a20*/  FFMA R15, R2, R0, R15 ;  /* 0x00000000020f7223 */ /* 0x004fc6000000000f */
[----:B------:R-:W-:Y:S05]  /*0a30*/  BRA.U UP0, `(.L_x_175) ;  /* 0xfffffffd00d87547 */ /* 0x000fea000b83ffff */
.L_x_170:
[----:B------:R-:W-:Y:S01]  /*0a40*/  FSETP.GE.AND P0, PT, R15, RZ, PT ;  /* 0x000000ff0f00720b */ /* 0x000fe20003f06000 */
[----:B------:R-:W-:-:S12]  /*0a50*/  BSSY.RECONVERGENT B0, `(.L_x_176) ;  /* 0x0000034000007945 */ /* 0x000fd80003800200 */
[----:B------:R-:W-:Y:S05]  /*0a60*/  @!P0 BRA `(.L_x_177) ;  /* 0x0000000000648947 */ /* 0x000fea0003800000 */
[----:B------:R-:W-:Y:S02]  /*0a70*/  HFMA2 R3, -RZ, RZ, 3.7421875, 0 ;  /* 0x437c0000ff037431 */ /* 0x000fe400000001ff */
[----:B------:R-:W-:Y:S01]  /*0a80*/  IMAD.MOV.U32 R0, RZ, RZ, 0x3bbb989d ;  /* 0x3bbb989dff007424 */ /* 0x000fe200078e00ff */
[----:B------:R-:W-:Y:S03]  /*0a90*/  BSSY.RECONVERGENT B1, `(.L_x_178) ;  /* 0x0000015000017945 */ /* 0x000fe60003800200 */
[----:B------:R-:W-:-:S04]  /*0aa0*/  FFMA.SAT R0, R15, -R0, 0.5 ;  /* 0x3f0000000f007423 */ /* 0x000fc80000002800 */
[----:B------:R-:W-:-:S04]  /*0ab0*/  FFMA.RM R0, R0, R3, 12582913 ;  /* 0x4b40000100007423 */ /* 0x000fc80000004003 */
[C---:B------:R-:W-:Y:S01]  /*0ac0*/  FADD R2, R0.reuse, -12583039 ;  /* 0xcb40007f00027421 */ /* 0x040fe20000000000 */
[----:B------:R-:W-:-:S03]  /*0ad0*/  IMAD.SHL.U32 R0, R0, 0x800000, RZ ;  /* 0x0080000000007824 */ /* 0x000fc600078e00ff */
[----:B------:R-:W-:-:S04]  /*0ae0*/  FFMA R2, R15, -1.4426950216293334961, -R2 ;  /* 0xbfb8aa3b0f027823 */ /* 0x000fc80000000802 */
[----:B------:R-:W-:-:S04]  /*0af0*/  FFMA R2, R15, -1.925963033500011079e-08, R2 ;  /* 0xb2a570600f027823 */ /* 0x000fc80000000002 */
[----:B------:R-:W0:Y:S02]  /*0b00*/  MUFU.EX2 R3, R2 ;  /* 0x0000000200037308 */ /* 0x000e240000000800 */
[----:B0-----:R-:W-:-:S05]  /*0b10*/  FFMA R5, R0, R3, 1 ;  /* 0x3f80000000057423 */ /* 0x001fca0000000003 */
[----:B------:R-:W-:-:S04]  /*0b20*/  IADD3 R0, PT, PT, R5, 0x1800000, RZ ;  /* 0x0180000005007810 */ /* 0x000fc80007ffe0ff */
[----:B------:R-:W-:-:S04]  /*0b30*/  LOP3.LUT R0, R0, 0x7f800000, RZ, 0xc0, !PT ;  /* 0x7f80000000007812 */ /* 0x000fc800078ec0ff */
[----:B------:R-:W-:-:S13]  /*0b40*/  ISETP.GT.U32.AND P0, PT, R0, 0x1ffffff, PT ;  /* 0x01ffffff0000780c */ /* 0x000fda0003f04070 */
[----:B------:R-:W-:Y:S05]  /*0b50*/  @P0 BRA `(.L_x_179) ;  /* 0x0000000000100947 */ /* 0x000fea0003800000 */
[----:B------:R-:W-:-:S07]  /*0b60*/  MOV R4, 0xb80 ;  /* 0x00000b8000047802 */ /* 0x000fce0000000f00 */
[----:B------:R-:W-:Y:S05]  /*0b70*/  CALL.REL.NOINC `($__internal_5_$__cuda_sm20_rcp_rn_f32_slowpath) ;  /* 0x0000000000987944 */ /* 0x000fea0003c00000 */
[----:B------:R-:W-:Y:S01]  /*0b80*/  IMAD.MOV.U32 R0, RZ, RZ, R3 ;  /* 0x000000ffff007224 */ /* 0x000fe200078e0003 */
[----:B------:R-:W-:Y:S06]  /*0b90*/  BRA `(.L_x_180) ;  /* 0x0000000000107947 */ /* 0x000fec0003800000 */
.L_x_179:
[----:B------:R-:W0:Y:S02]  /*0ba0*/  MUFU.RCP R0, R5 ;  /* 0x0000000500007308 */ /* 0x000e240000001000 */
[----:B0-----:R-:W-:-:S04]  /*0bb0*/  FFMA R2, R5, R0, -1 ;  /* 0xbf80000005027423 */ /* 0x001fc80000000000 */
[----:B------:R-:W-:-:S04]  /*0bc0*/  FADD.FTZ R3, -R2, -RZ ;  /* 0x800000ff02037221 */ /* 0x000fc80000010100 */
[----:B------:R-:W-:-:S07]  /*0bd0*/  FFMA R0, R0, R3, R0 ;  /* 0x0000000300007223 */ /* 0x000fce0000000000 */
.L_x_180:
[----:B------:R-:W-:Y:S05]  /*0be0*/  BSYNC.RECONVERGENT B1 ;  /* 0x0000000000017941 */ /* 0x000fea0003800200 */
.L_x_178:
[----:B------:R-:W-:Y:S05]  /*0bf0*/  BRA `(.L_x_181) ;  /* 0x0000000000647947 */ /* 0x000fea0003800000 */
.L_x_177:
[----:B------:R-:W-:Y:S01]  /*0c00*/  MOV R0, 0x3bbb989d ;  /* 0x3bbb989d00007802 */ /* 0x000fe20000000f00 */
[----:B------:R-:W-:Y:S01]  /*0c10*/  IMAD.MOV.U32 R3, RZ, RZ, 0x437c0000 ;  /* 0x437c0000ff037424 */ /* 0x000fe200078e00ff */
[----:B------:R-:W-:Y:S03]  /*0c20*/  BSSY.RECONVERGENT B1, `(.L_x_182) ;  /* 0x0000015000017945 */ /* 0x000fe60003800200 */
        /* <DEDUP_REMOVED lines=8> */
[----:B------:R-:W-:-:S04]  /*0cb0*/  FADD R9, R0, 1 ;  /* 0x3f80000000097421 */ /* 0x000fc80000000000 */
        /* <DEDUP_REMOVED lines=8> */
[----:B------:R-:W-:-:S07]  /*0d40*/  MOV R2, 0xd60 ;  /* 0x00000d6000027802 */ /* 0x000fce0000000f00 */
[----:B------:R-:W-:Y:S05]  /*0d50*/  CALL.REL.NOINC `($__internal_6_$__cuda_sm3x_div_rn_noftz_f32_slowpath) ;  /* 0x0000000000f47944 */ /* 0x000fea0003c00000 */
[----:B------:R-:W-:-:S07]  /*0d60*/  IMAD.MOV.U32 R3, RZ, RZ, R0 ;  /* 0x000000ffff037224 */ /* 0x000fce00078e0000 */
.L_x_183:
[----:B------:R-:W-:Y:S05]  /*0d70*/  BSYNC.RECONVERGENT B1 ;  /* 0x0000000000017941 */ /* 0x000fea0003800200 */
.L_x_182:
[----:B------:R-:W-:-:S07]  /*0d80*/  MOV R0, R3 ;  /* 0x0000000300007202 */ /* 0x000fce0000000f00 */
.L_x_181:
[----:B------:R-:W-:Y:S05]  /*0d90*/  BSYNC.RECONVERGENT B0 ;  /* 0x0000000000007941 */ /* 0x000fea0003800200 */
.L_x_176:
[----:B------:R-:W0:Y:S02]  /*0da0*/  LDC.64 R2, c[0x0][0x398] ;  /* 0x0000e600ff027b82 */ /* 0x000e240000000a00 */
[----:B0-----:R-:W-:-:S05]  /*0db0*/  IMAD.WIDE R6, R6, 0x4, R2 ;  /* 0x0000000406067825 */ /* 0x001fca00078e0202 */
[----:B------:R-:W-:Y:S01]  /*0dc0*/  STG.E desc[UR16][R6.64], R0 ;  /* 0x0000000006007986 */ /* 0x000fe2000c101910 */
[----:B------:R-:W-:Y:S05]  /*0dd0*/  EXIT ;  /* 0x000000000000794d */ /* 0x000fea0003800000 */
        .weak           $__internal_5_$__cuda_sm20_rcp_rn_f32_slowpath
        .type           $__internal_5_$__cuda_sm20_rcp_rn_f32_slowpath,@function
        .size           $__internal_5_$__cuda_sm20_rcp_rn_f32_slowpath,($__internal_6_$__cuda_sm3x_div_rn_noftz_f32_slowpath - $__internal_5_$__cuda_sm20_rcp_rn_f32_slowpath)
$__internal_5_$__cuda_sm20_rcp_rn_f32_slowpath:
[----:B------:R-:W-:Y:S01]  /*0de0*/  IMAD.SHL.U32 R0, R5, 0x2, RZ ;  /* 0x0000000205007824 */ /* 0x000fe200078e00ff */
[----:B------:R-:W-:Y:S04]  /*0df0*/  BSSY.RECONVERGENT B2, `(.L_x_184) ;  /* 0x0000031000027945 */ /* 0x000fe80003800200 */
[----:B------:R-:W-:Y:S02]  /*0e00*/  SHF.R.U32.HI R7, RZ, 0x18, R0 ;  /* 0x00000018ff077819 */ /* 0x000fe40000011600 */
[----:B------:R-:W-:Y:S02]  /*0e10*/  MOV R0, R5 ;  /* 0x0000000500007202 */ /* 0x000fe40000000f00 */
[----:B------:R-:W-:-:S13]  /*0e20*/  ISETP.NE.U32.AND P0, PT, R7, RZ, PT ;  /* 0x000000ff0700720c */ /* 0x000fda0003f05070 */
[----:B------:R-:W-:Y:S05]  /*0e30*/  @P0 BRA `(.L_x_185) ;  /* 0x0000000000280947 */ /* 0x000fea0003800000 */
[----:B------:R-:W-:-:S05]  /*0e40*/  IMAD.SHL.U32 R2, R0, 0x2, RZ ;  /* 0x0000000200027824 */ /* 0x000fca00078e00ff */
[----:B------:R-:W-:-:S13]  /*0e50*/  ISETP.NE.AND P0, PT, R2, RZ, PT ;  /* 0x000000ff0200720c */ /* 0x000fda0003f05270 */
[----:B------:R-:W-:Y:S01]  /*0e60*/  @P0 FFMA R5, R0, 1.84467440737095516160e+19, RZ ;  /* 0x5f80000000050823 */ /* 0x000fe200000000ff */
[----:B------:R-:W-:Y:S08]  /*0e70*/  @!P0 MUFU.RCP R3, R0 ;  /* 0x0000000000038308 */ /* 0x000ff00000001000 */
[----:B------:R-:W0:Y:S02]  /*0e80*/  @P0 MUFU.RCP R2, R5 ;  /* 0x0000000500020308 */ /* 0x000e240000001000 */
[----:B0-----:R-:W-:-:S04]  /*0e90*/  @P0 FFMA R7, R5, R2, -1 ;  /* 0xbf80000005070423 */ /* 0x001fc80000000002 */
[----:B------:R-:W-:-:S04]  /*0ea0*/  @P0 FADD.FTZ R7, -R7, -RZ ;  /* 0x800000ff07070221 */ /* 0x000fc80000010100 */
[----:B------:R-:W-:-:S04]  /*0eb0*/  @P0 FFMA R2, R2, R7, R2 ;  /* 0x0000000702020223 */ /* 0x000fc80000000002 */
[----:B------:R-:W-:Y:S01]  /*0ec0*/  @P0 FFMA R3, R2, 1.84467440737095516160e+19, RZ ;  /* 0x5f80000002030823 */ /* 0x000fe200000000ff */
[----:B------:R-:W-:Y:S06]  /*0ed0*/  BRA `(.L_x_186) ;  /* 0x0000000000887947 */ /* 0x000fec0003800000 */
.L_x_185:
[----:B------:R-:W-:-:S04]  /*0ee0*/  IADD3 R9, PT, PT, R7, -0xfd, RZ ;  /* 0xffffff0307097810 */ /* 0x000fc80007ffe0ff */
[----:B------:R-:W-:-:S13]  /*0ef0*/  ISETP.GT.U32.AND P0, PT, R9, 0x1, PT ;  /* 0x000000010900780c */ /* 0x000fda0003f04070 */
[----:B------:R-:W-:Y:S05]  /*0f00*/  @P0 BRA `(.L_x_187) ;  /* 0x0000000000780947 */ /* 0x000fea0003800000 */
[----:B------:R-:W-:Y:S01]  /*0f10*/  LOP3.LUT R2, R0, 0x7fffff, RZ, 0xc0, !PT ;  /* 0x007fffff00027812 */ /* 0x000fe200078ec0ff */
[----:B------:R-:W-:-:S03]  /*0f20*/  IMAD.MOV.U32 R10, RZ, RZ, 0x3 ;  /* 0x00000003ff0a7424 */ /* 0x000fc600078e00ff */
[----:B------:R-:W-:Y:S02]  /*0f30*/  LOP3.LUT R2, R2, 0x3f800000, RZ, 0xfc, !PT ;  /* 0x3f80000002027812 */ /* 0x000fe400078efcff */
[----:B------:R-:W-:Y:S02]  /*0f40*/  SHF.L.U32 R10, R10, R9, RZ ;  /* 0x000000090a0a7219 */ /* 0x000fe400000006ff */
[----:B------:R-:W0:Y:S02]  /*0f50*/  MUFU.RCP R3, R2 ;  /* 0x0000000200037308 */ /* 0x000e240000001000 */
[----:B0-----:R-:W-:-:S04]  /*0f60*/  FFMA R5, R2, R3, -1 ;  /* 0xbf80000002057423 */ /* 0x001fc80000000003 */
[----:B------:R-:W-:-:S04]  /*0f70*/  FADD.FTZ R8, -R5, -RZ ;  /* 0x800000ff05087221 */ /* 0x000fc80000010100 */
[CCC-:B------:R-:W-:Y:S01]  /*0f80*/  FFMA.RM R5, R3.reuse, R8.reuse, R3.reuse ;  /* 0x0000000803057223 */ /* 0x1c0fe20000004003 */
[----:B------:R-:W-:-:S04]  /*0f90*/  FFMA.RP R8, R3, R8, R3 ;  /* 0x0000000803087223 */ /* 0x000fc80000008003 */
[C---:B------:R-:W-:Y:S02]  /*0fa0*/  LOP3.LUT R3, R5.reuse, 0x7fffff, RZ, 0xc0, !PT ;  /* 0x007fffff05037812 */ /* 0x040fe400078ec0ff */
[----:B------:R-:W-:Y:S02]  /*0fb0*/  FSETP.NEU.FTZ.AND P0, PT, R5, R8, PT ;  /* 0x000000080500720b */ /* 0x000fe40003f1d000 */
[----:B------:R-:W-:Y:S02]  /*0fc0*/  LOP3.LUT R3, R3, 0x800000, RZ, 0xfc, !PT ;  /* 0x0080000003037812 */ /* 0x000fe400078efcff */
[----:B------:R-:W-:Y:S02]  /*0fd0*/  SEL R5, RZ, 0xffffffff, !P0 ;  /* 0xffffffffff057807 */ /* 0x000fe40004000000 */
[----:B------:R-:W-:Y:S02]  /*0fe0*/  LOP3.LUT R10, R10, R3, RZ, 0xc0, !PT ;  /* 0x000000030a0a7212 */ /* 0x000fe400078ec0ff */
[----:B------:R-:W-:-:S02]  /*0ff0*/  IADD3 R2, PT, PT, -R5, RZ, RZ ;  /* 0x000000ff05027210 */ /* 0x000fc40007ffe1ff */
[-C--:B------:R-:W-:Y:S02]  /*1000*/  SHF.R.U32.HI R10, RZ, R9.reuse, R10 ;  /* 0x00000009ff0a7219 */ /* 0x080fe4000001160a */
[----:B------:R-:W-:Y:S02]  /*1010*/  LOP3.LUT P1, RZ, R2, R9, R3, 0xf8, !PT ;  /* 0x0000000902ff7212 */ /* 0x000fe4000782f803 */
[C---:B------:R-:W-:Y:S02]  /*1020*/  LOP3.LUT P0, RZ, R10.reuse, 0x1, RZ, 0xc0, !PT ;  /* 0x000000010aff7812 */ /* 0x040fe4000780c0ff */
[----:B------:R-:W-:-:S04]  /*1030*/  LOP3.LUT P2, RZ, R10, 0x2, RZ, 0xc0, !PT ;  /* 0x000000020aff7812 */ /* 0x000fc8000784c0ff */
[----:B------:R-:W-:Y:S02]  /*1040*/  PLOP3.LUT P0, PT, P0, P1, P2, 0xe0, 0x0 ;  /* 0x000000000000781c */ /* 0x000fe40000703c20 */
[----:B------:R-:W-:Y:S02]  /*1050*/  LOP3.LUT P1, RZ, R0, 0x7fffff, RZ, 0xc0, !PT ;  /* 0x007fffff00ff7812 */ /* 0x000fe4000782c0ff */
[----:B------:R-:W-:-:S05]  /*1060*/  SEL R2, RZ, 0x1, !P0 ;  /* 0x00000001ff027807 */ /* 0x000fca0004000000 */
[----:B------:R-:W-:-:S05]  /*1070*/  IMAD.MOV R2, RZ, RZ, -R2 ;  /* 0x000000ffff027224 */ /* 0x000fca00078e0a02 */
[----:B------:R-:W-:Y:S02]  /*1080*/  ISETP.GE.AND P0, PT, R2, RZ, PT ;  /* 0x000000ff0200720c */ /* 0x000fe40003f06270 */
[----:B------:R-:W-:-:S04]  /*1090*/  IADD3 R2, PT, PT, R7, -0xfc, RZ ;  /* 0xffffff0407027810 */ /* 0x000fc80007ffe0ff */
[----:B------:R-:W-:-:S07]  /*10a0*/  SHF.R.U32.HI R3, RZ, R2, R3 ;  /* 0x00000002ff037219 */ /* 0x000fce0000011603 */
[----:B------:R-:W-:-:S05]  /*10b0*/  @!P0 VIADD R3, R3, 0x1 ;  /* 0x0000000103038836 */ /* 0x000fca0000000000 */
[----:B------:R-:W-:-:S04]  /*10c0*/  @!P1 SHF.L.U32 R3, R3, 0x1, RZ ;  /* 0x0000000103039819 */ /* 0x000fc800000006ff */
[----:B------:R-:W-:Y:S01]  /*10d0*/  LOP3.LUT R3, R3, 0x80000000, R0, 0xf8, !PT ;  /* 0x8000000003037812 */ /* 0x000fe200078ef800 */
[----:B------:R-:W-:Y:S06]  /*10e0*/  BRA `(.L_x_186) ;  /* 0x0000000000047947 */ /* 0x000fec0003800000 */
.L_x_187:
[----:B------:R0:W1:Y:S02]  /*10f0*/  MUFU.RCP R3, R0 ;  /* 0x0000000000037308 */ /* 0x0000640000001000 */
.L_x_186:
[----:B------:R-:W-:Y:S05]  /*1100*/  BSYNC.RECONVERGENT B2 ;  /* 0x0000000000027941 */ /* 0x000fea0003800200 */
.L_x_184:
[----:B------:R-:W-:-:S04]  /*1110*/  IMAD.MOV.U32 R5, RZ, RZ, 0x0 ;  /* 0x00000000ff057424 */ /* 0x000fc800078e00ff */
[----:B01----:R-:W-:Y:S05]  /*1120*/  RET.REL.NODEC R4 `(_Z28compute_logistic_predictionsPKfS0_fPfii) ;  /* 0xffffffec04b47950 */ /* 0x003fea0003c3ffff */
        .weak           $__internal_6_$__cuda_sm3x_div_rn_noftz_f32_slowpath
        .type           $__internal_6_$__cuda_sm3x_div_rn_noftz_f32_slowpath,@function
        .size           $__internal_6_$__cuda_sm3x_div_rn_noftz_f32_slowpath,(.L_x_206 - $__internal_6_$__cuda_sm3x_div_rn_noftz_f32_slowpath)
$__internal_6_$__cuda_sm3x_div_rn_noftz_f32_slowpath:
[----:B------:R-:W-:Y:S01]  /*1130*/  SHF.R.U32.HI R4, RZ, 0x17, R9 ;  /* 0x00000017ff047819 */ /* 0x000fe20000011609 */
[----:B------:R-:W-:Y:S01]  /*1140*/  BSSY.RECONVERGENT B2, `(.L_x_188) ;  /* 0x0000065000027945 */ /* 0x000fe20003800200 */
[----:B------:R-:W-:Y:S02]  /*1150*/  SHF.R.U32.HI R3, RZ, 0x17, R0 ;  /* 0x00000017ff037819 */ /* 0x000fe40000011600 */
[----:B------:R-:W-:Y:S02]  /*1160*/  LOP3.LUT R12, R4, 0xff, RZ, 0xc0, !PT ;  /* 0x000000ff040c7812 */ /* 0x000fe400078ec0ff */
[----:B------:R-:W-:Y:S02]  /*1170*/  LOP3.LUT R10, R3, 0xff, RZ, 0xc0, !PT ;  /* 0x000000ff030a7812 */ /* 0x000fe400078ec0ff */
[----:B------:R-:W-:Y:S02]  /*1180*/  IADD3 R11, PT, PT, R12, -0x1, RZ ;  /* 0xffffffff0c0b7810 */ /* 0x000fe40007ffe0ff */
[----:B------:R-:W-:Y:S01]  /*1190*/  MOV R4, R0 ;  /* 0x0000000000047202 */ /* 0x000fe20000000f00 */
[----:B------:R-:W-:Y:S01]  /*11a0*/  VIADD R8, R10, 0xffffffff ;  /* 0xffffffff0a087836 */ /* 0x000fe20000000000 */
[----:B------:R-:W-:-:S02]  /*11b0*/  ISETP.GT.U32.AND P0, PT, R11, 0xfd, PT ;  /* 0x000000fd0b00780c */ /* 0x000fc40003f04070 */
[----:B------:R-:W-:Y:S02]  /*11c0*/  MOV R5, R9 ;  /* 0x0000000900057202 */ /* 0x000fe40000000f00 */
[----:B------:R-:W-:-:S13]  /*11d0*/  ISETP.GT.U32.OR P0, PT, R8, 0xfd, P0 ;  /* 0x000000fd0800780c */ /* 0x000fda0000704470 */
[----:B------:R-:W-:Y:S01]  /*11e0*/  @!P0 IMAD.MOV.U32 R7, RZ, RZ, RZ ;  /* 0x000000ffff078224 */ /* 0x000fe200078e00ff */
[----:B------:R-:W-:Y:S06]  /*11f0*/  @!P0 BRA `(.L_x_189) ;  /* 0x0000000000608947 */ /* 0x000fec0003800000 */
[----:B------:R-:W-:Y:S02]  /*1200*/  FSETP.GTU.FTZ.AND P0, PT, |R0|, +INF , PT ;  /* 0x7f8000000000780b */ /* 0x000fe40003f1c200 */
[----:B------:R-:W-:Y:S02]  /*1210*/  FSETP.GTU.FTZ.AND P1, PT, |R9|, +INF , PT ;  /* 0x7f8000000900780b */ /* 0x000fe40003f3c200 */
[----:B------:R-:W-:Y:S02]  /*1220*/  MOV R3, R9 ;  /* 0x0000000900037202 */ /* 0x000fe40000000f00 */
        /* <DEDUP_REMOVED lines=21> */
.L_x_189:
[----:B------:R-:W-:Y:S01]  /*1380*/  LEA R0, R12, 0xc0800000, 0x17 ;  /* 0xc08000000c007811 */ /* 0x000fe200078eb8ff */
[----:B------:R-:W-:Y:S01]  /*1390*/  VIADD R3, R10, 0xffffff81 ;  /* 0xffffff810a037836 */ /* 0x000fe20000000000 */
[----:B------:R-:W-:Y:S02]  /*13a0*/  BSSY.RECONVERGENT B3, `(.L_x_194) ;  /* 0x0000035000037945 */ /* 0x000fe40003800200 */
[----:B------:R-:W-:Y:S01]  /*13b0*/  IADD3 R5, PT, PT, -R0, R5, RZ ;  /* 0x0000000500057210 */ /* 0x000fe20007ffe1ff */
[----:B------:R-:W-:-:S03]  /*13c0*/  IMAD R0, R3, -0x800000, R4 ;  /* 0xff80000003007824 */ /* 0x000fc600078e0204 */
[----:B------:R-:W0:Y:S01]  /*13d0*/  MUFU.RCP R8, R5 ;  /* 0x0000000500087308 */ /* 0x000e220000001000 */
[----:B------:R-:W-:-:S04]  /*13e0*/  FADD.FTZ R9, -R5, -RZ ;  /* 0x800000ff05097221 */ /* 0x000fc80000010100 */
        /* <DEDUP_REMOVED lines=11> */
[----:B------:R-:W-:-:S05]  /*14a0*/  IADD3 R7, PT, PT, R3, R4, RZ ;  /* 0x0000000403077210 */ /* 0x000fca0007ffe0ff */
[----:B------:R-:W-:-:S05]  /*14b0*/  VIADD R3, R7, 0xffffffff ;  /* 0xffffffff07037836 */ /* 0x000fca0000000000 */
        /* <DEDUP_REMOVED lines=10> */
[-CC-:B------:R-:W-:Y:S01]  /*1560*/  FFMA.RM R4, R13, R9.reuse, R8.reuse ;  /* 0x000000090d047223 */ /* 0x180fe20000004008 */
        /* <DEDUP_REMOVED lines=16> */
[----:B------:R-:W-:-:S05]  /*1670*/  LOP3.LUT R3, R3, R4, RZ, 0xc0, !PT ;  /* 0x0000000403037212 */ /* 0x000fca00078ec0ff */
[----:B------:R-:W-:-:S05]  /*1680*/  IMAD.IADD R3, R8, 0x1, R3 ;  /* 0x0000000108037824 */ /* 0x000fca00078e0203 */
[----:B------:R-:W-:Y:S01]  /*1690*/  LOP3.LUT R0, R3, R0, RZ, 0xfc, !PT ;  /* 0x0000000003007212 */ /* 0x000fe200078efcff */
[----:B------:R-:W-:Y:S06]  /*16a0*/  BRA `(.L_x_197) ;  /* 0x0000000000107947 */ /* 0x000fec0003800000 */
.L_x_196:
[----:B------:R-:W-:-:S04]  /*16b0*/  LOP3.LUT R0, R0, 0x80000000, RZ, 0xc0, !PT ;  /* 0x8000000000007812 */ /* 0x000fc800078ec0ff */
[----:B------:R-:W-:Y:S01]  /*16c0*/  LOP3.LUT R0, R0, 0x7f800000, RZ, 0xfc, !PT ;  /* 0x7f80000000007812 */ /* 0x000fe200078efcff */
[----:B------:R-:W-:Y:S06]  /*16d0*/  BRA `(.L_x_197) ;  /* 0x0000000000047947 */ /* 0x000fec0003800000 */
.L_x_195:
[----:B------:R-:W-:-:S07]  /*16e0*/  LEA R0, R4, R0, 0x17 ;  /* 0x0000000004007211 */ /* 0x000fce00078eb8ff */
.L_x_197:
[----:B------:R-:W-:Y:S05]  /*16f0*/  BSYNC.RECONVERGENT B3 ;  /* 0x0000000000037941 */ /* 0x000fea0003800200 */
.L_x_194:
[----:B------:R-:W-:Y:S05]  /*1700*/  BRA `(.L_x_198) ;  /* 0x0000000000207947 */ /* 0x000fea0003800000 */
.L_x_193:
[----:B------:R-:W-:-:S04]  /*1710*/  LOP3.LUT R0, R5, 0x80000000, R4, 0x48, !PT ;  /* 0x8000000005007812 */ /* 0x000fc800078e4804 */
[----:B------:R-:W-:Y:S01]  /*1720*/  LOP3.LUT R0, R0, 0x7f800000, RZ, 0xfc, !PT ;  /* 0x7f80000000007812 */ /* 0x000fe200078efcff */
[----:B------:R-:W-:Y:S06]  /*1730*/  BRA `(.L_x_198) ;  /* 0x0000000000147947 */ /* 0x000fec0003800000 */
.L_x_192:
[----:B------:R-:W-:Y:S01]  /*1740*/  LOP3.LUT R0, R5, 0x80000000, R4, 0x48, !PT ;  /* 0x8000000005007812 */ /* 0x000fe200078e4804 */
[----:B------:R-:W-:Y:S06]  /*1750*/  BRA `(.L_x_198) ;  /* 0x00000000000c7947 */ /* 0x000fec0003800000 */
.L_x_191:
[----:B------:R-:W0:Y:S01]  /*1760*/  MUFU.RSQ R0, -QNAN ;  /* 0xffc0000000007908 */ /* 0x000e220000001400 */
[----:B------:R-:W-:Y:S05]  /*1770*/  BRA `(.L_x_198) ;  /* 0x0000000000047947 */ /* 0x000fea0003800000 */
.L_x_190:
[----:B------:R-:W-:-:S07]  /*1780*/  FADD.FTZ R0, R0, R3 ;  /* 0x0000000300007221 */ /* 0x000fce0000010000 */
.L_x_198:
[----:B------:R-:W-:Y:S05]  /*1790*/  BSYNC.RECONVERGENT B2 ;  /* 0x0000000000027941 */ /* 0x000fea0003800200 */
.L_x_188:
[----:B------:R-:W-:-:S04]  /*17a0*/  HFMA2 R3, -RZ, RZ, 0, 0 ;  /* 0x00000000ff037431 */ /* 0x000fc800000001ff */
[----:B0-----:R-:W-:Y:S05]  /*17b0*/  RET.REL.NODEC R2 `(_Z28compute_logistic_predictionsPKfS0_fPfii) ;  /* 0xffffffe802107950 */ /* 0x001fea0003c3ffff */
.L_x_199:
        /* <DEDUP_REMOVED lines=12> */
.L_x_206:


//--------------------- .nv.shared._Z24update_parameters_binaryPfS_PKfS1_fi --------------------------
	.section	.nv.shared._Z24update_parameters_binaryPfS_PKfS1_fi,"aw",@nobits
	.sectionflags	@""
	.align	16
	.zero		1024


//--------------------- .nv.shared.reserved.0     --------------------------
	.section	.nv.shared.reserved.0,"aw",@nobits
	.weak		__nv_reservedSMEM_offset_0_alias
	.size		__nv_reservedSMEM_offset_0_alias, 0, 64
	.other		__nv_reservedSMEM_offset_0_alias,@"STO_CUDA_RESERVED_SHARED STV_DEFAULT"
__nv_reservedSMEM_offset_0_alias:
	.zero		0
	.zero		64


//--------------------- .nv.shared._Z27compute_multiclass_gradientPKfS0_S0_S0_PfS1_fiii --------------------------
	.section	.nv.shared._Z27compute_multiclass_gradientPKfS0_S0_S0_PfS1_fiii,"aw",@nobits
	.sectionflags	@""
	.align	16
	.zero		1024


//--------------------- .nv.shared._Z23compute_binary_gradientPKfS0_S0_S0_PfS1_fii --------------------------
	.section	.nv.shared._Z23compute_binary_gradientPKfS0_S0_S0_PfS1_fii,"aw",@nobits
	.sectionflags	@""
	.align	16
	.zero		1024


//--------------------- .nv.shared._Z38compute_categorical_cross_entropy_lossPKfS0_S0_Pffiii --------------------------
	.section	.nv.shared._Z38compute_categorical_cross_entropy_lossPKfS0_S0_Pffiii,"aw",@nobits
	.sectionflags	@""
	.align	16
	.zero		1024


//--------------------- .nv.shared._Z33compute_binary_cross_entropy_lossPKfS0_S0_Pffii --------------------------
	.section	.nv.shared._Z33compute_binary_cross_entropy_lossPKfS0_S0_Pffii,"aw",@nobits
	.sectionflags	@""
	.align	16
	.zero		1024


//--------------------- .nv.shared._Z27compute_softmax_predictionsPKfS0_S0_Pfiii --------------------------
	.section	.nv.shared._Z27compute_softmax_predictionsPKfS0_S0_Pfiii,"aw",@nobits
	.sectionflags	@""
	.align	16
	.zero		1024


//--------------------- .nv.shared._Z28compute_logistic_predictionsPKfS0_fPfii --------------------------
	.section	.nv.shared._Z28compute_logistic_predictionsPKfS0_fPfii,"aw",@nobits
	.sectionflags	@""
	.align	16
	.zero		1024


//--------------------- .nv.constant0._Z24update_parameters_binaryPfS_PKfS1_fi --------------------------
	.section	.nv.constant0._Z24update_parameters_binaryPfS_PKfS1_fi,"a",@progbits
	.sectionflags	@""
	.align	4
.nv.constant0._Z24update_parameters_binaryPfS_PKfS1_fi:
	.zero		936


//--------------------- .nv.constant0._Z27compute_multiclass_gradientPKfS0_S0_S0_PfS1_fiii --------------------------
	.section	.nv.constant0._Z27compute_multiclass_gradientPKfS0_S0_S0_PfS1_fiii,"a",@progbits
	.sectionflags	@""
	.align	4
.nv.constant0._Z27compute_multiclass_gradientPKfS0_S0_S0_PfS1_fiii:
	.zero		960


//--------------------- .nv.constant0._Z23compute_binary_gradientPKfS0_S0_S0_PfS1_fii --------------------------
	.section	.nv.constant0._Z23compute_binary_gradientPKfS0_S0_S0_PfS1_fii,"a",@progbits
	.sectionflags	@""
	.align	4
.nv.constant0._Z23compute_binary_gradientPKfS0_S0_S0_PfS1_fii:
	.zero		956


//--------------------- .nv.constant0._Z38compute_categorical_cross_entropy_lossPKfS0_S0_Pffiii --------------------------
	.section	.nv.constant0._Z38compute_categorical_cross_entropy_lossPKfS0_S0_Pffiii,"a",@progbits
	.sectionflags	@""
	.align	4
.nv.constant0._Z38compute_categorical_cross_entropy_lossPKfS0_S0_Pffiii:
	.zero		944


//--------------------- .nv.constant0._Z33compute_binary_cross_entropy_lossPKfS0_S0_Pffii --------------------------
	.section	.nv.constant0._Z33compute_binary_cross_entropy_lossPKfS0_S0_Pffii,"a",@progbits
	.sectionflags	@""
	.align	4
.nv.constant0._Z33compute_binary_cross_entropy_lossPKfS0_S0_Pffii:
	.zero		940


//--------------------- .nv.constant0._Z27compute_softmax_predictionsPKfS0_S0_Pfiii --------------------------
	.section	.nv.constant0._Z27compute_softmax_predictionsPKfS0_S0_Pfiii,"a",@progbits
	.sectionflags	@""
	.align	4
.nv.constant0._Z27compute_softmax_predictionsPKfS0_S0_Pfiii:
	.zero		940


//--------------------- .nv.constant0._Z28compute_logistic_predictionsPKfS0_fPfii --------------------------
	.section	.nv.constant0._Z28compute_logistic_predictionsPKfS0_fPfii,"a",@progbits
	.sectionflags	@""
	.align	4
.nv.constant0._Z28compute_logistic_predictionsPKfS0_fPfii:
	.zero		936


//--------------------- SYMBOLS --------------------------

	.type		.nv.reservedSmem.offset0,@object
	.size		.nv.reservedSmem.offset0,0x4
	.type		.nv.reservedSmem.cap,@object
	.size		.nv.reservedSmem.cap,0x4
